//
// Generated by NVIDIA NVVM Compiler
//
// Compiler Build ID: CL-36424714
// Cuda compilation tools, release 13.0, V13.0.88
// Based on NVVM 20.0.0
//

.version 9.0
.target sm_100
.address_size 64

	// .globl	_Z16predicate_kernelPKiPiim
// _ZZN3cub18CUB_300001_SM_10006detail4scan16DeviceScanKernelINS2_10policy_hubIiiijN4cuda3std3__44plusIvEEE10Policy1000EN6thrust24THRUST_300001_SM_1000_NS6detail15normal_iteratorINSD_10device_ptrIiEEEESI_NS0_13ScanTileStateIiLb1EEES9_NS1_10InputValueIiPiEEjiLb0EiEEvT0_T1_T2_iT3_T4_T5_E12temp_storage has been demoted
// _ZZN3cub18CUB_300001_SM_10006detail4scan16DeviceScanKernelINS2_10policy_hubIiiimN4cuda3std3__44plusIvEEE10Policy1000EN6thrust24THRUST_300001_SM_1000_NS6detail15normal_iteratorINSD_10device_ptrIiEEEESI_NS0_13ScanTileStateIiLb1EEES9_NS1_10InputValueIiPiEEmiLb0EiEEvT0_T1_T2_iT3_T4_T5_E12temp_storage has been demoted
// _ZZN3cub18CUB_300001_SM_10006detail9transform23transform_kernel_ublkcpINS2_19async_copy_policy_tILi128EEEiN4cuda3std3__411logical_notIiEEN6thrust24THRUST_300001_SM_1000_NS6detail15normal_iteratorINSC_10device_ptrIiEEEEJiEEEvT0_iT1_T2_DpNS2_16aligned_base_ptrIT3_EEE3bar has been demoted
// _ZZN3cub18CUB_300001_SM_10006detail9transform23transform_kernel_ublkcpINS2_19async_copy_policy_tILi128EEElN4cuda3std3__411logical_notIiEEN6thrust24THRUST_300001_SM_1000_NS6detail15normal_iteratorINSC_10device_ptrIiEEEEJiEEEvT0_iT1_T2_DpNS2_16aligned_base_ptrIT3_EEE3bar has been demoted
.global .align 1 .b8 _ZN30_INTERNAL_7fd1514c_4_k_cu_main4cuda3std3__45__cpo5beginE[1];
.global .align 1 .b8 _ZN30_INTERNAL_7fd1514c_4_k_cu_main4cuda3std3__45__cpo3endE[1];
.global .align 1 .b8 _ZN30_INTERNAL_7fd1514c_4_k_cu_main4cuda3std3__45__cpo6cbeginE[1];
.global .align 1 .b8 _ZN30_INTERNAL_7fd1514c_4_k_cu_main4cuda3std3__45__cpo4cendE[1];
.global .align 1 .b8 _ZN30_INTERNAL_7fd1514c_4_k_cu_main4cuda3std3__45__cpo6rbeginE[1];
.global .align 1 .b8 _ZN30_INTERNAL_7fd1514c_4_k_cu_main4cuda3std3__45__cpo4rendE[1];
.global .align 1 .b8 _ZN30_INTERNAL_7fd1514c_4_k_cu_main4cuda3std3__45__cpo7crbeginE[1];
.global .align 1 .b8 _ZN30_INTERNAL_7fd1514c_4_k_cu_main4cuda3std3__45__cpo5crendE[1];
.global .align 1 .b8 _ZN30_INTERNAL_7fd1514c_4_k_cu_main4cuda3std3__432_GLOBAL__N__7fd1514c_4_k_cu_main6ignoreE[1];
.global .align 1 .b8 _ZN30_INTERNAL_7fd1514c_4_k_cu_main4cuda3std3__419piecewise_constructE[1];
.global .align 1 .b8 _ZN30_INTERNAL_7fd1514c_4_k_cu_main4cuda3std3__48in_placeE[1];
.global .align 1 .b8 _ZN30_INTERNAL_7fd1514c_4_k_cu_main4cuda3std3__420unreachable_sentinelE[1];
.global .align 1 .b8 _ZN30_INTERNAL_7fd1514c_4_k_cu_main4cuda3std3__47nulloptE[1];
.global .align 1 .b8 _ZN30_INTERNAL_7fd1514c_4_k_cu_main4cuda3std3__48unexpectE[1];
.global .align 1 .b8 _ZN30_INTERNAL_7fd1514c_4_k_cu_main4cuda3std6ranges3__45__cpo4swapE[1];
.global .align 1 .b8 _ZN30_INTERNAL_7fd1514c_4_k_cu_main4cuda3std6ranges3__45__cpo9iter_moveE[1];
.global .align 1 .b8 _ZN30_INTERNAL_7fd1514c_4_k_cu_main4cuda3std6ranges3__45__cpo5beginE[1];
.global .align 1 .b8 _ZN30_INTERNAL_7fd1514c_4_k_cu_main4cuda3std6ranges3__45__cpo3endE[1];
.global .align 1 .b8 _ZN30_INTERNAL_7fd1514c_4_k_cu_main4cuda3std6ranges3__45__cpo6cbeginE[1];
.global .align 1 .b8 _ZN30_INTERNAL_7fd1514c_4_k_cu_main4cuda3std6ranges3__45__cpo4cendE[1];
.global .align 1 .b8 _ZN30_INTERNAL_7fd1514c_4_k_cu_main4cuda3std6ranges3__45__cpo7advanceE[1];
.global .align 1 .b8 _ZN30_INTERNAL_7fd1514c_4_k_cu_main4cuda3std6ranges3__45__cpo9iter_swapE[1];
.global .align 1 .b8 _ZN30_INTERNAL_7fd1514c_4_k_cu_main4cuda3std6ranges3__45__cpo4nextE[1];
.global .align 1 .b8 _ZN30_INTERNAL_7fd1514c_4_k_cu_main4cuda3std6ranges3__45__cpo4prevE[1];
.global .align 1 .b8 _ZN30_INTERNAL_7fd1514c_4_k_cu_main4cuda3std6ranges3__45__cpo4dataE[1];
.global .align 1 .b8 _ZN30_INTERNAL_7fd1514c_4_k_cu_main4cuda3std6ranges3__45__cpo5cdataE[1];
.global .align 1 .b8 _ZN30_INTERNAL_7fd1514c_4_k_cu_main4cuda3std6ranges3__45__cpo4sizeE[1];
.global .align 1 .b8 _ZN30_INTERNAL_7fd1514c_4_k_cu_main4cuda3std6ranges3__45__cpo5ssizeE[1];
.global .align 1 .b8 _ZN30_INTERNAL_7fd1514c_4_k_cu_main4cuda3std6ranges3__45__cpo8distanceE[1];
.global .align 1 .b8 _ZN30_INTERNAL_7fd1514c_4_k_cu_main6thrust24THRUST_300001_SM_1000_NS8cuda_cub3parE[1];
.global .align 1 .b8 _ZN30_INTERNAL_7fd1514c_4_k_cu_main6thrust24THRUST_300001_SM_1000_NS8cuda_cub10par_nosyncE[1];
.global .align 1 .b8 _ZN30_INTERNAL_7fd1514c_4_k_cu_main6thrust24THRUST_300001_SM_1000_NS6system6detail10sequential3seqE[1];
.global .align 1 .b8 _ZN30_INTERNAL_7fd1514c_4_k_cu_main6thrust24THRUST_300001_SM_1000_NS12placeholders2_1E[1];
.global .align 1 .b8 _ZN30_INTERNAL_7fd1514c_4_k_cu_main6thrust24THRUST_300001_SM_1000_NS12placeholders2_2E[1];
.global .align 1 .b8 _ZN30_INTERNAL_7fd1514c_4_k_cu_main6thrust24THRUST_300001_SM_1000_NS12placeholders2_3E[1];
.global .align 1 .b8 _ZN30_INTERNAL_7fd1514c_4_k_cu_main6thrust24THRUST_300001_SM_1000_NS12placeholders2_4E[1];
.global .align 1 .b8 _ZN30_INTERNAL_7fd1514c_4_k_cu_main6thrust24THRUST_300001_SM_1000_NS12placeholders2_5E[1];
.global .align 1 .b8 _ZN30_INTERNAL_7fd1514c_4_k_cu_main6thrust24THRUST_300001_SM_1000_NS12placeholders2_6E[1];
.global .align 1 .b8 _ZN30_INTERNAL_7fd1514c_4_k_cu_main6thrust24THRUST_300001_SM_1000_NS12placeholders2_7E[1];
.global .align 1 .b8 _ZN30_INTERNAL_7fd1514c_4_k_cu_main6thrust24THRUST_300001_SM_1000_NS12placeholders2_8E[1];
.global .align 1 .b8 _ZN30_INTERNAL_7fd1514c_4_k_cu_main6thrust24THRUST_300001_SM_1000_NS12placeholders2_9E[1];
.global .align 1 .b8 _ZN30_INTERNAL_7fd1514c_4_k_cu_main6thrust24THRUST_300001_SM_1000_NS12placeholders3_10E[1];
.global .align 1 .b8 _ZN30_INTERNAL_7fd1514c_4_k_cu_main6thrust24THRUST_300001_SM_1000_NS3seqE[1];
.extern .shared .align 128 .b8 _ZN3cub18CUB_300001_SM_10006detail9transform4smemE[];

.visible .entry _Z16predicate_kernelPKiPiim(
	.param .u64 .ptr .align 1 _Z16predicate_kernelPKiPiim_param_0,
	.param .u64 .ptr .align 1 _Z16predicate_kernelPKiPiim_param_1,
	.param .u32 _Z16predicate_kernelPKiPiim_param_2,
	.param .u64 _Z16predicate_kernelPKiPiim_param_3
)
{
	.reg .pred 	%p<2>;
	.reg .b32 	%r<9>;
	.reg .b64 	%rd<10>;

	ld.param.u64 	%rd2, [_Z16predicate_kernelPKiPiim_param_0];
	ld.param.u64 	%rd3, [_Z16predicate_kernelPKiPiim_param_1];
	ld.param.u32 	%r1, [_Z16predicate_kernelPKiPiim_param_2];
	ld.param.u64 	%rd4, [_Z16predicate_kernelPKiPiim_param_3];
	mov.u32 	%r2, %ctaid.x;
	mov.u32 	%r3, %ntid.x;
	mov.u32 	%r4, %tid.x;
	mad.lo.s32 	%r5, %r2, %r3, %r4;
	cvt.u64.u32 	%rd1, %r5;
	setp.le.u64 	%p1, %rd4, %rd1;
	@%p1 bra 	$L__BB0_2;
	cvta.to.global.u64 	%rd5, %rd2;
	cvta.to.global.u64 	%rd6, %rd3;
	shl.b64 	%rd7, %rd1, 2;
	add.s64 	%rd8, %rd5, %rd7;
	ld.global.nc.u32 	%r6, [%rd8];
	shr.u32 	%r7, %r6, %r1;
	and.b32  	%r8, %r7, 1;
	add.s64 	%rd9, %rd6, %rd7;
	st.global.u32 	[%rd9], %r8;
$L__BB0_2:
	ret;

}
	// .globl	_Z14reorder_kernelPKiPiS0_S0_S0_im
.visible .entry _Z14reorder_kernelPKiPiS0_S0_S0_im(
	.param .u64 .ptr .align 1 _Z14reorder_kernelPKiPiS0_S0_S0_im_param_0,
	.param .u64 .ptr .align 1 _Z14reorder_kernelPKiPiS0_S0_S0_im_param_1,
	.param .u64 .ptr .align 1 _Z14reorder_kernelPKiPiS0_S0_S0_im_param_2,
	.param .u64 .ptr .align 1 _Z14reorder_kernelPKiPiS0_S0_S0_im_param_3,
	.param .u64 .ptr .align 1 _Z14reorder_kernelPKiPiS0_S0_S0_im_param_4,
	.param .u32 _Z14reorder_kernelPKiPiS0_S0_S0_im_param_5,
	.param .u64 _Z14reorder_kernelPKiPiS0_S0_S0_im_param_6
)
{
	.reg .pred 	%p<3>;
	.reg .b32 	%r<12>;
	.reg .b64 	%rd<25>;

	ld.param.u64 	%rd7, [_Z14reorder_kernelPKiPiS0_S0_S0_im_param_0];
	ld.param.u64 	%rd8, [_Z14reorder_kernelPKiPiS0_S0_S0_im_param_1];
	ld.param.u64 	%rd4, [_Z14reorder_kernelPKiPiS0_S0_S0_im_param_2];
	ld.param.u64 	%rd5, [_Z14reorder_kernelPKiPiS0_S0_S0_im_param_3];
	ld.param.u64 	%rd6, [_Z14reorder_kernelPKiPiS0_S0_S0_im_param_4];
	ld.param.u32 	%r1, [_Z14reorder_kernelPKiPiS0_S0_S0_im_param_5];
	ld.param.u64 	%rd9, [_Z14reorder_kernelPKiPiS0_S0_S0_im_param_6];
	cvta.to.global.u64 	%rd1, %rd8;
	cvta.to.global.u64 	%rd2, %rd7;
	mov.u32 	%r2, %ctaid.x;
	mov.u32 	%r3, %ntid.x;
	mov.u32 	%r4, %tid.x;
	mad.lo.s32 	%r5, %r2, %r3, %r4;
	cvt.u64.u32 	%rd3, %r5;
	setp.le.u64 	%p1, %rd9, %rd3;
	@%p1 bra 	$L__BB1_4;
	cvta.to.global.u64 	%rd10, %rd4;
	shl.b64 	%rd11, %rd3, 2;
	add.s64 	%rd12, %rd10, %rd11;
	ld.global.nc.u32 	%r6, [%rd12];
	setp.ne.s32 	%p2, %r6, 1;
	@%p2 bra 	$L__BB1_3;
	cvta.to.global.u64 	%rd19, %rd5;
	add.s64 	%rd21, %rd19, %rd11;
	ld.global.nc.u32 	%r10, [%rd21];
	add.s64 	%rd22, %rd2, %rd11;
	ld.global.nc.u32 	%r11, [%rd22];
	mul.wide.s32 	%rd23, %r10, 4;
	add.s64 	%rd24, %rd1, %rd23;
	st.global.u32 	[%rd24], %r11;
	bra.uni 	$L__BB1_4;
$L__BB1_3:
	cvta.to.global.u64 	%rd13, %rd6;
	add.s64 	%rd15, %rd13, %rd11;
	ld.global.nc.u32 	%r7, [%rd15];
	add.s32 	%r8, %r7, %r1;
	add.s64 	%rd16, %rd2, %rd11;
	ld.global.nc.u32 	%r9, [%rd16];
	mul.wide.s32 	%rd17, %r8, 4;
	add.s64 	%rd18, %rd1, %rd17;
	st.global.u32 	[%rd18], %r9;
$L__BB1_4:
	ret;

}
	// .globl	_ZN3cub18CUB_300001_SM_10006detail11EmptyKernelIvEEvv
.visible .entry _ZN3cub18CUB_300001_SM_10006detail11EmptyKernelIvEEvv()
{


	ret;

}
	// .globl	_ZN3cub18CUB_300001_SM_10006detail8for_each13static_kernelINS2_12policy_hub_t12policy_500_tEmN6thrust24THRUST_300001_SM_1000_NS8cuda_cub20__uninitialized_fill7functorINS7_10device_ptrIiEEiEEEEvT0_T1_
.visible .entry _ZN3cub18CUB_300001_SM_10006detail8for_each13static_kernelINS2_12policy_hub_t12policy_500_tEmN6thrust24THRUST_300001_SM_1000_NS8cuda_cub20__uninitialized_fill7functorINS7_10device_ptrIiEEiEEEEvT0_T1_(
	.param .u64 _ZN3cub18CUB_300001_SM_10006detail8for_each13static_kernelINS2_12policy_hub_t12policy_500_tEmN6thrust24THRUST_300001_SM_1000_NS8cuda_cub20__uninitialized_fill7functorINS7_10device_ptrIiEEiEEEEvT0_T1__param_0,
	.param .align 8 .b8 _ZN3cub18CUB_300001_SM_10006detail8for_each13static_kernelINS2_12policy_hub_t12policy_500_tEmN6thrust24THRUST_300001_SM_1000_NS8cuda_cub20__uninitialized_fill7functorINS7_10device_ptrIiEEiEEEEvT0_T1__param_1[16]
)
.maxntid 256
{
	.reg .pred 	%p<4>;
	.reg .b16 	%rs<5>;
	.reg .b32 	%r<12>;
	.reg .b64 	%rd<16>;

	ld.param.u32 	%r3, [_ZN3cub18CUB_300001_SM_10006detail8for_each13static_kernelINS2_12policy_hub_t12policy_500_tEmN6thrust24THRUST_300001_SM_1000_NS8cuda_cub20__uninitialized_fill7functorINS7_10device_ptrIiEEiEEEEvT0_T1__param_1+8];
	ld.param.u64 	%rd4, [_ZN3cub18CUB_300001_SM_10006detail8for_each13static_kernelINS2_12policy_hub_t12policy_500_tEmN6thrust24THRUST_300001_SM_1000_NS8cuda_cub20__uninitialized_fill7functorINS7_10device_ptrIiEEiEEEEvT0_T1__param_1];
	ld.param.u64 	%rd5, [_ZN3cub18CUB_300001_SM_10006detail8for_each13static_kernelINS2_12policy_hub_t12policy_500_tEmN6thrust24THRUST_300001_SM_1000_NS8cuda_cub20__uninitialized_fill7functorINS7_10device_ptrIiEEiEEEEvT0_T1__param_0];
	mov.u32 	%r9, %ctaid.x;
	mul.wide.u32 	%rd1, %r9, 512;
	sub.s64 	%rd2, %rd5, %rd1;
	setp.lt.u64 	%p1, %rd2, 512;
	@%p1 bra 	$L__BB3_2;
	mov.u32 	%r11, %tid.x;
	cvta.to.global.u64 	%rd11, %rd4;
	cvt.u64.u32 	%rd12, %r11;
	add.s64 	%rd13, %rd1, %rd12;
	shl.b64 	%rd14, %rd13, 2;
	add.s64 	%rd15, %rd11, %rd14;
	st.global.u32 	[%rd15], %r3;
	st.global.u32 	[%rd15+1024], %r3;
	bra.uni 	$L__BB3_6;
$L__BB3_2:
	cvta.to.global.u64 	%rd6, %rd4;
	mov.u32 	%r2, %tid.x;
	cvt.u64.u32 	%rd7, %r2;
	setp.le.u64 	%p2, %rd2, %rd7;
	add.s64 	%rd8, %rd1, %rd7;
	shl.b64 	%rd9, %rd8, 2;
	add.s64 	%rd3, %rd6, %rd9;
	@%p2 bra 	$L__BB3_4;
	st.global.u32 	[%rd3], %r3;
$L__BB3_4:
	add.s32 	%r10, %r2, 256;
	cvt.u64.u32 	%rd10, %r10;
	setp.le.u64 	%p3, %rd2, %rd10;
	@%p3 bra 	$L__BB3_6;
	st.global.u32 	[%rd3+1024], %r3;
$L__BB3_6:
	ret;

}
	// .globl	_ZN3cub18CUB_300001_SM_10006detail9transform16transform_kernelINS2_10policy_hubILb0EN4cuda3std3__45tupleIJN6thrust24THRUST_300001_SM_1000_NS10device_ptrIiEEEEEE10policy1000EiNS7_11logical_notIiEENSA_6detail15normal_iteratorISC_EEJPiEEEvT0_iT1_T2_DpNS2_10kernel_argIT3_EE
.visible .entry _ZN3cub18CUB_300001_SM_10006detail9transform16transform_kernelINS2_10policy_hubILb0EN4cuda3std3__45tupleIJN6thrust24THRUST_300001_SM_1000_NS10device_ptrIiEEEEEE10policy1000EiNS7_11logical_notIiEENSA_6detail15normal_iteratorISC_EEJPiEEEvT0_iT1_T2_DpNS2_10kernel_argIT3_EE(
	.param .u32 _ZN3cub18CUB_300001_SM_10006detail9transform16transform_kernelINS2_10policy_hubILb0EN4cuda3std3__45tupleIJN6thrust24THRUST_300001_SM_1000_NS10device_ptrIiEEEEEE10policy1000EiNS7_11logical_notIiEENSA_6detail15normal_iteratorISC_EEJPiEEEvT0_iT1_T2_DpNS2_10kernel_argIT3_EE_param_0,
	.param .u32 _ZN3cub18CUB_300001_SM_10006detail9transform16transform_kernelINS2_10policy_hubILb0EN4cuda3std3__45tupleIJN6thrust24THRUST_300001_SM_1000_NS10device_ptrIiEEEEEE10policy1000EiNS7_11logical_notIiEENSA_6detail15normal_iteratorISC_EEJPiEEEvT0_iT1_T2_DpNS2_10kernel_argIT3_EE_param_1,
	.param .align 1 .b8 _ZN3cub18CUB_300001_SM_10006detail9transform16transform_kernelINS2_10policy_hubILb0EN4cuda3std3__45tupleIJN6thrust24THRUST_300001_SM_1000_NS10device_ptrIiEEEEEE10policy1000EiNS7_11logical_notIiEENSA_6detail15normal_iteratorISC_EEJPiEEEvT0_iT1_T2_DpNS2_10kernel_argIT3_EE_param_2[1],
	.param .align 8 .b8 _ZN3cub18CUB_300001_SM_10006detail9transform16transform_kernelINS2_10policy_hubILb0EN4cuda3std3__45tupleIJN6thrust24THRUST_300001_SM_1000_NS10device_ptrIiEEEEEE10policy1000EiNS7_11logical_notIiEENSA_6detail15normal_iteratorISC_EEJPiEEEvT0_iT1_T2_DpNS2_10kernel_argIT3_EE_param_3[8],
	.param .align 8 .b8 _ZN3cub18CUB_300001_SM_10006detail9transform16transform_kernelINS2_10policy_hubILb0EN4cuda3std3__45tupleIJN6thrust24THRUST_300001_SM_1000_NS10device_ptrIiEEEEEE10policy1000EiNS7_11logical_notIiEENSA_6detail15normal_iteratorISC_EEJPiEEEvT0_iT1_T2_DpNS2_10kernel_argIT3_EE_param_4[16]
)
.maxntid 128
{
	.reg .pred 	%p<23>;
	.reg .b32 	%r<123>;
	.reg .b64 	%rd<80>;
	// demoted variable
	.shared .align 8 .u64 _ZZN3cub18CUB_300001_SM_10006detail9transform23transform_kernel_ublkcpINS2_19async_copy_policy_tILi128EEEiN4cuda3std3__411logical_notIiEEN6thrust24THRUST_300001_SM_1000_NS6detail15normal_iteratorINSC_10device_ptrIiEEEEJiEEEvT0_iT1_T2_DpNS2_16aligned_base_ptrIT3_EEE3bar;
	ld.param.u64 	%rd33, [_ZN3cub18CUB_300001_SM_10006detail9transform16transform_kernelINS2_10policy_hubILb0EN4cuda3std3__45tupleIJN6thrust24THRUST_300001_SM_1000_NS10device_ptrIiEEEEEE10policy1000EiNS7_11logical_notIiEENSA_6detail15normal_iteratorISC_EEJPiEEEvT0_iT1_T2_DpNS2_10kernel_argIT3_EE_param_4];
	ld.param.u32 	%r46, [_ZN3cub18CUB_300001_SM_10006detail9transform16transform_kernelINS2_10policy_hubILb0EN4cuda3std3__45tupleIJN6thrust24THRUST_300001_SM_1000_NS10device_ptrIiEEEEEE10policy1000EiNS7_11logical_notIiEENSA_6detail15normal_iteratorISC_EEJPiEEEvT0_iT1_T2_DpNS2_10kernel_argIT3_EE_param_0];
	ld.param.u64 	%rd34, [_ZN3cub18CUB_300001_SM_10006detail9transform16transform_kernelINS2_10policy_hubILb0EN4cuda3std3__45tupleIJN6thrust24THRUST_300001_SM_1000_NS10device_ptrIiEEEEEE10policy1000EiNS7_11logical_notIiEENSA_6detail15normal_iteratorISC_EEJPiEEEvT0_iT1_T2_DpNS2_10kernel_argIT3_EE_param_4+8];
	ld.param.u64 	%rd35, [_ZN3cub18CUB_300001_SM_10006detail9transform16transform_kernelINS2_10policy_hubILb0EN4cuda3std3__45tupleIJN6thrust24THRUST_300001_SM_1000_NS10device_ptrIiEEEEEE10policy1000EiNS7_11logical_notIiEENSA_6detail15normal_iteratorISC_EEJPiEEEvT0_iT1_T2_DpNS2_10kernel_argIT3_EE_param_3];
	ld.param.u32 	%r45, [_ZN3cub18CUB_300001_SM_10006detail9transform16transform_kernelINS2_10policy_hubILb0EN4cuda3std3__45tupleIJN6thrust24THRUST_300001_SM_1000_NS10device_ptrIiEEEEEE10policy1000EiNS7_11logical_notIiEENSA_6detail15normal_iteratorISC_EEJPiEEEvT0_iT1_T2_DpNS2_10kernel_argIT3_EE_param_1];
	cvta.to.global.u64 	%rd1, %rd35;
	cvt.u32.u64 	%r1, %rd34;
	shl.b32 	%r2, %r45, 7;
	mov.u32 	%r47, %ctaid.x;
	mul.lo.s32 	%r3, %r2, %r47;
	sub.s32 	%r4, %r46, %r3;
	min.s32 	%r5, %r2, %r4;
	setp.eq.s32 	%p1, %r47, 0;
	add.s32 	%r49, %r47, 2;
	mov.u32 	%r50, %nctaid.x;
	setp.ge.u32 	%p2, %r49, %r50;
	or.pred  	%p3, %p1, %p2;
	@%p3 bra 	$L__BB4_5;
	mov.b32 	%r87, -1;
	// begin inline asm
	{
	 .reg .pred P_OUT; 
	elect.sync _|P_OUT, %r87;
	selp.b32 %r86, 1, 0, P_OUT; 
}
	// end inline asm
	mov.u32 	%r88, %tid.x;
	setp.gt.u32 	%p11, %r88, 31;
	setp.eq.s32 	%p12, %r86, 0;
	or.pred  	%p13, %p11, %p12;
	@%p13 bra 	$L__BB4_3;
	mov.u32 	%r89, _ZZN3cub18CUB_300001_SM_10006detail9transform23transform_kernel_ublkcpINS2_19async_copy_policy_tILi128EEEiN4cuda3std3__411logical_notIiEEN6thrust24THRUST_300001_SM_1000_NS6detail15normal_iteratorINSC_10device_ptrIiEEEEJiEEEvT0_iT1_T2_DpNS2_16aligned_base_ptrIT3_EEE3bar;
	mov.b32 	%r90, 1;
	// begin inline asm
	mbarrier.init.shared.b64 [%r89], %r90;
	// end inline asm
	// begin inline asm
	fence.proxy.async.shared::cta; // 6.
	// end inline asm
	mul.wide.s32 	%rd65, %r3, 4;
	shl.b32 	%r96, %r45, 9;
	add.s32 	%r97, %r96, %r1;
	add.s32 	%r98, %r97, 15;
	and.b32  	%r95, %r98, -16;
	cvta.to.global.u64 	%rd66, %rd33;
	add.s64 	%rd63, %rd66, %rd65;
	mov.u32 	%r91, _ZN3cub18CUB_300001_SM_10006detail9transform4smemE;
	// begin inline asm
	cp.async.bulk.shared::cluster.global.mbarrier::complete_tx::bytes [%r91], [%rd63], %r95, [%r89];
	// end inline asm
	// begin inline asm
	mbarrier.arrive.expect_tx.release.cta.shared::cta.b64 %rd64, [%r89], %r95; // 8. 
	// end inline asm
$L__BB4_3:
	bar.sync 	0;
	mov.u32 	%r100, _ZZN3cub18CUB_300001_SM_10006detail9transform23transform_kernel_ublkcpINS2_19async_copy_policy_tILi128EEEiN4cuda3std3__411logical_notIiEEN6thrust24THRUST_300001_SM_1000_NS6detail15normal_iteratorINSC_10device_ptrIiEEEEJiEEEvT0_iT1_T2_DpNS2_16aligned_base_ptrIT3_EEE3bar;
$L__BB4_4:
	mov.b32 	%r101, 0;
	// begin inline asm
	{
	 .reg .pred P_OUT; 
	mbarrier.try_wait.parity.shared::cta.b64  P_OUT, [%r100], %r101;                                // 7a. 
	selp.b32 %r99, 1, 0, P_OUT; 
}
	// end inline asm
	setp.eq.s32 	%p14, %r99, 0;
	@%p14 bra 	$L__BB4_4;
	bra.uni 	$L__BB4_16;
$L__BB4_5:
	shl.b32 	%r52, %r5, 2;
	cvt.s64.s32 	%rd36, %r52;
	shr.u64 	%rd3, %rd36, 2;
	mov.u32 	%r6, %ntid.x;
	mov.u32 	%r7, %ntid.y;
	mov.u32 	%r8, %ntid.z;
	mov.u32 	%r53, %tid.x;
	mov.u32 	%r54, %tid.y;
	mov.u32 	%r55, %tid.z;
	mad.lo.s32 	%r56, %r55, %r7, %r54;
	mad.lo.s32 	%r57, %r56, %r6, %r53;
	cvt.u64.u32 	%rd77, %r57;
	setp.le.u64 	%p4, %rd3, %rd77;
	@%p4 bra 	$L__BB4_15;
	mul.lo.s32 	%r58, %r6, %r7;
	mul.lo.s32 	%r59, %r58, %r8;
	cvt.u32.u64 	%r60, %rd77;
	cvt.u64.u32 	%rd5, %r59;
	add.s32 	%r61, %r60, %r59;
	cvt.u64.u32 	%rd37, %r61;
	max.u64 	%rd38, %rd3, %rd37;
	setp.gt.u64 	%p5, %rd3, %rd37;
	selp.u64 	%rd6, 1, 0, %p5;
	add.s64 	%rd39, %rd6, %rd37;
	sub.s64 	%rd7, %rd38, %rd39;
	and.b64  	%rd40, %rd7, -4294967296;
	setp.ne.s64 	%p6, %rd40, 0;
	@%p6 bra 	$L__BB4_8;
	cvt.u32.u64 	%r62, %rd5;
	cvt.u32.u64 	%r63, %rd7;
	div.u32 	%r64, %r63, %r62;
	cvt.u64.u32 	%rd73, %r64;
	bra.uni 	$L__BB4_9;
$L__BB4_8:
	div.u64 	%rd73, %rd7, %rd5;
$L__BB4_9:
	add.s64 	%rd11, %rd73, %rd6;
	and.b64  	%rd41, %rd11, 3;
	setp.eq.s64 	%p7, %rd41, 3;
	@%p7 bra 	$L__BB4_12;
	shl.b64 	%rd42, %rd77, 2;
	mul.wide.s32 	%rd43, %r3, 4;
	add.s64 	%rd44, %rd42, %rd43;
	cvt.s64.s32 	%rd45, %rd34;
	add.s64 	%rd46, %rd44, %rd45;
	add.s64 	%rd75, %rd33, %rd46;
	mov.u32 	%r67, _ZN3cub18CUB_300001_SM_10006detail9transform4smemE;
	add.s32 	%r68, %r1, %r67;
	shl.b32 	%r69, %r60, 2;
	add.s32 	%r112, %r68, %r69;
	mul.lo.s32 	%r70, %r8, %r7;
	mul.lo.s32 	%r71, %r70, %r6;
	shl.b32 	%r10, %r71, 2;
	add.s64 	%rd47, %rd11, 1;
	and.b64  	%rd48, %rd47, 3;
	neg.s64 	%rd74, %rd48;
$L__BB4_11:
	.pragma "nounroll";
	// begin inline asm
	cp.async.ca.shared.global [%r112], [%rd75], 4, 4;
	// end inline asm
	add.s64 	%rd77, %rd77, %rd5;
	shl.b64 	%rd50, %rd5, 2;
	add.s64 	%rd75, %rd75, %rd50;
	add.s32 	%r112, %r112, %r10;
	add.s64 	%rd74, %rd74, 1;
	setp.ne.s64 	%p8, %rd74, 0;
	@%p8 bra 	$L__BB4_11;
$L__BB4_12:
	setp.lt.u64 	%p9, %rd11, 3;
	@%p9 bra 	$L__BB4_15;
	shl.b64 	%rd21, %rd5, 2;
	shl.b64 	%rd51, %rd77, 2;
	cvt.s64.s32 	%rd52, %r3;
	mul.wide.s32 	%rd53, %r3, 4;
	add.s64 	%rd22, %rd51, %rd53;
	shl.b64 	%rd23, %rd5, 4;
	shl.b64 	%rd54, %rd5, 3;
	add.s64 	%rd24, %rd22, %rd54;
	add.s64 	%rd55, %rd77, %rd52;
	shl.b64 	%rd56, %rd55, 2;
	mad.lo.s64 	%rd25, %rd5, 12, %rd56;
	cvt.u32.u64 	%r73, %rd34;
	mov.u32 	%r74, _ZN3cub18CUB_300001_SM_10006detail9transform4smemE;
	add.s32 	%r75, %r73, %r74;
	mul.lo.s32 	%r76, %r8, %r7;
	mul.lo.s32 	%r77, %r76, %r6;
	shl.b32 	%r78, %r77, 2;
	cvt.u32.u64 	%r79, %rd77;
	shl.b32 	%r80, %r79, 2;
	add.s32 	%r113, %r75, %r80;
	add.s32 	%r116, %r113, %r78;
	shl.b32 	%r14, %r77, 4;
	shl.b32 	%r81, %r77, 3;
	add.s32 	%r115, %r113, %r81;
	mad.lo.s32 	%r114, %r77, 12, %r113;
	cvt.s64.s32 	%rd57, %rd34;
	add.s64 	%rd78, %rd33, %rd57;
$L__BB4_14:
	add.s64 	%rd58, %rd78, %rd22;
	// begin inline asm
	cp.async.ca.shared.global [%r113], [%rd58], 4, 4;
	// end inline asm
	add.s64 	%rd62, %rd22, %rd21;
	add.s64 	%rd59, %rd78, %rd62;
	// begin inline asm
	cp.async.ca.shared.global [%r116], [%rd59], 4, 4;
	// end inline asm
	add.s64 	%rd60, %rd78, %rd24;
	// begin inline asm
	cp.async.ca.shared.global [%r115], [%rd60], 4, 4;
	// end inline asm
	add.s64 	%rd61, %rd78, %rd25;
	// begin inline asm
	cp.async.ca.shared.global [%r114], [%rd61], 4, 4;
	// end inline asm
	add.s64 	%rd77, %rd77, %rd21;
	add.s64 	%rd78, %rd78, %rd23;
	add.s32 	%r116, %r116, %r14;
	add.s32 	%r115, %r115, %r14;
	add.s32 	%r114, %r114, %r14;
	add.s32 	%r113, %r113, %r14;
	setp.lt.u64 	%p10, %rd77, %rd3;
	@%p10 bra 	$L__BB4_14;
$L__BB4_15:
	// begin inline asm
	cp.async.commit_group;
	// end inline asm
	// begin inline asm
	cp.async.wait_group 0;
	// end inline asm
	barrier.sync 	0;
$L__BB4_16:
	cvt.u32.u64 	%r26, %rd34;
	setp.gt.s32 	%p15, %r2, %r4;
	@%p15 bra 	$L__BB4_20;
	setp.lt.s32 	%p16, %r45, 1;
	@%p16 bra 	$L__BB4_25;
	mov.u32 	%r117, %tid.x;
	neg.s32 	%r119, %r45;
	shl.b32 	%r102, %r117, 2;
	add.s32 	%r103, %r26, %r102;
	mov.u32 	%r104, _ZN3cub18CUB_300001_SM_10006detail9transform4smemE;
	add.s32 	%r118, %r104, %r103;
	mul.wide.s32 	%rd67, %r3, 4;
	add.s64 	%rd31, %rd1, %rd67;
$L__BB4_19:
	.pragma "nounroll";
	mul.wide.s32 	%rd68, %r117, 4;
	add.s64 	%rd69, %rd31, %rd68;
	ld.shared.u32 	%r105, [%r118];
	setp.eq.s32 	%p17, %r105, 0;
	selp.u32 	%r106, 1, 0, %p17;
	st.global.u32 	[%rd69], %r106;
	add.s32 	%r119, %r119, 1;
	setp.eq.s32 	%p18, %r119, 0;
	add.s32 	%r118, %r118, 512;
	add.s32 	%r117, %r117, 128;
	@%p18 bra 	$L__BB4_25;
	bra.uni 	$L__BB4_19;
$L__BB4_20:
	setp.lt.s32 	%p19, %r45, 1;
	@%p19 bra 	$L__BB4_25;
	mov.u32 	%r120, %tid.x;
	neg.s32 	%r122, %r45;
	shl.b32 	%r107, %r120, 2;
	add.s32 	%r108, %r26, %r107;
	mov.u32 	%r109, _ZN3cub18CUB_300001_SM_10006detail9transform4smemE;
	add.s32 	%r121, %r109, %r108;
	mul.wide.s32 	%rd70, %r3, 4;
	add.s64 	%rd32, %rd1, %rd70;
$L__BB4_22:
	.pragma "nounroll";
	setp.ge.s32 	%p20, %r120, %r5;
	@%p20 bra 	$L__BB4_24;
	ld.shared.u32 	%r110, [%r121];
	setp.eq.s32 	%p21, %r110, 0;
	selp.u32 	%r111, 1, 0, %p21;
	mul.wide.s32 	%rd71, %r120, 4;
	add.s64 	%rd72, %rd32, %rd71;
	st.global.u32 	[%rd72], %r111;
$L__BB4_24:
	add.s32 	%r122, %r122, 1;
	setp.ne.s32 	%p22, %r122, 0;
	add.s32 	%r121, %r121, 512;
	add.s32 	%r120, %r120, 128;
	@%p22 bra 	$L__BB4_22;
$L__BB4_25:
	ret;

}
	// .globl	_ZN3cub18CUB_300001_SM_10006detail9transform16transform_kernelINS2_10policy_hubILb0EN4cuda3std3__45tupleIJN6thrust24THRUST_300001_SM_1000_NS10device_ptrIiEEEEEE10policy1000ElNS7_11logical_notIiEENSA_6detail15normal_iteratorISC_EEJPiEEEvT0_iT1_T2_DpNS2_10kernel_argIT3_EE
.visible .entry _ZN3cub18CUB_300001_SM_10006detail9transform16transform_kernelINS2_10policy_hubILb0EN4cuda3std3__45tupleIJN6thrust24THRUST_300001_SM_1000_NS10device_ptrIiEEEEEE10policy1000ElNS7_11logical_notIiEENSA_6detail15normal_iteratorISC_EEJPiEEEvT0_iT1_T2_DpNS2_10kernel_argIT3_EE(
	.param .u64 _ZN3cub18CUB_300001_SM_10006detail9transform16transform_kernelINS2_10policy_hubILb0EN4cuda3std3__45tupleIJN6thrust24THRUST_300001_SM_1000_NS10device_ptrIiEEEEEE10policy1000ElNS7_11logical_notIiEENSA_6detail15normal_iteratorISC_EEJPiEEEvT0_iT1_T2_DpNS2_10kernel_argIT3_EE_param_0,
	.param .u32 _ZN3cub18CUB_300001_SM_10006detail9transform16transform_kernelINS2_10policy_hubILb0EN4cuda3std3__45tupleIJN6thrust24THRUST_300001_SM_1000_NS10device_ptrIiEEEEEE10policy1000ElNS7_11logical_notIiEENSA_6detail15normal_iteratorISC_EEJPiEEEvT0_iT1_T2_DpNS2_10kernel_argIT3_EE_param_1,
	.param .align 1 .b8 _ZN3cub18CUB_300001_SM_10006detail9transform16transform_kernelINS2_10policy_hubILb0EN4cuda3std3__45tupleIJN6thrust24THRUST_300001_SM_1000_NS10device_ptrIiEEEEEE10policy1000ElNS7_11logical_notIiEENSA_6detail15normal_iteratorISC_EEJPiEEEvT0_iT1_T2_DpNS2_10kernel_argIT3_EE_param_2[1],
	.param .align 8 .b8 _ZN3cub18CUB_300001_SM_10006detail9transform16transform_kernelINS2_10policy_hubILb0EN4cuda3std3__45tupleIJN6thrust24THRUST_300001_SM_1000_NS10device_ptrIiEEEEEE10policy1000ElNS7_11logical_notIiEENSA_6detail15normal_iteratorISC_EEJPiEEEvT0_iT1_T2_DpNS2_10kernel_argIT3_EE_param_3[8],
	.param .align 8 .b8 _ZN3cub18CUB_300001_SM_10006detail9transform16transform_kernelINS2_10policy_hubILb0EN4cuda3std3__45tupleIJN6thrust24THRUST_300001_SM_1000_NS10device_ptrIiEEEEEE10policy1000ElNS7_11logical_notIiEENSA_6detail15normal_iteratorISC_EEJPiEEEvT0_iT1_T2_DpNS2_10kernel_argIT3_EE_param_4[16]
)
.maxntid 128
{
	.reg .pred 	%p<23>;
	.reg .b32 	%r<120>;
	.reg .b64 	%rd<85>;
	// demoted variable
	.shared .align 8 .u64 _ZZN3cub18CUB_300001_SM_10006detail9transform23transform_kernel_ublkcpINS2_19async_copy_policy_tILi128EEElN4cuda3std3__411logical_notIiEEN6thrust24THRUST_300001_SM_1000_NS6detail15normal_iteratorINSC_10device_ptrIiEEEEJiEEEvT0_iT1_T2_DpNS2_16aligned_base_ptrIT3_EEE3bar;
	ld.param.u64 	%rd34, [_ZN3cub18CUB_300001_SM_10006detail9transform16transform_kernelINS2_10policy_hubILb0EN4cuda3std3__45tupleIJN6thrust24THRUST_300001_SM_1000_NS10device_ptrIiEEEEEE10policy1000ElNS7_11logical_notIiEENSA_6detail15normal_iteratorISC_EEJPiEEEvT0_iT1_T2_DpNS2_10kernel_argIT3_EE_param_4];
	ld.param.u64 	%rd36, [_ZN3cub18CUB_300001_SM_10006detail9transform16transform_kernelINS2_10policy_hubILb0EN4cuda3std3__45tupleIJN6thrust24THRUST_300001_SM_1000_NS10device_ptrIiEEEEEE10policy1000ElNS7_11logical_notIiEENSA_6detail15normal_iteratorISC_EEJPiEEEvT0_iT1_T2_DpNS2_10kernel_argIT3_EE_param_0];
	ld.param.u64 	%rd35, [_ZN3cub18CUB_300001_SM_10006detail9transform16transform_kernelINS2_10policy_hubILb0EN4cuda3std3__45tupleIJN6thrust24THRUST_300001_SM_1000_NS10device_ptrIiEEEEEE10policy1000ElNS7_11logical_notIiEENSA_6detail15normal_iteratorISC_EEJPiEEEvT0_iT1_T2_DpNS2_10kernel_argIT3_EE_param_4+8];
	ld.param.u64 	%rd37, [_ZN3cub18CUB_300001_SM_10006detail9transform16transform_kernelINS2_10policy_hubILb0EN4cuda3std3__45tupleIJN6thrust24THRUST_300001_SM_1000_NS10device_ptrIiEEEEEE10policy1000ElNS7_11logical_notIiEENSA_6detail15normal_iteratorISC_EEJPiEEEvT0_iT1_T2_DpNS2_10kernel_argIT3_EE_param_3];
	ld.param.u32 	%r43, [_ZN3cub18CUB_300001_SM_10006detail9transform16transform_kernelINS2_10policy_hubILb0EN4cuda3std3__45tupleIJN6thrust24THRUST_300001_SM_1000_NS10device_ptrIiEEEEEE10policy1000ElNS7_11logical_notIiEENSA_6detail15normal_iteratorISC_EEJPiEEEvT0_iT1_T2_DpNS2_10kernel_argIT3_EE_param_1];
	cvta.to.global.u64 	%rd1, %rd37;
	cvt.u32.u64 	%r1, %rd35;
	shl.b32 	%r2, %r43, 7;
	mov.u32 	%r44, %ctaid.x;
	cvt.u64.u32 	%rd38, %r44;
	cvt.s64.s32 	%rd39, %r2;
	mul.lo.s64 	%rd3, %rd39, %rd38;
	sub.s64 	%rd40, %rd36, %rd3;
	min.s64 	%rd41, %rd40, %rd39;
	cvt.u32.u64 	%r3, %rd41;
	setp.eq.s32 	%p1, %r44, 0;
	add.s32 	%r46, %r44, 2;
	mov.u32 	%r47, %nctaid.x;
	setp.ge.u32 	%p2, %r46, %r47;
	or.pred  	%p3, %p1, %p2;
	@%p3 bra 	$L__BB5_5;
	mov.b32 	%r84, -1;
	// begin inline asm
	{
	 .reg .pred P_OUT; 
	elect.sync _|P_OUT, %r84;
	selp.b32 %r83, 1, 0, P_OUT; 
}
	// end inline asm
	mov.u32 	%r85, %tid.x;
	setp.gt.u32 	%p11, %r85, 31;
	setp.eq.s32 	%p12, %r83, 0;
	or.pred  	%p13, %p11, %p12;
	@%p13 bra 	$L__BB5_3;
	mov.u32 	%r86, _ZZN3cub18CUB_300001_SM_10006detail9transform23transform_kernel_ublkcpINS2_19async_copy_policy_tILi128EEElN4cuda3std3__411logical_notIiEEN6thrust24THRUST_300001_SM_1000_NS6detail15normal_iteratorINSC_10device_ptrIiEEEEJiEEEvT0_iT1_T2_DpNS2_16aligned_base_ptrIT3_EEE3bar;
	mov.b32 	%r87, 1;
	// begin inline asm
	mbarrier.init.shared.b64 [%r86], %r87;
	// end inline asm
	// begin inline asm
	fence.proxy.async.shared::cta; // 6.
	// end inline asm
	shl.b64 	%rd70, %rd3, 2;
	shl.b32 	%r93, %r43, 9;
	add.s32 	%r94, %r93, %r1;
	add.s32 	%r95, %r94, 15;
	and.b32  	%r92, %r95, -16;
	cvta.to.global.u64 	%rd71, %rd34;
	add.s64 	%rd68, %rd71, %rd70;
	mov.u32 	%r88, _ZN3cub18CUB_300001_SM_10006detail9transform4smemE;
	// begin inline asm
	cp.async.bulk.shared::cluster.global.mbarrier::complete_tx::bytes [%r88], [%rd68], %r92, [%r86];
	// end inline asm
	// begin inline asm
	mbarrier.arrive.expect_tx.release.cta.shared::cta.b64 %rd69, [%r86], %r92; // 8. 
	// end inline asm
$L__BB5_3:
	bar.sync 	0;
	mov.u32 	%r97, _ZZN3cub18CUB_300001_SM_10006detail9transform23transform_kernel_ublkcpINS2_19async_copy_policy_tILi128EEElN4cuda3std3__411logical_notIiEEN6thrust24THRUST_300001_SM_1000_NS6detail15normal_iteratorINSC_10device_ptrIiEEEEJiEEEvT0_iT1_T2_DpNS2_16aligned_base_ptrIT3_EEE3bar;
$L__BB5_4:
	mov.b32 	%r98, 0;
	// begin inline asm
	{
	 .reg .pred P_OUT; 
	mbarrier.try_wait.parity.shared::cta.b64  P_OUT, [%r97], %r98;                                // 7a. 
	selp.b32 %r96, 1, 0, P_OUT; 
}
	// end inline asm
	setp.eq.s32 	%p14, %r96, 0;
	@%p14 bra 	$L__BB5_4;
	bra.uni 	$L__BB5_16;
$L__BB5_5:
	shl.b32 	%r49, %r3, 2;
	cvt.s64.s32 	%rd42, %r49;
	shr.u64 	%rd4, %rd42, 2;
	mov.u32 	%r4, %ntid.x;
	mov.u32 	%r5, %ntid.y;
	mov.u32 	%r6, %ntid.z;
	mov.u32 	%r50, %tid.x;
	mov.u32 	%r51, %tid.y;
	mov.u32 	%r52, %tid.z;
	mad.lo.s32 	%r53, %r52, %r5, %r51;
	mad.lo.s32 	%r54, %r53, %r4, %r50;
	cvt.u64.u32 	%rd82, %r54;
	setp.le.u64 	%p4, %rd4, %rd82;
	@%p4 bra 	$L__BB5_15;
	mul.lo.s32 	%r55, %r4, %r5;
	mul.lo.s32 	%r56, %r55, %r6;
	cvt.u32.u64 	%r57, %rd82;
	cvt.u64.u32 	%rd6, %r56;
	add.s32 	%r58, %r57, %r56;
	cvt.u64.u32 	%rd43, %r58;
	max.u64 	%rd44, %rd4, %rd43;
	setp.gt.u64 	%p5, %rd4, %rd43;
	selp.u64 	%rd7, 1, 0, %p5;
	add.s64 	%rd45, %rd7, %rd43;
	sub.s64 	%rd8, %rd44, %rd45;
	and.b64  	%rd46, %rd8, -4294967296;
	setp.ne.s64 	%p6, %rd46, 0;
	@%p6 bra 	$L__BB5_8;
	cvt.u32.u64 	%r59, %rd6;
	cvt.u32.u64 	%r60, %rd8;
	div.u32 	%r61, %r60, %r59;
	cvt.u64.u32 	%rd78, %r61;
	bra.uni 	$L__BB5_9;
$L__BB5_8:
	div.u64 	%rd78, %rd8, %rd6;
$L__BB5_9:
	add.s64 	%rd12, %rd78, %rd7;
	and.b64  	%rd47, %rd12, 3;
	setp.eq.s64 	%p7, %rd47, 3;
	@%p7 bra 	$L__BB5_12;
	shl.b64 	%rd48, %rd3, 2;
	shl.b64 	%rd49, %rd82, 2;
	add.s64 	%rd50, %rd48, %rd49;
	cvt.s64.s32 	%rd51, %rd35;
	add.s64 	%rd52, %rd50, %rd51;
	add.s64 	%rd80, %rd34, %rd52;
	mov.u32 	%r64, _ZN3cub18CUB_300001_SM_10006detail9transform4smemE;
	add.s32 	%r65, %r1, %r64;
	shl.b32 	%r66, %r57, 2;
	add.s32 	%r109, %r65, %r66;
	mul.lo.s32 	%r67, %r6, %r5;
	mul.lo.s32 	%r68, %r67, %r4;
	shl.b32 	%r8, %r68, 2;
	add.s64 	%rd53, %rd12, 1;
	and.b64  	%rd54, %rd53, 3;
	neg.s64 	%rd79, %rd54;
$L__BB5_11:
	.pragma "nounroll";
	// begin inline asm
	cp.async.ca.shared.global [%r109], [%rd80], 4, 4;
	// end inline asm
	add.s64 	%rd82, %rd82, %rd6;
	shl.b64 	%rd56, %rd6, 2;
	add.s64 	%rd80, %rd80, %rd56;
	add.s32 	%r109, %r109, %r8;
	add.s64 	%rd79, %rd79, 1;
	setp.ne.s64 	%p8, %rd79, 0;
	@%p8 bra 	$L__BB5_11;
$L__BB5_12:
	setp.lt.u64 	%p9, %rd12, 3;
	@%p9 bra 	$L__BB5_15;
	shl.b64 	%rd22, %rd6, 2;
	shl.b64 	%rd57, %rd3, 2;
	shl.b64 	%rd58, %rd82, 2;
	add.s64 	%rd23, %rd57, %rd58;
	shl.b64 	%rd24, %rd6, 4;
	shl.b64 	%rd59, %rd6, 3;
	add.s64 	%rd25, %rd23, %rd59;
	add.s64 	%rd60, %rd82, %rd3;
	shl.b64 	%rd61, %rd60, 2;
	mad.lo.s64 	%rd26, %rd6, 12, %rd61;
	cvt.u32.u64 	%r70, %rd35;
	mov.u32 	%r71, _ZN3cub18CUB_300001_SM_10006detail9transform4smemE;
	add.s32 	%r72, %r70, %r71;
	mul.lo.s32 	%r73, %r6, %r5;
	mul.lo.s32 	%r74, %r73, %r4;
	shl.b32 	%r75, %r74, 2;
	cvt.u32.u64 	%r76, %rd82;
	shl.b32 	%r77, %r76, 2;
	add.s32 	%r110, %r72, %r77;
	add.s32 	%r113, %r110, %r75;
	shl.b32 	%r12, %r74, 4;
	shl.b32 	%r78, %r74, 3;
	add.s32 	%r112, %r110, %r78;
	mad.lo.s32 	%r111, %r74, 12, %r110;
	cvt.s64.s32 	%rd62, %rd35;
	add.s64 	%rd83, %rd34, %rd62;
$L__BB5_14:
	add.s64 	%rd63, %rd83, %rd23;
	// begin inline asm
	cp.async.ca.shared.global [%r110], [%rd63], 4, 4;
	// end inline asm
	add.s64 	%rd67, %rd23, %rd22;
	add.s64 	%rd64, %rd83, %rd67;
	// begin inline asm
	cp.async.ca.shared.global [%r113], [%rd64], 4, 4;
	// end inline asm
	add.s64 	%rd65, %rd83, %rd25;
	// begin inline asm
	cp.async.ca.shared.global [%r112], [%rd65], 4, 4;
	// end inline asm
	add.s64 	%rd66, %rd83, %rd26;
	// begin inline asm
	cp.async.ca.shared.global [%r111], [%rd66], 4, 4;
	// end inline asm
	add.s64 	%rd82, %rd82, %rd22;
	add.s64 	%rd83, %rd83, %rd24;
	add.s32 	%r113, %r113, %r12;
	add.s32 	%r112, %r112, %r12;
	add.s32 	%r111, %r111, %r12;
	add.s32 	%r110, %r110, %r12;
	setp.lt.u64 	%p10, %rd82, %rd4;
	@%p10 bra 	$L__BB5_14;
$L__BB5_15:
	// begin inline asm
	cp.async.commit_group;
	// end inline asm
	// begin inline asm
	cp.async.wait_group 0;
	// end inline asm
	barrier.sync 	0;
$L__BB5_16:
	cvt.u32.u64 	%r24, %rd35;
	setp.eq.s32 	%p15, %r2, %r3;
	@%p15 bra 	$L__BB5_22;
	setp.lt.s32 	%p16, %r43, 1;
	@%p16 bra 	$L__BB5_25;
	mov.u32 	%r117, %tid.x;
	neg.s32 	%r119, %r43;
	shl.b32 	%r99, %r117, 2;
	add.s32 	%r100, %r24, %r99;
	mov.u32 	%r101, _ZN3cub18CUB_300001_SM_10006detail9transform4smemE;
	add.s32 	%r118, %r101, %r100;
	shl.b64 	%rd72, %rd3, 2;
	add.s64 	%rd32, %rd1, %rd72;
$L__BB5_19:
	.pragma "nounroll";
	setp.ge.s32 	%p17, %r117, %r3;
	@%p17 bra 	$L__BB5_21;
	ld.shared.u32 	%r102, [%r118];
	setp.eq.s32 	%p18, %r102, 0;
	selp.u32 	%r103, 1, 0, %p18;
	mul.wide.s32 	%rd73, %r117, 4;
	add.s64 	%rd74, %rd32, %rd73;
	st.global.u32 	[%rd74], %r103;
$L__BB5_21:
	add.s32 	%r119, %r119, 1;
	setp.ne.s32 	%p19, %r119, 0;
	add.s32 	%r118, %r118, 512;
	add.s32 	%r117, %r117, 128;
	@%p19 bra 	$L__BB5_19;
	bra.uni 	$L__BB5_25;
$L__BB5_22:
	setp.lt.s32 	%p20, %r43, 1;
	@%p20 bra 	$L__BB5_25;
	mov.u32 	%r114, %tid.x;
	neg.s32 	%r116, %r43;
	shl.b32 	%r104, %r114, 2;
	add.s32 	%r105, %r24, %r104;
	mov.u32 	%r106, _ZN3cub18CUB_300001_SM_10006detail9transform4smemE;
	add.s32 	%r115, %r106, %r105;
	shl.b64 	%rd75, %rd3, 2;
	add.s64 	%rd33, %rd1, %rd75;
$L__BB5_24:
	.pragma "nounroll";
	mul.wide.s32 	%rd76, %r114, 4;
	add.s64 	%rd77, %rd33, %rd76;
	ld.shared.u32 	%r107, [%r115];
	setp.eq.s32 	%p21, %r107, 0;
	selp.u32 	%r108, 1, 0, %p21;
	st.global.u32 	[%rd77], %r108;
	add.s32 	%r116, %r116, 1;
	setp.eq.s32 	%p22, %r116, 0;
	add.s32 	%r115, %r115, 512;
	add.s32 	%r114, %r114, 128;
	@%p22 bra 	$L__BB5_25;
	bra.uni 	$L__BB5_24;
$L__BB5_25:
	ret;

}
	// .globl	_ZN3cub18CUB_300001_SM_10006detail4scan20DeviceScanInitKernelINS0_13ScanTileStateIiLb1EEEEEvT_i
.visible .entry _ZN3cub18CUB_300001_SM_10006detail4scan20DeviceScanInitKernelINS0_13ScanTileStateIiLb1EEEEEvT_i(
	.param .align 8 .b8 _ZN3cub18CUB_300001_SM_10006detail4scan20DeviceScanInitKernelINS0_13ScanTileStateIiLb1EEEEEvT_i_param_0[8],
	.param .u32 _ZN3cub18CUB_300001_SM_10006detail4scan20DeviceScanInitKernelINS0_13ScanTileStateIiLb1EEEEEvT_i_param_1
)
{
	.reg .pred 	%p<5>;
	.reg .b32 	%r<10>;
	.reg .b64 	%rd<7>;

	ld.param.u64 	%rd2, [_ZN3cub18CUB_300001_SM_10006detail4scan20DeviceScanInitKernelINS0_13ScanTileStateIiLb1EEEEEvT_i_param_0];
	ld.param.u32 	%r4, [_ZN3cub18CUB_300001_SM_10006detail4scan20DeviceScanInitKernelINS0_13ScanTileStateIiLb1EEEEEvT_i_param_1];
	cvta.to.global.u64 	%rd1, %rd2;
	mov.u32 	%r1, %ctaid.x;
	mov.u32 	%r5, %ntid.x;
	mov.u32 	%r2, %tid.x;
	mad.lo.s32 	%r3, %r1, %r5, %r2;
	setp.ge.s32 	%p1, %r3, %r4;
	@%p1 bra 	$L__BB6_2;
	mul.wide.s32 	%rd3, %r3, 8;
	add.s64 	%rd4, %rd1, %rd3;
	mov.b32 	%r6, 0;
	mov.b32 	%r7, 99;
	st.global.v2.u32 	[%rd4+256], {%r7, %r6};
$L__BB6_2:
	setp.ne.s32 	%p2, %r1, 0;
	setp.gt.u32 	%p3, %r2, 31;
	or.pred  	%p4, %p2, %p3;
	@%p4 bra 	$L__BB6_4;
	mul.wide.u32 	%rd5, %r2, 8;
	add.s64 	%rd6, %rd1, %rd5;
	mov.b32 	%r9, 0;
	st.global.v2.u32 	[%rd6], {%r9, %r9};
$L__BB6_4:
	ret;

}
	// .globl	_ZN3cub18CUB_300001_SM_10006detail4scan16DeviceScanKernelINS2_10policy_hubIiiijN4cuda3std3__44plusIvEEE10Policy1000EN6thrust24THRUST_300001_SM_1000_NS6detail15normal_iteratorINSD_10device_ptrIiEEEESI_NS0_13ScanTileStateIiLb1EEES9_NS1_10InputValueIiPiEEjiLb0EiEEvT0_T1_T2_iT3_T4_T5_
.visible .entry _ZN3cub18CUB_300001_SM_10006detail4scan16DeviceScanKernelINS2_10policy_hubIiiijN4cuda3std3__44plusIvEEE10Policy1000EN6thrust24THRUST_300001_SM_1000_NS6detail15normal_iteratorINSD_10device_ptrIiEEEESI_NS0_13ScanTileStateIiLb1EEES9_NS1_10InputValueIiPiEEjiLb0EiEEvT0_T1_T2_iT3_T4_T5_(
	.param .align 8 .b8 _ZN3cub18CUB_300001_SM_10006detail4scan16DeviceScanKernelINS2_10policy_hubIiiijN4cuda3std3__44plusIvEEE10Policy1000EN6thrust24THRUST_300001_SM_1000_NS6detail15normal_iteratorINSD_10device_ptrIiEEEESI_NS0_13ScanTileStateIiLb1EEES9_NS1_10InputValueIiPiEEjiLb0EiEEvT0_T1_T2_iT3_T4_T5__param_0[8],
	.param .align 8 .b8 _ZN3cub18CUB_300001_SM_10006detail4scan16DeviceScanKernelINS2_10policy_hubIiiijN4cuda3std3__44plusIvEEE10Policy1000EN6thrust24THRUST_300001_SM_1000_NS6detail15normal_iteratorINSD_10device_ptrIiEEEESI_NS0_13ScanTileStateIiLb1EEES9_NS1_10InputValueIiPiEEjiLb0EiEEvT0_T1_T2_iT3_T4_T5__param_1[8],
	.param .align 8 .b8 _ZN3cub18CUB_300001_SM_10006detail4scan16DeviceScanKernelINS2_10policy_hubIiiijN4cuda3std3__44plusIvEEE10Policy1000EN6thrust24THRUST_300001_SM_1000_NS6detail15normal_iteratorINSD_10device_ptrIiEEEESI_NS0_13ScanTileStateIiLb1EEES9_NS1_10InputValueIiPiEEjiLb0EiEEvT0_T1_T2_iT3_T4_T5__param_2[8],
	.param .u32 _ZN3cub18CUB_300001_SM_10006detail4scan16DeviceScanKernelINS2_10policy_hubIiiijN4cuda3std3__44plusIvEEE10Policy1000EN6thrust24THRUST_300001_SM_1000_NS6detail15normal_iteratorINSD_10device_ptrIiEEEESI_NS0_13ScanTileStateIiLb1EEES9_NS1_10InputValueIiPiEEjiLb0EiEEvT0_T1_T2_iT3_T4_T5__param_3,
	.param .align 1 .b8 _ZN3cub18CUB_300001_SM_10006detail4scan16DeviceScanKernelINS2_10policy_hubIiiijN4cuda3std3__44plusIvEEE10Policy1000EN6thrust24THRUST_300001_SM_1000_NS6detail15normal_iteratorINSD_10device_ptrIiEEEESI_NS0_13ScanTileStateIiLb1EEES9_NS1_10InputValueIiPiEEjiLb0EiEEvT0_T1_T2_iT3_T4_T5__param_4[1],
	.param .align 8 .b8 _ZN3cub18CUB_300001_SM_10006detail4scan16DeviceScanKernelINS2_10policy_hubIiiijN4cuda3std3__44plusIvEEE10Policy1000EN6thrust24THRUST_300001_SM_1000_NS6detail15normal_iteratorINSD_10device_ptrIiEEEESI_NS0_13ScanTileStateIiLb1EEES9_NS1_10InputValueIiPiEEjiLb0EiEEvT0_T1_T2_iT3_T4_T5__param_5[16],
	.param .u32 _ZN3cub18CUB_300001_SM_10006detail4scan16DeviceScanKernelINS2_10policy_hubIiiijN4cuda3std3__44plusIvEEE10Policy1000EN6thrust24THRUST_300001_SM_1000_NS6detail15normal_iteratorINSD_10device_ptrIiEEEESI_NS0_13ScanTileStateIiLb1EEES9_NS1_10InputValueIiPiEEjiLb0EiEEvT0_T1_T2_iT3_T4_T5__param_6
)
.maxntid 384
{
	.reg .pred 	%p<160>;
	.reg .b16 	%rs<3>;
	.reg .b32 	%r<1050>;
	.reg .b64 	%rd<58>;
	// demoted variable
	.shared .align 16 .b8 _ZZN3cub18CUB_300001_SM_10006detail4scan16DeviceScanKernelINS2_10policy_hubIiiijN4cuda3std3__44plusIvEEE10Policy1000EN6thrust24THRUST_300001_SM_1000_NS6detail15normal_iteratorINSD_10device_ptrIiEEEESI_NS0_13ScanTileStateIiLb1EEES9_NS1_10InputValueIiPiEEjiLb0EiEEvT0_T1_T2_iT3_T4_T5_E12temp_storage[33808];
	ld.param.u32 	%r239, [_ZN3cub18CUB_300001_SM_10006detail4scan16DeviceScanKernelINS2_10policy_hubIiiijN4cuda3std3__44plusIvEEE10Policy1000EN6thrust24THRUST_300001_SM_1000_NS6detail15normal_iteratorINSD_10device_ptrIiEEEESI_NS0_13ScanTileStateIiLb1EEES9_NS1_10InputValueIiPiEEjiLb0EiEEvT0_T1_T2_iT3_T4_T5__param_5];
	bfe.u32 	%r240, %r239, 0, 8;
	cvt.u16.u32 	%rs1, %r240;
	and.b16  	%rs2, %rs1, 255;
	ld.param.u64 	%rd16, [_ZN3cub18CUB_300001_SM_10006detail4scan16DeviceScanKernelINS2_10policy_hubIiiijN4cuda3std3__44plusIvEEE10Policy1000EN6thrust24THRUST_300001_SM_1000_NS6detail15normal_iteratorINSD_10device_ptrIiEEEESI_NS0_13ScanTileStateIiLb1EEES9_NS1_10InputValueIiPiEEjiLb0EiEEvT0_T1_T2_iT3_T4_T5__param_2];
	ld.param.u64 	%rd15, [_ZN3cub18CUB_300001_SM_10006detail4scan16DeviceScanKernelINS2_10policy_hubIiiijN4cuda3std3__44plusIvEEE10Policy1000EN6thrust24THRUST_300001_SM_1000_NS6detail15normal_iteratorINSD_10device_ptrIiEEEESI_NS0_13ScanTileStateIiLb1EEES9_NS1_10InputValueIiPiEEjiLb0EiEEvT0_T1_T2_iT3_T4_T5__param_1];
	ld.param.u64 	%rd14, [_ZN3cub18CUB_300001_SM_10006detail4scan16DeviceScanKernelINS2_10policy_hubIiiijN4cuda3std3__44plusIvEEE10Policy1000EN6thrust24THRUST_300001_SM_1000_NS6detail15normal_iteratorINSD_10device_ptrIiEEEESI_NS0_13ScanTileStateIiLb1EEES9_NS1_10InputValueIiPiEEjiLb0EiEEvT0_T1_T2_iT3_T4_T5__param_0];
	ld.param.u64 	%rd1, [_ZN3cub18CUB_300001_SM_10006detail4scan16DeviceScanKernelINS2_10policy_hubIiiijN4cuda3std3__44plusIvEEE10Policy1000EN6thrust24THRUST_300001_SM_1000_NS6detail15normal_iteratorINSD_10device_ptrIiEEEESI_NS0_13ScanTileStateIiLb1EEES9_NS1_10InputValueIiPiEEjiLb0EiEEvT0_T1_T2_iT3_T4_T5__param_5+8];
	ld.param.u32 	%r238, [_ZN3cub18CUB_300001_SM_10006detail4scan16DeviceScanKernelINS2_10policy_hubIiiijN4cuda3std3__44plusIvEEE10Policy1000EN6thrust24THRUST_300001_SM_1000_NS6detail15normal_iteratorINSD_10device_ptrIiEEEESI_NS0_13ScanTileStateIiLb1EEES9_NS1_10InputValueIiPiEEjiLb0EiEEvT0_T1_T2_iT3_T4_T5__param_6];
	setp.eq.s16 	%p1, %rs2, 0;
	@%p1 bra 	$L__BB7_2;
	cvta.to.global.u64 	%rd17, %rd1;
	ld.global.u32 	%r997, [%rd17];
	bra.uni 	$L__BB7_3;
$L__BB7_2:
	cvt.u32.u64 	%r997, %rd1;
$L__BB7_3:
	ld.param.u32 	%r995, [_ZN3cub18CUB_300001_SM_10006detail4scan16DeviceScanKernelINS2_10policy_hubIiiijN4cuda3std3__44plusIvEEE10Policy1000EN6thrust24THRUST_300001_SM_1000_NS6detail15normal_iteratorINSD_10device_ptrIiEEEESI_NS0_13ScanTileStateIiLb1EEES9_NS1_10InputValueIiPiEEjiLb0EiEEvT0_T1_T2_iT3_T4_T5__param_3];
	cvta.to.global.u64 	%rd3, %rd14;
	cvta.to.global.u64 	%rd4, %rd15;
	mov.u32 	%r241, %ctaid.x;
	add.s32 	%r998, %r995, %r241;
	mul.lo.s32 	%r5, %r998, 8448;
	sub.s32 	%r6, %r238, %r5;
	setp.lt.u32 	%p2, %r6, 8449;
	@%p2 bra 	$L__BB7_29;
	cvt.u64.u32 	%rd40, %r5;
	mov.u32 	%r7, %tid.x;
	and.b32  	%r640, %r7, 31;
	and.b32  	%r641, %r7, 992;
	mul.lo.s32 	%r642, %r641, 22;
	or.b32  	%r643, %r642, %r640;
	cvt.u64.u32 	%rd41, %r643;
	add.s64 	%rd5, %rd41, %rd40;
	shl.b64 	%rd42, %rd5, 2;
	add.s64 	%rd43, %rd3, %rd42;
	ld.global.u32 	%r644, [%rd43];
	ld.global.u32 	%r645, [%rd43+128];
	ld.global.u32 	%r646, [%rd43+256];
	ld.global.u32 	%r647, [%rd43+384];
	ld.global.u32 	%r648, [%rd43+512];
	ld.global.u32 	%r649, [%rd43+640];
	ld.global.u32 	%r650, [%rd43+768];
	ld.global.u32 	%r651, [%rd43+896];
	ld.global.u32 	%r652, [%rd43+1024];
	ld.global.u32 	%r653, [%rd43+1152];
	ld.global.u32 	%r654, [%rd43+1280];
	ld.global.u32 	%r655, [%rd43+1408];
	ld.global.u32 	%r656, [%rd43+1536];
	ld.global.u32 	%r657, [%rd43+1664];
	ld.global.u32 	%r658, [%rd43+1792];
	ld.global.u32 	%r659, [%rd43+1920];
	ld.global.u32 	%r660, [%rd43+2048];
	ld.global.u32 	%r661, [%rd43+2176];
	ld.global.u32 	%r662, [%rd43+2304];
	ld.global.u32 	%r663, [%rd43+2432];
	ld.global.u32 	%r664, [%rd43+2560];
	ld.global.u32 	%r665, [%rd43+2688];
	// begin inline asm
	mov.u32 %r639, %laneid;
	// end inline asm
	shr.u32 	%r9, %r7, 5;
	mad.lo.s32 	%r666, %r9, 704, %r639;
	shl.b32 	%r667, %r666, 2;
	mov.u32 	%r668, _ZZN3cub18CUB_300001_SM_10006detail4scan16DeviceScanKernelINS2_10policy_hubIiiijN4cuda3std3__44plusIvEEE10Policy1000EN6thrust24THRUST_300001_SM_1000_NS6detail15normal_iteratorINSD_10device_ptrIiEEEESI_NS0_13ScanTileStateIiLb1EEES9_NS1_10InputValueIiPiEEjiLb0EiEEvT0_T1_T2_iT3_T4_T5_E12temp_storage;
	add.s32 	%r10, %r668, %r667;
	st.shared.u32 	[%r10], %r644;
	st.shared.u32 	[%r10+128], %r645;
	st.shared.u32 	[%r10+256], %r646;
	st.shared.u32 	[%r10+384], %r647;
	st.shared.u32 	[%r10+512], %r648;
	st.shared.u32 	[%r10+640], %r649;
	st.shared.u32 	[%r10+768], %r650;
	st.shared.u32 	[%r10+896], %r651;
	st.shared.u32 	[%r10+1024], %r652;
	st.shared.u32 	[%r10+1152], %r653;
	st.shared.u32 	[%r10+1280], %r654;
	st.shared.u32 	[%r10+1408], %r655;
	st.shared.u32 	[%r10+1536], %r656;
	st.shared.u32 	[%r10+1664], %r657;
	st.shared.u32 	[%r10+1792], %r658;
	st.shared.u32 	[%r10+1920], %r659;
	st.shared.u32 	[%r10+2048], %r660;
	st.shared.u32 	[%r10+2176], %r661;
	st.shared.u32 	[%r10+2304], %r662;
	st.shared.u32 	[%r10+2432], %r663;
	st.shared.u32 	[%r10+2560], %r664;
	st.shared.u32 	[%r10+2688], %r665;
	bar.warp.sync 	-1;
	mad.lo.s32 	%r11, %r639, 84, %r10;
	ld.shared.v2.u32 	{%r12, %r13}, [%r11];
	ld.shared.v2.u32 	{%r14, %r15}, [%r11+8];
	ld.shared.v2.u32 	{%r16, %r17}, [%r11+16];
	ld.shared.v2.u32 	{%r18, %r19}, [%r11+24];
	ld.shared.v2.u32 	{%r20, %r21}, [%r11+32];
	ld.shared.v2.u32 	{%r22, %r23}, [%r11+40];
	ld.shared.v2.u32 	{%r24, %r25}, [%r11+48];
	ld.shared.v2.u32 	{%r26, %r27}, [%r11+56];
	ld.shared.v2.u32 	{%r28, %r29}, [%r11+64];
	ld.shared.v2.u32 	{%r30, %r31}, [%r11+72];
	ld.shared.v2.u32 	{%r32, %r33}, [%r11+80];
	bar.sync 	0;
	setp.ne.s32 	%p104, %r998, 0;
	@%p104 bra 	$L__BB7_9;
	add.s32 	%r890, %r13, %r12;
	add.s32 	%r891, %r14, %r890;
	add.s32 	%r892, %r15, %r891;
	add.s32 	%r893, %r16, %r892;
	add.s32 	%r894, %r17, %r893;
	add.s32 	%r895, %r18, %r894;
	add.s32 	%r896, %r19, %r895;
	add.s32 	%r897, %r20, %r896;
	add.s32 	%r898, %r21, %r897;
	add.s32 	%r899, %r22, %r898;
	add.s32 	%r900, %r23, %r899;
	add.s32 	%r901, %r24, %r900;
	add.s32 	%r902, %r25, %r901;
	add.s32 	%r903, %r26, %r902;
	add.s32 	%r904, %r27, %r903;
	add.s32 	%r905, %r28, %r904;
	add.s32 	%r906, %r29, %r905;
	add.s32 	%r907, %r30, %r906;
	add.s32 	%r908, %r31, %r907;
	add.s32 	%r909, %r32, %r908;
	add.s32 	%r864, %r33, %r909;
	mov.b32 	%r862, 1;
	mov.b32 	%r887, 0;
	mov.b32 	%r889, -1;
	// begin inline asm
	{  .reg .s32 r0;  .reg .pred p;  shfl.sync.up.b32 r0|p, %r864, %r862, %r887, %r889;  @p add.s32 r0, r0, %r864;  mov.s32 %r860, r0;}
	// end inline asm
	mov.b32 	%r868, 2;
	// begin inline asm
	{  .reg .s32 r0;  .reg .pred p;  shfl.sync.up.b32 r0|p, %r860, %r868, %r887, %r889;  @p add.s32 r0, r0, %r860;  mov.s32 %r866, r0;}
	// end inline asm
	mov.b32 	%r874, 4;
	// begin inline asm
	{  .reg .s32 r0;  .reg .pred p;  shfl.sync.up.b32 r0|p, %r866, %r874, %r887, %r889;  @p add.s32 r0, r0, %r866;  mov.s32 %r872, r0;}
	// end inline asm
	mov.b32 	%r880, 8;
	// begin inline asm
	{  .reg .s32 r0;  .reg .pred p;  shfl.sync.up.b32 r0|p, %r872, %r880, %r887, %r889;  @p add.s32 r0, r0, %r872;  mov.s32 %r878, r0;}
	// end inline asm
	mov.b32 	%r886, 16;
	// begin inline asm
	{  .reg .s32 r0;  .reg .pred p;  shfl.sync.up.b32 r0|p, %r878, %r886, %r887, %r889;  @p add.s32 r0, r0, %r878;  mov.s32 %r884, r0;}
	// end inline asm
	setp.ne.s32 	%p146, %r639, 31;
	@%p146 bra 	$L__BB7_7;
	shl.b32 	%r910, %r9, 2;
	add.s32 	%r912, %r668, %r910;
	st.shared.u32 	[%r912+16], %r884;
$L__BB7_7:
	bar.sync 	0;
	ld.shared.v4.u32 	{%r913, %r914, %r915, %r916}, [_ZZN3cub18CUB_300001_SM_10006detail4scan16DeviceScanKernelINS2_10policy_hubIiiijN4cuda3std3__44plusIvEEE10Policy1000EN6thrust24THRUST_300001_SM_1000_NS6detail15normal_iteratorINSD_10device_ptrIiEEEESI_NS0_13ScanTileStateIiLb1EEES9_NS1_10InputValueIiPiEEjiLb0EiEEvT0_T1_T2_iT3_T4_T5_E12temp_storage+16];
	add.s32 	%r917, %r914, %r913;
	setp.eq.s32 	%p147, %r9, 2;
	selp.b32 	%r918, %r917, %r913, %p147;
	add.s32 	%r919, %r917, %r915;
	setp.eq.s32 	%p148, %r9, 3;
	selp.b32 	%r920, %r919, %r918, %p148;
	add.s32 	%r921, %r919, %r916;
	setp.eq.s32 	%p149, %r9, 4;
	selp.b32 	%r922, %r921, %r920, %p149;
	ld.shared.v4.u32 	{%r923, %r924, %r925, %r926}, [_ZZN3cub18CUB_300001_SM_10006detail4scan16DeviceScanKernelINS2_10policy_hubIiiijN4cuda3std3__44plusIvEEE10Policy1000EN6thrust24THRUST_300001_SM_1000_NS6detail15normal_iteratorINSD_10device_ptrIiEEEESI_NS0_13ScanTileStateIiLb1EEES9_NS1_10InputValueIiPiEEjiLb0EiEEvT0_T1_T2_iT3_T4_T5_E12temp_storage+32];
	add.s32 	%r927, %r921, %r923;
	setp.eq.s32 	%p150, %r9, 5;
	selp.b32 	%r928, %r927, %r922, %p150;
	add.s32 	%r929, %r927, %r924;
	setp.eq.s32 	%p151, %r9, 6;
	selp.b32 	%r930, %r929, %r928, %p151;
	add.s32 	%r931, %r929, %r925;
	setp.eq.s32 	%p152, %r9, 7;
	selp.b32 	%r932, %r931, %r930, %p152;
	add.s32 	%r933, %r931, %r926;
	setp.eq.s32 	%p153, %r9, 8;
	selp.b32 	%r934, %r933, %r932, %p153;
	ld.shared.v4.u32 	{%r935, %r936, %r937, %r938}, [_ZZN3cub18CUB_300001_SM_10006detail4scan16DeviceScanKernelINS2_10policy_hubIiiijN4cuda3std3__44plusIvEEE10Policy1000EN6thrust24THRUST_300001_SM_1000_NS6detail15normal_iteratorINSD_10device_ptrIiEEEESI_NS0_13ScanTileStateIiLb1EEES9_NS1_10InputValueIiPiEEjiLb0EiEEvT0_T1_T2_iT3_T4_T5_E12temp_storage+48];
	add.s32 	%r939, %r933, %r935;
	setp.eq.s32 	%p154, %r9, 9;
	selp.b32 	%r940, %r939, %r934, %p154;
	add.s32 	%r941, %r939, %r936;
	setp.eq.s32 	%p155, %r9, 10;
	selp.b32 	%r942, %r941, %r940, %p155;
	add.s32 	%r943, %r941, %r937;
	setp.eq.s32 	%p156, %r9, 11;
	selp.b32 	%r944, %r943, %r942, %p156;
	setp.lt.u32 	%p157, %r7, 32;
	selp.b32 	%r945, 0, %r944, %p157;
	setp.eq.s32 	%p158, %r639, 0;
	sub.s32 	%r946, %r884, %r864;
	selp.b32 	%r947, 0, %r946, %p158;
	add.s32 	%r948, %r947, %r997;
	add.s32 	%r1012, %r948, %r945;
	add.s32 	%r949, %r938, %r997;
	add.s32 	%r37, %r949, %r943;
	setp.ne.s32 	%p159, %r7, 0;
	@%p159 bra 	$L__BB7_28;
	add.s64 	%rd55, %rd16, 256;
	mov.b32 	%r950, 101;
	// begin inline asm
	st.relaxed.gpu.v2.u32 [%rd55], {%r950, %r37};
	// end inline asm
	bra.uni 	$L__BB7_28;
$L__BB7_9:
	add.s32 	%r699, %r13, %r12;
	add.s32 	%r700, %r14, %r699;
	add.s32 	%r701, %r15, %r700;
	add.s32 	%r702, %r16, %r701;
	add.s32 	%r703, %r17, %r702;
	add.s32 	%r704, %r18, %r703;
	add.s32 	%r705, %r19, %r704;
	add.s32 	%r706, %r20, %r705;
	add.s32 	%r707, %r21, %r706;
	add.s32 	%r708, %r22, %r707;
	add.s32 	%r709, %r23, %r708;
	add.s32 	%r710, %r24, %r709;
	add.s32 	%r711, %r25, %r710;
	add.s32 	%r712, %r26, %r711;
	add.s32 	%r713, %r27, %r712;
	add.s32 	%r714, %r28, %r713;
	add.s32 	%r715, %r29, %r714;
	add.s32 	%r716, %r30, %r715;
	add.s32 	%r717, %r31, %r716;
	add.s32 	%r718, %r32, %r717;
	add.s32 	%r673, %r33, %r718;
	mov.b32 	%r671, 1;
	mov.b32 	%r696, 0;
	mov.b32 	%r698, -1;
	// begin inline asm
	{  .reg .s32 r0;  .reg .pred p;  shfl.sync.up.b32 r0|p, %r673, %r671, %r696, %r698;  @p add.s32 r0, r0, %r673;  mov.s32 %r669, r0;}
	// end inline asm
	mov.b32 	%r677, 2;
	// begin inline asm
	{  .reg .s32 r0;  .reg .pred p;  shfl.sync.up.b32 r0|p, %r669, %r677, %r696, %r698;  @p add.s32 r0, r0, %r669;  mov.s32 %r675, r0;}
	// end inline asm
	mov.b32 	%r683, 4;
	// begin inline asm
	{  .reg .s32 r0;  .reg .pred p;  shfl.sync.up.b32 r0|p, %r675, %r683, %r696, %r698;  @p add.s32 r0, r0, %r675;  mov.s32 %r681, r0;}
	// end inline asm
	mov.b32 	%r689, 8;
	// begin inline asm
	{  .reg .s32 r0;  .reg .pred p;  shfl.sync.up.b32 r0|p, %r681, %r689, %r696, %r698;  @p add.s32 r0, r0, %r681;  mov.s32 %r687, r0;}
	// end inline asm
	mov.b32 	%r695, 16;
	// begin inline asm
	{  .reg .s32 r0;  .reg .pred p;  shfl.sync.up.b32 r0|p, %r687, %r695, %r696, %r698;  @p add.s32 r0, r0, %r687;  mov.s32 %r693, r0;}
	// end inline asm
	setp.ne.s32 	%p105, %r639, 31;
	@%p105 bra 	$L__BB7_11;
	shl.b32 	%r719, %r9, 2;
	add.s32 	%r721, %r668, %r719;
	st.shared.u32 	[%r721+16], %r693;
$L__BB7_11:
	sub.s32 	%r722, %r693, %r673;
	bar.sync 	0;
	ld.shared.v4.u32 	{%r723, %r724, %r725, %r726}, [_ZZN3cub18CUB_300001_SM_10006detail4scan16DeviceScanKernelINS2_10policy_hubIiiijN4cuda3std3__44plusIvEEE10Policy1000EN6thrust24THRUST_300001_SM_1000_NS6detail15normal_iteratorINSD_10device_ptrIiEEEESI_NS0_13ScanTileStateIiLb1EEES9_NS1_10InputValueIiPiEEjiLb0EiEEvT0_T1_T2_iT3_T4_T5_E12temp_storage+16];
	add.s32 	%r727, %r724, %r723;
	setp.eq.s32 	%p106, %r9, 2;
	selp.b32 	%r728, %r727, %r723, %p106;
	add.s32 	%r729, %r727, %r725;
	setp.eq.s32 	%p107, %r9, 3;
	selp.b32 	%r730, %r729, %r728, %p107;
	add.s32 	%r731, %r729, %r726;
	setp.eq.s32 	%p108, %r9, 4;
	selp.b32 	%r732, %r731, %r730, %p108;
	ld.shared.v4.u32 	{%r733, %r734, %r735, %r736}, [_ZZN3cub18CUB_300001_SM_10006detail4scan16DeviceScanKernelINS2_10policy_hubIiiijN4cuda3std3__44plusIvEEE10Policy1000EN6thrust24THRUST_300001_SM_1000_NS6detail15normal_iteratorINSD_10device_ptrIiEEEESI_NS0_13ScanTileStateIiLb1EEES9_NS1_10InputValueIiPiEEjiLb0EiEEvT0_T1_T2_iT3_T4_T5_E12temp_storage+32];
	add.s32 	%r737, %r731, %r733;
	setp.eq.s32 	%p109, %r9, 5;
	selp.b32 	%r738, %r737, %r732, %p109;
	add.s32 	%r739, %r737, %r734;
	setp.eq.s32 	%p110, %r9, 6;
	selp.b32 	%r740, %r739, %r738, %p110;
	add.s32 	%r741, %r739, %r735;
	setp.eq.s32 	%p111, %r9, 7;
	selp.b32 	%r742, %r741, %r740, %p111;
	add.s32 	%r743, %r741, %r736;
	setp.eq.s32 	%p112, %r9, 8;
	selp.b32 	%r744, %r743, %r742, %p112;
	ld.shared.v4.u32 	{%r745, %r746, %r747, %r748}, [_ZZN3cub18CUB_300001_SM_10006detail4scan16DeviceScanKernelINS2_10policy_hubIiiijN4cuda3std3__44plusIvEEE10Policy1000EN6thrust24THRUST_300001_SM_1000_NS6detail15normal_iteratorINSD_10device_ptrIiEEEESI_NS0_13ScanTileStateIiLb1EEES9_NS1_10InputValueIiPiEEjiLb0EiEEvT0_T1_T2_iT3_T4_T5_E12temp_storage+48];
	add.s32 	%r749, %r743, %r745;
	setp.eq.s32 	%p113, %r9, 9;
	selp.b32 	%r750, %r749, %r744, %p113;
	add.s32 	%r751, %r749, %r746;
	setp.eq.s32 	%p114, %r9, 10;
	selp.b32 	%r752, %r751, %r750, %p114;
	add.s32 	%r753, %r751, %r747;
	setp.eq.s32 	%p115, %r9, 11;
	selp.b32 	%r754, %r753, %r752, %p115;
	add.s32 	%r40, %r753, %r748;
	setp.gt.u32 	%p116, %r7, 31;
	setp.lt.u32 	%p117, %r7, 32;
	setp.eq.s32 	%p118, %r639, 0;
	selp.b32 	%r755, 0, %r722, %p118;
	add.s32 	%r1011, %r754, %r755;
	selp.b32 	%r42, %r722, %r1011, %p117;
	@%p116 bra 	$L__BB7_27;
	setp.ne.s32 	%p119, %r7, 0;
	mul.wide.s32 	%rd44, %r998, 8;
	add.s64 	%rd6, %rd16, %rd44;
	@%p119 bra 	$L__BB7_14;
	st.shared.u32 	[_ZZN3cub18CUB_300001_SM_10006detail4scan16DeviceScanKernelINS2_10policy_hubIiiijN4cuda3std3__44plusIvEEE10Policy1000EN6thrust24THRUST_300001_SM_1000_NS6detail15normal_iteratorINSD_10device_ptrIiEEEESI_NS0_13ScanTileStateIiLb1EEES9_NS1_10InputValueIiPiEEjiLb0EiEEvT0_T1_T2_iT3_T4_T5_E12temp_storage+12], %r40;
	add.s64 	%rd45, %rd6, 256;
	mov.b32 	%r756, 100;
	// begin inline asm
	st.relaxed.gpu.v2.u32 [%rd45], {%r756, %r40};
	// end inline asm
$L__BB7_14:
	not.b32 	%r762, %r7;
	add.s32 	%r1006, %r998, %r762;
	mov.b32 	%r758, 830;
	// begin inline asm
	nanosleep.u32 %r758;
	// end inline asm
	mul.wide.s32 	%rd47, %r1006, 8;
	add.s64 	%rd48, %rd16, %rd47;
	add.s64 	%rd46, %rd48, 256;
	// begin inline asm
	ld.relaxed.gpu.v2.u32 {%r1008, %r1000}, [%rd46];
	// end inline asm
	mov.b32 	%r1001, 952;
$L__BB7_15:
	setp.eq.s32 	%p120, %r1008, 99;
	mov.b32 	%r763, -1;
	vote.sync.any.pred 	%p121, %p120, %r763;
	not.pred 	%p122, %p121;
	@%p122 bra 	$L__BB7_17;
	mul.lo.s32 	%r858, %r998, 16807;
	and.b32  	%r998, %r858, 2147483647;
	add.s32 	%r859, %r1001, 1;
	rem.u32 	%r855, %r998, %r859;
	// begin inline asm
	nanosleep.u32 %r855;
	// end inline asm
	shr.u32 	%r1001, %r1001, 1;
	// begin inline asm
	ld.relaxed.gpu.v2.u32 {%r1008, %r1000}, [%rd46];
	// end inline asm
	bra.uni 	$L__BB7_15;
$L__BB7_17:
	setp.eq.s32 	%p123, %r1008, 101;
	mov.b32 	%r790, -1;
	vote.sync.ballot.b32 	%r792, %p123, %r790;
	// begin inline asm
	mov.u32 %r765, %lanemask_ge;
	// end inline asm
	and.b32  	%r793, %r792, %r765;
	or.b32  	%r794, %r793, -2147483648;
	add.s32 	%r795, %r794, -1;
	not.b32 	%r796, %r794;
	and.b32  	%r797, %r796, %r795;
	popc.b32 	%r769, %r797;
	mov.b32 	%r768, 1;
	// begin inline asm
	shfl.sync.down.b32 %r766, %r1000, %r768, %r769, %r790;
	// end inline asm
	setp.lt.s32 	%p125, %r639, %r769;
	selp.b32 	%r798, %r766, 0, %p125;
	add.s32 	%r772, %r798, %r1000;
	mov.b32 	%r773, 2;
	// begin inline asm
	shfl.sync.down.b32 %r771, %r772, %r773, %r769, %r790;
	// end inline asm
	add.s32 	%r57, %r639, 2;
	setp.gt.s32 	%p126, %r57, %r769;
	selp.b32 	%r799, 0, %r771, %p126;
	add.s32 	%r777, %r772, %r799;
	mov.b32 	%r778, 4;
	// begin inline asm
	shfl.sync.down.b32 %r776, %r777, %r778, %r769, %r790;
	// end inline asm
	add.s32 	%r58, %r639, 4;
	setp.gt.s32 	%p127, %r58, %r769;
	selp.b32 	%r800, 0, %r776, %p127;
	add.s32 	%r782, %r777, %r800;
	mov.b32 	%r783, 8;
	// begin inline asm
	shfl.sync.down.b32 %r781, %r782, %r783, %r769, %r790;
	// end inline asm
	add.s32 	%r59, %r639, 8;
	setp.gt.s32 	%p128, %r59, %r769;
	selp.b32 	%r801, 0, %r781, %p128;
	add.s32 	%r787, %r782, %r801;
	mov.b32 	%r788, 16;
	// begin inline asm
	shfl.sync.down.b32 %r786, %r787, %r788, %r769, %r790;
	// end inline asm
	add.s32 	%r60, %r639, 16;
	setp.gt.s32 	%p129, %r60, %r769;
	selp.b32 	%r802, 0, %r786, %p129;
	add.s32 	%r1005, %r787, %r802;
	add.s64 	%rd8, %rd16, 256;
	mov.b32 	%r1002, 952;
$L__BB7_18:
	setp.ne.s32 	%p130, %r1008, 101;
	mov.b32 	%r803, -1;
	vote.sync.all.pred 	%p131, %p130, %r803;
	not.pred 	%p132, %p131;
	@%p132 bra 	$L__BB7_23;
	shr.u32 	%r1002, %r1002, 1;
	mul.wide.s32 	%rd51, %r1006, 8;
	add.s64 	%rd52, %rd8, %rd51;
	add.s64 	%rd50, %rd52, -256;
	// begin inline asm
	ld.relaxed.gpu.v2.u32 {%r1008, %r1009}, [%rd50];
	// end inline asm
	mov.u32 	%r1010, %r1002;
$L__BB7_20:
	setp.eq.s32 	%p136, %r1008, 99;
	mov.b32 	%r811, -1;
	vote.sync.any.pred 	%p137, %p136, %r811;
	not.pred 	%p138, %p137;
	@%p138 bra 	$L__BB7_22;
	mul.lo.s32 	%r853, %r998, 16807;
	and.b32  	%r998, %r853, 2147483647;
	add.s32 	%r854, %r1010, 1;
	rem.u32 	%r850, %r998, %r854;
	// begin inline asm
	nanosleep.u32 %r850;
	// end inline asm
	shr.u32 	%r1010, %r1010, 1;
	// begin inline asm
	ld.relaxed.gpu.v2.u32 {%r1008, %r1009}, [%rd50];
	// end inline asm
	bra.uni 	$L__BB7_20;
$L__BB7_22:
	setp.eq.s32 	%p139, %r1008, 101;
	mov.b32 	%r837, -1;
	vote.sync.ballot.b32 	%r838, %p139, %r837;
	and.b32  	%r839, %r838, %r765;
	or.b32  	%r840, %r839, -2147483648;
	add.s32 	%r841, %r840, -1;
	not.b32 	%r842, %r840;
	and.b32  	%r843, %r842, %r841;
	popc.b32 	%r816, %r843;
	mov.b32 	%r815, 1;
	// begin inline asm
	shfl.sync.down.b32 %r813, %r1009, %r815, %r816, %r837;
	// end inline asm
	setp.lt.s32 	%p141, %r639, %r816;
	selp.b32 	%r844, %r813, 0, %p141;
	add.s32 	%r819, %r844, %r1009;
	mov.b32 	%r820, 2;
	// begin inline asm
	shfl.sync.down.b32 %r818, %r819, %r820, %r816, %r837;
	// end inline asm
	setp.gt.s32 	%p142, %r57, %r816;
	selp.b32 	%r845, 0, %r818, %p142;
	add.s32 	%r824, %r819, %r845;
	mov.b32 	%r825, 4;
	// begin inline asm
	shfl.sync.down.b32 %r823, %r824, %r825, %r816, %r837;
	// end inline asm
	setp.gt.s32 	%p143, %r58, %r816;
	selp.b32 	%r846, 0, %r823, %p143;
	add.s32 	%r829, %r824, %r846;
	mov.b32 	%r830, 8;
	// begin inline asm
	shfl.sync.down.b32 %r828, %r829, %r830, %r816, %r837;
	// end inline asm
	setp.gt.s32 	%p144, %r59, %r816;
	selp.b32 	%r847, 0, %r828, %p144;
	add.s32 	%r834, %r829, %r847;
	mov.b32 	%r835, 16;
	// begin inline asm
	shfl.sync.down.b32 %r833, %r834, %r835, %r816, %r837;
	// end inline asm
	setp.gt.s32 	%p145, %r60, %r816;
	selp.b32 	%r848, 0, %r833, %p145;
	add.s32 	%r849, %r848, %r1005;
	add.s32 	%r1005, %r849, %r834;
	add.s32 	%r1006, %r1006, -32;
	bra.uni 	$L__BB7_18;
$L__BB7_23:
	@%p119 bra 	$L__BB7_25;
	add.s32 	%r806, %r1005, %r40;
	add.s64 	%rd49, %rd6, 256;
	mov.b32 	%r805, 101;
	// begin inline asm
	st.relaxed.gpu.v2.u32 [%rd49], {%r805, %r806};
	// end inline asm
	st.shared.u32 	[_ZZN3cub18CUB_300001_SM_10006detail4scan16DeviceScanKernelINS2_10policy_hubIiiijN4cuda3std3__44plusIvEEE10Policy1000EN6thrust24THRUST_300001_SM_1000_NS6detail15normal_iteratorINSD_10device_ptrIiEEEESI_NS0_13ScanTileStateIiLb1EEES9_NS1_10InputValueIiPiEEjiLb0EiEEvT0_T1_T2_iT3_T4_T5_E12temp_storage+4], %r1005;
	st.shared.u32 	[_ZZN3cub18CUB_300001_SM_10006detail4scan16DeviceScanKernelINS2_10policy_hubIiiijN4cuda3std3__44plusIvEEE10Policy1000EN6thrust24THRUST_300001_SM_1000_NS6detail15normal_iteratorINSD_10device_ptrIiEEEESI_NS0_13ScanTileStateIiLb1EEES9_NS1_10InputValueIiPiEEjiLb0EiEEvT0_T1_T2_iT3_T4_T5_E12temp_storage+8], %r806;
$L__BB7_25:
	setp.ne.s32 	%p134, %r639, 0;
	mov.u32 	%r1011, %r42;
	@%p134 bra 	$L__BB7_27;
	st.shared.u32 	[_ZZN3cub18CUB_300001_SM_10006detail4scan16DeviceScanKernelINS2_10policy_hubIiiijN4cuda3std3__44plusIvEEE10Policy1000EN6thrust24THRUST_300001_SM_1000_NS6detail15normal_iteratorINSD_10device_ptrIiEEEESI_NS0_13ScanTileStateIiLb1EEES9_NS1_10InputValueIiPiEEjiLb0EiEEvT0_T1_T2_iT3_T4_T5_E12temp_storage+76], %r1005;
	mov.u32 	%r1011, %r1005;
$L__BB7_27:
	bar.sync 	0;
	setp.eq.s32 	%p135, %r7, 0;
	ld.shared.u32 	%r807, [_ZZN3cub18CUB_300001_SM_10006detail4scan16DeviceScanKernelINS2_10policy_hubIiiijN4cuda3std3__44plusIvEEE10Policy1000EN6thrust24THRUST_300001_SM_1000_NS6detail15normal_iteratorINSD_10device_ptrIiEEEESI_NS0_13ScanTileStateIiLb1EEES9_NS1_10InputValueIiPiEEjiLb0EiEEvT0_T1_T2_iT3_T4_T5_E12temp_storage+76];
	selp.b32 	%r808, 0, %r807, %p135;
	add.s32 	%r1012, %r808, %r1011;
$L__BB7_28:
	add.s32 	%r952, %r1012, %r12;
	add.s32 	%r953, %r13, %r952;
	add.s32 	%r954, %r14, %r953;
	add.s32 	%r955, %r15, %r954;
	add.s32 	%r956, %r16, %r955;
	add.s32 	%r957, %r17, %r956;
	add.s32 	%r958, %r18, %r957;
	add.s32 	%r959, %r19, %r958;
	add.s32 	%r960, %r20, %r959;
	add.s32 	%r961, %r21, %r960;
	add.s32 	%r962, %r22, %r961;
	add.s32 	%r963, %r23, %r962;
	add.s32 	%r964, %r24, %r963;
	add.s32 	%r965, %r25, %r964;
	add.s32 	%r966, %r26, %r965;
	add.s32 	%r967, %r27, %r966;
	add.s32 	%r968, %r28, %r967;
	add.s32 	%r969, %r29, %r968;
	add.s32 	%r970, %r30, %r969;
	add.s32 	%r971, %r31, %r970;
	add.s32 	%r972, %r32, %r971;
	bar.sync 	0;
	st.shared.v2.u32 	[%r11], {%r1012, %r952};
	st.shared.v2.u32 	[%r11+8], {%r953, %r954};
	st.shared.v2.u32 	[%r11+16], {%r955, %r956};
	st.shared.v2.u32 	[%r11+24], {%r957, %r958};
	st.shared.v2.u32 	[%r11+32], {%r959, %r960};
	st.shared.v2.u32 	[%r11+40], {%r961, %r962};
	st.shared.v2.u32 	[%r11+48], {%r963, %r964};
	st.shared.v2.u32 	[%r11+56], {%r965, %r966};
	st.shared.v2.u32 	[%r11+64], {%r967, %r968};
	st.shared.v2.u32 	[%r11+72], {%r969, %r970};
	st.shared.v2.u32 	[%r11+80], {%r971, %r972};
	bar.warp.sync 	-1;
	ld.shared.u32 	%r973, [%r10];
	ld.shared.u32 	%r974, [%r10+128];
	ld.shared.u32 	%r975, [%r10+256];
	ld.shared.u32 	%r976, [%r10+384];
	ld.shared.u32 	%r977, [%r10+512];
	ld.shared.u32 	%r978, [%r10+640];
	ld.shared.u32 	%r979, [%r10+768];
	ld.shared.u32 	%r980, [%r10+896];
	ld.shared.u32 	%r981, [%r10+1024];
	ld.shared.u32 	%r982, [%r10+1152];
	ld.shared.u32 	%r983, [%r10+1280];
	ld.shared.u32 	%r984, [%r10+1408];
	ld.shared.u32 	%r985, [%r10+1536];
	ld.shared.u32 	%r986, [%r10+1664];
	ld.shared.u32 	%r987, [%r10+1792];
	ld.shared.u32 	%r988, [%r10+1920];
	ld.shared.u32 	%r989, [%r10+2048];
	ld.shared.u32 	%r990, [%r10+2176];
	ld.shared.u32 	%r991, [%r10+2304];
	ld.shared.u32 	%r992, [%r10+2432];
	ld.shared.u32 	%r993, [%r10+2560];
	ld.shared.u32 	%r994, [%r10+2688];
	add.s64 	%rd57, %rd4, %rd42;
	st.global.u32 	[%rd57], %r973;
	st.global.u32 	[%rd57+128], %r974;
	st.global.u32 	[%rd57+256], %r975;
	st.global.u32 	[%rd57+384], %r976;
	st.global.u32 	[%rd57+512], %r977;
	st.global.u32 	[%rd57+640], %r978;
	st.global.u32 	[%rd57+768], %r979;
	st.global.u32 	[%rd57+896], %r980;
	st.global.u32 	[%rd57+1024], %r981;
	st.global.u32 	[%rd57+1152], %r982;
	st.global.u32 	[%rd57+1280], %r983;
	st.global.u32 	[%rd57+1408], %r984;
	st.global.u32 	[%rd57+1536], %r985;
	st.global.u32 	[%rd57+1664], %r986;
	st.global.u32 	[%rd57+1792], %r987;
	st.global.u32 	[%rd57+1920], %r988;
	st.global.u32 	[%rd57+2048], %r989;
	st.global.u32 	[%rd57+2176], %r990;
	st.global.u32 	[%rd57+2304], %r991;
	st.global.u32 	[%rd57+2432], %r992;
	st.global.u32 	[%rd57+2560], %r993;
	st.global.u32 	[%rd57+2688], %r994;
	bra.uni 	$L__BB7_143;
$L__BB7_29:
	setp.eq.s32 	%p3, %r6, 0;
	@%p3 bra 	$L__BB7_143;
	mul.wide.u32 	%rd18, %r5, 4;
	add.s64 	%rd19, %rd3, %rd18;
	mov.u32 	%r85, %tid.x;
	ld.global.u32 	%r1034, [%rd19];
	and.b32  	%r242, %r85, 31;
	and.b32  	%r243, %r85, 992;
	mul.lo.s32 	%r244, %r243, 22;
	or.b32  	%r87, %r244, %r242;
	setp.ge.u32 	%p4, %r87, %r6;
	shl.b32 	%r245, %r87, 2;
	cvt.u64.u32 	%rd20, %r245;
	add.s64 	%rd10, %rd19, %rd20;
	mov.u32 	%r1013, %r1034;
	@%p4 bra 	$L__BB7_32;
	ld.global.u32 	%r1013, [%rd10];
$L__BB7_32:
	add.s32 	%r90, %r87, 32;
	setp.ge.u32 	%p5, %r90, %r6;
	mov.u32 	%r1014, %r1034;
	@%p5 bra 	$L__BB7_34;
	ld.global.u32 	%r1014, [%rd10+128];
$L__BB7_34:
	add.s32 	%r93, %r87, 64;
	setp.ge.u32 	%p6, %r93, %r6;
	mov.u32 	%r1015, %r1034;
	@%p6 bra 	$L__BB7_36;
	ld.global.u32 	%r1015, [%rd10+256];
$L__BB7_36:
	add.s32 	%r96, %r87, 96;
	setp.ge.u32 	%p7, %r96, %r6;
	mov.u32 	%r1016, %r1034;
	@%p7 bra 	$L__BB7_38;
	ld.global.u32 	%r1016, [%rd10+384];
$L__BB7_38:
	add.s32 	%r246, %r87, 128;
	setp.ge.u32 	%p8, %r246, %r6;
	mov.u32 	%r1017, %r1034;
	@%p8 bra 	$L__BB7_40;
	ld.global.u32 	%r1017, [%rd10+512];
$L__BB7_40:
	add.s32 	%r247, %r87, 160;
	setp.ge.u32 	%p9, %r247, %r6;
	mov.u32 	%r1018, %r1034;
	@%p9 bra 	$L__BB7_42;
	ld.global.u32 	%r1018, [%rd10+640];
$L__BB7_42:
	add.s32 	%r248, %r87, 192;
	setp.ge.u32 	%p10, %r248, %r6;
	mov.u32 	%r1019, %r1034;
	@%p10 bra 	$L__BB7_44;
	ld.global.u32 	%r1019, [%rd10+768];
$L__BB7_44:
	add.s32 	%r249, %r87, 224;
	setp.ge.u32 	%p11, %r249, %r6;
	mov.u32 	%r1020, %r1034;
	@%p11 bra 	$L__BB7_46;
	ld.global.u32 	%r1020, [%rd10+896];
$L__BB7_46:
	add.s32 	%r250, %r87, 256;
	setp.ge.u32 	%p12, %r250, %r6;
	mov.u32 	%r1021, %r1034;
	@%p12 bra 	$L__BB7_48;
	ld.global.u32 	%r1021, [%rd10+1024];
$L__BB7_48:
	add.s32 	%r251, %r87, 288;
	setp.ge.u32 	%p13, %r251, %r6;
	mov.u32 	%r1022, %r1034;
	@%p13 bra 	$L__BB7_50;
	ld.global.u32 	%r1022, [%rd10+1152];
$L__BB7_50:
	add.s32 	%r111, %r87, 320;
	setp.ge.u32 	%p14, %r111, %r6;
	mov.u32 	%r1023, %r1034;
	@%p14 bra 	$L__BB7_52;
	ld.global.u32 	%r1023, [%rd10+1280];
$L__BB7_52:
	add.s32 	%r114, %r87, 352;
	setp.ge.u32 	%p15, %r114, %r6;
	mov.u32 	%r1024, %r1034;
	@%p15 bra 	$L__BB7_54;
	ld.global.u32 	%r1024, [%rd10+1408];
$L__BB7_54:
	add.s32 	%r117, %r87, 384;
	setp.ge.u32 	%p16, %r117, %r6;
	mov.u32 	%r1025, %r1034;
	@%p16 bra 	$L__BB7_56;
	ld.global.u32 	%r1025, [%rd10+1536];
$L__BB7_56:
	add.s32 	%r120, %r87, 416;
	setp.ge.u32 	%p17, %r120, %r6;
	mov.u32 	%r1026, %r1034;
	@%p17 bra 	$L__BB7_58;
	ld.global.u32 	%r1026, [%rd10+1664];
$L__BB7_58:
	add.s32 	%r252, %r87, 448;
	setp.ge.u32 	%p18, %r252, %r6;
	mov.u32 	%r1027, %r1034;
	@%p18 bra 	$L__BB7_60;
	ld.global.u32 	%r1027, [%rd10+1792];
$L__BB7_60:
	add.s32 	%r253, %r87, 480;
	setp.ge.u32 	%p19, %r253, %r6;
	mov.u32 	%r1028, %r1034;
	@%p19 bra 	$L__BB7_62;
	ld.global.u32 	%r1028, [%rd10+1920];
$L__BB7_62:
	add.s32 	%r254, %r87, 512;
	setp.ge.u32 	%p20, %r254, %r6;
	mov.u32 	%r1029, %r1034;
	@%p20 bra 	$L__BB7_64;
	ld.global.u32 	%r1029, [%rd10+2048];
$L__BB7_64:
	add.s32 	%r129, %r87, 544;
	setp.ge.u32 	%p21, %r129, %r6;
	mov.u32 	%r1030, %r1034;
	@%p21 bra 	$L__BB7_66;
	ld.global.u32 	%r1030, [%rd10+2176];
$L__BB7_66:
	add.s32 	%r132, %r87, 576;
	setp.ge.u32 	%p22, %r132, %r6;
	mov.u32 	%r1031, %r1034;
	@%p22 bra 	$L__BB7_68;
	ld.global.u32 	%r1031, [%rd10+2304];
$L__BB7_68:
	add.s32 	%r255, %r87, 608;
	setp.ge.u32 	%p23, %r255, %r6;
	mov.u32 	%r1032, %r1034;
	@%p23 bra 	$L__BB7_70;
	ld.global.u32 	%r1032, [%rd10+2432];
$L__BB7_70:
	add.s32 	%r256, %r87, 640;
	setp.ge.u32 	%p24, %r256, %r6;
	mov.u32 	%r1033, %r1034;
	@%p24 bra 	$L__BB7_72;
	ld.global.u32 	%r1033, [%rd10+2560];
$L__BB7_72:
	add.s32 	%r139, %r87, 672;
	setp.ge.u32 	%p25, %r139, %r6;
	@%p25 bra 	$L__BB7_74;
	ld.global.u32 	%r1034, [%rd10+2688];
$L__BB7_74:
	// begin inline asm
	mov.u32 %r257, %laneid;
	// end inline asm
	shr.u32 	%r143, %r85, 5;
	mad.lo.s32 	%r258, %r143, 704, %r257;
	shl.b32 	%r259, %r258, 2;
	mov.u32 	%r260, _ZZN3cub18CUB_300001_SM_10006detail4scan16DeviceScanKernelINS2_10policy_hubIiiijN4cuda3std3__44plusIvEEE10Policy1000EN6thrust24THRUST_300001_SM_1000_NS6detail15normal_iteratorINSD_10device_ptrIiEEEESI_NS0_13ScanTileStateIiLb1EEES9_NS1_10InputValueIiPiEEjiLb0EiEEvT0_T1_T2_iT3_T4_T5_E12temp_storage;
	add.s32 	%r144, %r260, %r259;
	st.shared.u32 	[%r144], %r1013;
	st.shared.u32 	[%r144+128], %r1014;
	st.shared.u32 	[%r144+256], %r1015;
	st.shared.u32 	[%r144+384], %r1016;
	st.shared.u32 	[%r144+512], %r1017;
	st.shared.u32 	[%r144+640], %r1018;
	st.shared.u32 	[%r144+768], %r1019;
	st.shared.u32 	[%r144+896], %r1020;
	st.shared.u32 	[%r144+1024], %r1021;
	st.shared.u32 	[%r144+1152], %r1022;
	st.shared.u32 	[%r144+1280], %r1023;
	st.shared.u32 	[%r144+1408], %r1024;
	st.shared.u32 	[%r144+1536], %r1025;
	st.shared.u32 	[%r144+1664], %r1026;
	st.shared.u32 	[%r144+1792], %r1027;
	st.shared.u32 	[%r144+1920], %r1028;
	st.shared.u32 	[%r144+2048], %r1029;
	st.shared.u32 	[%r144+2176], %r1030;
	st.shared.u32 	[%r144+2304], %r1031;
	st.shared.u32 	[%r144+2432], %r1032;
	st.shared.u32 	[%r144+2560], %r1033;
	st.shared.u32 	[%r144+2688], %r1034;
	bar.warp.sync 	-1;
	mad.lo.s32 	%r145, %r257, 84, %r144;
	ld.shared.v2.u32 	{%r146, %r147}, [%r145];
	ld.shared.v2.u32 	{%r148, %r149}, [%r145+8];
	ld.shared.v2.u32 	{%r150, %r151}, [%r145+16];
	ld.shared.v2.u32 	{%r152, %r153}, [%r145+24];
	ld.shared.v2.u32 	{%r154, %r155}, [%r145+32];
	ld.shared.v2.u32 	{%r156, %r157}, [%r145+40];
	ld.shared.v2.u32 	{%r158, %r159}, [%r145+48];
	ld.shared.v2.u32 	{%r160, %r161}, [%r145+56];
	ld.shared.v2.u32 	{%r162, %r163}, [%r145+64];
	ld.shared.v2.u32 	{%r164, %r165}, [%r145+72];
	ld.shared.v2.u32 	{%r166, %r167}, [%r145+80];
	bar.sync 	0;
	setp.ne.s32 	%p26, %r998, 0;
	@%p26 bra 	$L__BB7_78;
	add.s32 	%r490, %r147, %r146;
	add.s32 	%r491, %r148, %r490;
	add.s32 	%r492, %r149, %r491;
	add.s32 	%r493, %r150, %r492;
	add.s32 	%r494, %r151, %r493;
	add.s32 	%r495, %r152, %r494;
	add.s32 	%r496, %r153, %r495;
	add.s32 	%r497, %r154, %r496;
	add.s32 	%r498, %r155, %r497;
	add.s32 	%r499, %r156, %r498;
	add.s32 	%r500, %r157, %r499;
	add.s32 	%r501, %r158, %r500;
	add.s32 	%r502, %r159, %r501;
	add.s32 	%r503, %r160, %r502;
	add.s32 	%r504, %r161, %r503;
	add.s32 	%r505, %r162, %r504;
	add.s32 	%r506, %r163, %r505;
	add.s32 	%r507, %r164, %r506;
	add.s32 	%r508, %r165, %r507;
	add.s32 	%r509, %r166, %r508;
	add.s32 	%r464, %r167, %r509;
	mov.b32 	%r462, 1;
	mov.b32 	%r487, 0;
	mov.b32 	%r489, -1;
	// begin inline asm
	{  .reg .s32 r0;  .reg .pred p;  shfl.sync.up.b32 r0|p, %r464, %r462, %r487, %r489;  @p add.s32 r0, r0, %r464;  mov.s32 %r460, r0;}
	// end inline asm
	mov.b32 	%r468, 2;
	// begin inline asm
	{  .reg .s32 r0;  .reg .pred p;  shfl.sync.up.b32 r0|p, %r460, %r468, %r487, %r489;  @p add.s32 r0, r0, %r460;  mov.s32 %r466, r0;}
	// end inline asm
	mov.b32 	%r474, 4;
	// begin inline asm
	{  .reg .s32 r0;  .reg .pred p;  shfl.sync.up.b32 r0|p, %r466, %r474, %r487, %r489;  @p add.s32 r0, r0, %r466;  mov.s32 %r472, r0;}
	// end inline asm
	mov.b32 	%r480, 8;
	// begin inline asm
	{  .reg .s32 r0;  .reg .pred p;  shfl.sync.up.b32 r0|p, %r472, %r480, %r487, %r489;  @p add.s32 r0, r0, %r472;  mov.s32 %r478, r0;}
	// end inline asm
	mov.b32 	%r486, 16;
	// begin inline asm
	{  .reg .s32 r0;  .reg .pred p;  shfl.sync.up.b32 r0|p, %r478, %r486, %r487, %r489;  @p add.s32 r0, r0, %r478;  mov.s32 %r484, r0;}
	// end inline asm
	setp.ne.s32 	%p68, %r257, 31;
	@%p68 bra 	$L__BB7_77;
	shl.b32 	%r510, %r143, 2;
	mov.u32 	%r511, _ZZN3cub18CUB_300001_SM_10006detail4scan16DeviceScanKernelINS2_10policy_hubIiiijN4cuda3std3__44plusIvEEE10Policy1000EN6thrust24THRUST_300001_SM_1000_NS6detail15normal_iteratorINSD_10device_ptrIiEEEESI_NS0_13ScanTileStateIiLb1EEES9_NS1_10InputValueIiPiEEjiLb0EiEEvT0_T1_T2_iT3_T4_T5_E12temp_storage;
	add.s32 	%r512, %r511, %r510;
	st.shared.u32 	[%r512+16], %r484;
$L__BB7_77:
	bar.sync 	0;
	ld.shared.v4.u32 	{%r513, %r514, %r515, %r516}, [_ZZN3cub18CUB_300001_SM_10006detail4scan16DeviceScanKernelINS2_10policy_hubIiiijN4cuda3std3__44plusIvEEE10Policy1000EN6thrust24THRUST_300001_SM_1000_NS6detail15normal_iteratorINSD_10device_ptrIiEEEESI_NS0_13ScanTileStateIiLb1EEES9_NS1_10InputValueIiPiEEjiLb0EiEEvT0_T1_T2_iT3_T4_T5_E12temp_storage+16];
	add.s32 	%r517, %r514, %r513;
	setp.eq.s32 	%p69, %r143, 2;
	selp.b32 	%r518, %r517, %r513, %p69;
	add.s32 	%r519, %r517, %r515;
	setp.eq.s32 	%p70, %r143, 3;
	selp.b32 	%r520, %r519, %r518, %p70;
	add.s32 	%r521, %r519, %r516;
	setp.eq.s32 	%p71, %r143, 4;
	selp.b32 	%r522, %r521, %r520, %p71;
	ld.shared.v4.u32 	{%r523, %r524, %r525, %r526}, [_ZZN3cub18CUB_300001_SM_10006detail4scan16DeviceScanKernelINS2_10policy_hubIiiijN4cuda3std3__44plusIvEEE10Policy1000EN6thrust24THRUST_300001_SM_1000_NS6detail15normal_iteratorINSD_10device_ptrIiEEEESI_NS0_13ScanTileStateIiLb1EEES9_NS1_10InputValueIiPiEEjiLb0EiEEvT0_T1_T2_iT3_T4_T5_E12temp_storage+32];
	add.s32 	%r527, %r521, %r523;
	setp.eq.s32 	%p72, %r143, 5;
	selp.b32 	%r528, %r527, %r522, %p72;
	add.s32 	%r529, %r527, %r524;
	setp.eq.s32 	%p73, %r143, 6;
	selp.b32 	%r530, %r529, %r528, %p73;
	add.s32 	%r531, %r529, %r525;
	setp.eq.s32 	%p74, %r143, 7;
	selp.b32 	%r532, %r531, %r530, %p74;
	add.s32 	%r533, %r531, %r526;
	setp.eq.s32 	%p75, %r143, 8;
	selp.b32 	%r534, %r533, %r532, %p75;
	.pragma "used_bytes_mask 4095";
	ld.shared.v4.u32 	{%r535, %r536, %r537, %r538}, [_ZZN3cub18CUB_300001_SM_10006detail4scan16DeviceScanKernelINS2_10policy_hubIiiijN4cuda3std3__44plusIvEEE10Policy1000EN6thrust24THRUST_300001_SM_1000_NS6detail15normal_iteratorINSD_10device_ptrIiEEEESI_NS0_13ScanTileStateIiLb1EEES9_NS1_10InputValueIiPiEEjiLb0EiEEvT0_T1_T2_iT3_T4_T5_E12temp_storage+48];
	add.s32 	%r539, %r533, %r535;
	setp.eq.s32 	%p76, %r143, 9;
	selp.b32 	%r540, %r539, %r534, %p76;
	add.s32 	%r541, %r539, %r536;
	setp.eq.s32 	%p77, %r143, 10;
	selp.b32 	%r542, %r541, %r540, %p77;
	add.s32 	%r543, %r541, %r537;
	setp.eq.s32 	%p78, %r143, 11;
	selp.b32 	%r544, %r543, %r542, %p78;
	setp.lt.u32 	%p79, %r85, 32;
	selp.b32 	%r545, 0, %r544, %p79;
	setp.eq.s32 	%p80, %r257, 0;
	sub.s32 	%r546, %r484, %r464;
	selp.b32 	%r547, 0, %r546, %p80;
	add.s32 	%r548, %r547, %r997;
	add.s32 	%r1049, %r548, %r545;
	bra.uni 	$L__BB7_97;
$L__BB7_78:
	add.s32 	%r291, %r147, %r146;
	add.s32 	%r292, %r148, %r291;
	add.s32 	%r293, %r149, %r292;
	add.s32 	%r294, %r150, %r293;
	add.s32 	%r295, %r151, %r294;
	add.s32 	%r296, %r152, %r295;
	add.s32 	%r297, %r153, %r296;
	add.s32 	%r298, %r154, %r297;
	add.s32 	%r299, %r155, %r298;
	add.s32 	%r300, %r156, %r299;
	add.s32 	%r301, %r157, %r300;
	add.s32 	%r302, %r158, %r301;
	add.s32 	%r303, %r159, %r302;
	add.s32 	%r304, %r160, %r303;
	add.s32 	%r305, %r161, %r304;
	add.s32 	%r306, %r162, %r305;
	add.s32 	%r307, %r163, %r306;
	add.s32 	%r308, %r164, %r307;
	add.s32 	%r309, %r165, %r308;
	add.s32 	%r310, %r166, %r309;
	add.s32 	%r265, %r167, %r310;
	mov.b32 	%r263, 1;
	mov.b32 	%r288, 0;
	mov.b32 	%r290, -1;
	// begin inline asm
	{  .reg .s32 r0;  .reg .pred p;  shfl.sync.up.b32 r0|p, %r265, %r263, %r288, %r290;  @p add.s32 r0, r0, %r265;  mov.s32 %r261, r0;}
	// end inline asm
	mov.b32 	%r269, 2;
	// begin inline asm
	{  .reg .s32 r0;  .reg .pred p;  shfl.sync.up.b32 r0|p, %r261, %r269, %r288, %r290;  @p add.s32 r0, r0, %r261;  mov.s32 %r267, r0;}
	// end inline asm
	mov.b32 	%r275, 4;
	// begin inline asm
	{  .reg .s32 r0;  .reg .pred p;  shfl.sync.up.b32 r0|p, %r267, %r275, %r288, %r290;  @p add.s32 r0, r0, %r267;  mov.s32 %r273, r0;}
	// end inline asm
	mov.b32 	%r281, 8;
	// begin inline asm
	{  .reg .s32 r0;  .reg .pred p;  shfl.sync.up.b32 r0|p, %r273, %r281, %r288, %r290;  @p add.s32 r0, r0, %r273;  mov.s32 %r279, r0;}
	// end inline asm
	mov.b32 	%r287, 16;
	// begin inline asm
	{  .reg .s32 r0;  .reg .pred p;  shfl.sync.up.b32 r0|p, %r279, %r287, %r288, %r290;  @p add.s32 r0, r0, %r279;  mov.s32 %r285, r0;}
	// end inline asm
	setp.ne.s32 	%p27, %r257, 31;
	@%p27 bra 	$L__BB7_80;
	shl.b32 	%r311, %r143, 2;
	mov.u32 	%r312, _ZZN3cub18CUB_300001_SM_10006detail4scan16DeviceScanKernelINS2_10policy_hubIiiijN4cuda3std3__44plusIvEEE10Policy1000EN6thrust24THRUST_300001_SM_1000_NS6detail15normal_iteratorINSD_10device_ptrIiEEEESI_NS0_13ScanTileStateIiLb1EEES9_NS1_10InputValueIiPiEEjiLb0EiEEvT0_T1_T2_iT3_T4_T5_E12temp_storage;
	add.s32 	%r313, %r312, %r311;
	st.shared.u32 	[%r313+16], %r285;
$L__BB7_80:
	sub.s32 	%r314, %r285, %r265;
	bar.sync 	0;
	ld.shared.v4.u32 	{%r315, %r316, %r317, %r318}, [_ZZN3cub18CUB_300001_SM_10006detail4scan16DeviceScanKernelINS2_10policy_hubIiiijN4cuda3std3__44plusIvEEE10Policy1000EN6thrust24THRUST_300001_SM_1000_NS6detail15normal_iteratorINSD_10device_ptrIiEEEESI_NS0_13ScanTileStateIiLb1EEES9_NS1_10InputValueIiPiEEjiLb0EiEEvT0_T1_T2_iT3_T4_T5_E12temp_storage+16];
	add.s32 	%r319, %r316, %r315;
	setp.eq.s32 	%p28, %r143, 2;
	selp.b32 	%r320, %r319, %r315, %p28;
	add.s32 	%r321, %r319, %r317;
	setp.eq.s32 	%p29, %r143, 3;
	selp.b32 	%r322, %r321, %r320, %p29;
	add.s32 	%r323, %r321, %r318;
	setp.eq.s32 	%p30, %r143, 4;
	selp.b32 	%r324, %r323, %r322, %p30;
	ld.shared.v4.u32 	{%r325, %r326, %r327, %r328}, [_ZZN3cub18CUB_300001_SM_10006detail4scan16DeviceScanKernelINS2_10policy_hubIiiijN4cuda3std3__44plusIvEEE10Policy1000EN6thrust24THRUST_300001_SM_1000_NS6detail15normal_iteratorINSD_10device_ptrIiEEEESI_NS0_13ScanTileStateIiLb1EEES9_NS1_10InputValueIiPiEEjiLb0EiEEvT0_T1_T2_iT3_T4_T5_E12temp_storage+32];
	add.s32 	%r329, %r323, %r325;
	setp.eq.s32 	%p31, %r143, 5;
	selp.b32 	%r330, %r329, %r324, %p31;
	add.s32 	%r331, %r329, %r326;
	setp.eq.s32 	%p32, %r143, 6;
	selp.b32 	%r332, %r331, %r330, %p32;
	add.s32 	%r333, %r331, %r327;
	setp.eq.s32 	%p33, %r143, 7;
	selp.b32 	%r334, %r333, %r332, %p33;
	add.s32 	%r335, %r333, %r328;
	setp.eq.s32 	%p34, %r143, 8;
	selp.b32 	%r336, %r335, %r334, %p34;
	ld.shared.v4.u32 	{%r337, %r338, %r339, %r340}, [_ZZN3cub18CUB_300001_SM_10006detail4scan16DeviceScanKernelINS2_10policy_hubIiiijN4cuda3std3__44plusIvEEE10Policy1000EN6thrust24THRUST_300001_SM_1000_NS6detail15normal_iteratorINSD_10device_ptrIiEEEESI_NS0_13ScanTileStateIiLb1EEES9_NS1_10InputValueIiPiEEjiLb0EiEEvT0_T1_T2_iT3_T4_T5_E12temp_storage+48];
	add.s32 	%r341, %r335, %r337;
	setp.eq.s32 	%p35, %r143, 9;
	selp.b32 	%r342, %r341, %r336, %p35;
	add.s32 	%r343, %r341, %r338;
	setp.eq.s32 	%p36, %r143, 10;
	selp.b32 	%r344, %r343, %r342, %p36;
	add.s32 	%r345, %r343, %r339;
	setp.eq.s32 	%p37, %r143, 11;
	selp.b32 	%r346, %r345, %r344, %p37;
	add.s32 	%r173, %r345, %r340;
	setp.gt.u32 	%p38, %r85, 31;
	setp.lt.u32 	%p39, %r85, 32;
	setp.eq.s32 	%p40, %r257, 0;
	selp.b32 	%r347, 0, %r314, %p40;
	add.s32 	%r1048, %r346, %r347;
	selp.b32 	%r175, %r314, %r1048, %p39;
	@%p38 bra 	$L__BB7_96;
	setp.ne.s32 	%p41, %r85, 0;
	mul.wide.s32 	%rd21, %r998, 8;
	add.s64 	%rd11, %rd16, %rd21;
	@%p41 bra 	$L__BB7_83;
	st.shared.u32 	[_ZZN3cub18CUB_300001_SM_10006detail4scan16DeviceScanKernelINS2_10policy_hubIiiijN4cuda3std3__44plusIvEEE10Policy1000EN6thrust24THRUST_300001_SM_1000_NS6detail15normal_iteratorINSD_10device_ptrIiEEEESI_NS0_13ScanTileStateIiLb1EEES9_NS1_10InputValueIiPiEEjiLb0EiEEvT0_T1_T2_iT3_T4_T5_E12temp_storage+12], %r173;
	add.s64 	%rd22, %rd11, 256;
	mov.b32 	%r348, 100;
	// begin inline asm
	st.relaxed.gpu.v2.u32 [%rd22], {%r348, %r173};
	// end inline asm
$L__BB7_83:
	not.b32 	%r354, %r85;
	add.s32 	%r1043, %r998, %r354;
	mov.b32 	%r350, 830;
	// begin inline asm
	nanosleep.u32 %r350;
	// end inline asm
	mul.wide.s32 	%rd24, %r1043, 8;
	add.s64 	%rd25, %rd16, %rd24;
	add.s64 	%rd23, %rd25, 256;
	// begin inline asm
	ld.relaxed.gpu.v2.u32 {%r1045, %r1037}, [%rd23];
	// end inline asm
	mov.b32 	%r1038, 952;
$L__BB7_84:
	setp.eq.s32 	%p42, %r1045, 99;
	mov.b32 	%r355, -1;
	vote.sync.any.pred 	%p43, %p42, %r355;
	not.pred 	%p44, %p43;
	@%p44 bra 	$L__BB7_86;
	mul.lo.s32 	%r458, %r998, 16807;
	and.b32  	%r998, %r458, 2147483647;
	add.s32 	%r459, %r1038, 1;
	rem.u32 	%r455, %r998, %r459;
	// begin inline asm
	nanosleep.u32 %r455;
	// end inline asm
	shr.u32 	%r1038, %r1038, 1;
	// begin inline asm
	ld.relaxed.gpu.v2.u32 {%r1045, %r1037}, [%rd23];
	// end inline asm
	bra.uni 	$L__BB7_84;
$L__BB7_86:
	setp.eq.s32 	%p45, %r1045, 101;
	mov.b32 	%r382, -1;
	vote.sync.ballot.b32 	%r384, %p45, %r382;
	// begin inline asm
	mov.u32 %r357, %lanemask_ge;
	// end inline asm
	and.b32  	%r385, %r384, %r357;
	or.b32  	%r386, %r385, -2147483648;
	add.s32 	%r387, %r386, -1;
	not.b32 	%r388, %r386;
	and.b32  	%r389, %r388, %r387;
	popc.b32 	%r361, %r389;
	mov.b32 	%r360, 1;
	// begin inline asm
	shfl.sync.down.b32 %r358, %r1037, %r360, %r361, %r382;
	// end inline asm
	setp.lt.s32 	%p47, %r257, %r361;
	selp.b32 	%r390, %r358, 0, %p47;
	add.s32 	%r364, %r390, %r1037;
	mov.b32 	%r365, 2;
	// begin inline asm
	shfl.sync.down.b32 %r363, %r364, %r365, %r361, %r382;
	// end inline asm
	add.s32 	%r391, %r257, 2;
	setp.gt.s32 	%p48, %r391, %r361;
	selp.b32 	%r392, 0, %r363, %p48;
	add.s32 	%r369, %r364, %r392;
	mov.b32 	%r370, 4;
	// begin inline asm
	shfl.sync.down.b32 %r368, %r369, %r370, %r361, %r382;
	// end inline asm
	add.s32 	%r393, %r257, 4;
	setp.gt.s32 	%p49, %r393, %r361;
	selp.b32 	%r394, 0, %r368, %p49;
	add.s32 	%r374, %r369, %r394;
	mov.b32 	%r375, 8;
	// begin inline asm
	shfl.sync.down.b32 %r373, %r374, %r375, %r361, %r382;
	// end inline asm
	add.s32 	%r395, %r257, 8;
	setp.gt.s32 	%p50, %r395, %r361;
	selp.b32 	%r396, 0, %r373, %p50;
	add.s32 	%r379, %r374, %r396;
	mov.b32 	%r380, 16;
	// begin inline asm
	shfl.sync.down.b32 %r378, %r379, %r380, %r361, %r382;
	// end inline asm
	add.s32 	%r397, %r257, 16;
	setp.gt.s32 	%p51, %r397, %r361;
	selp.b32 	%r398, 0, %r378, %p51;
	add.s32 	%r1041, %r379, %r398;
	add.s64 	%rd12, %rd16, 256;
	mov.b32 	%r1039, 952;
$L__BB7_87:
	setp.ne.s32 	%p52, %r1045, 101;
	mov.b32 	%r399, -1;
	vote.sync.all.pred 	%p53, %p52, %r399;
	not.pred 	%p54, %p53;
	@%p54 bra 	$L__BB7_92;
	shr.u32 	%r1039, %r1039, 1;
	mul.wide.s32 	%rd28, %r1043, 8;
	add.s64 	%rd29, %rd12, %rd28;
	add.s64 	%rd27, %rd29, -256;
	// begin inline asm
	ld.relaxed.gpu.v2.u32 {%r1045, %r1046}, [%rd27];
	// end inline asm
	mov.u32 	%r1047, %r1039;
$L__BB7_89:
	setp.eq.s32 	%p58, %r1045, 99;
	mov.b32 	%r407, -1;
	vote.sync.any.pred 	%p59, %p58, %r407;
	not.pred 	%p60, %p59;
	@%p60 bra 	$L__BB7_91;
	mul.lo.s32 	%r453, %r998, 16807;
	and.b32  	%r998, %r453, 2147483647;
	add.s32 	%r454, %r1047, 1;
	rem.u32 	%r450, %r998, %r454;
	// begin inline asm
	nanosleep.u32 %r450;
	// end inline asm
	shr.u32 	%r1047, %r1047, 1;
	// begin inline asm
	ld.relaxed.gpu.v2.u32 {%r1045, %r1046}, [%rd27];
	// end inline asm
	bra.uni 	$L__BB7_89;
$L__BB7_91:
	setp.eq.s32 	%p61, %r1045, 101;
	mov.b32 	%r433, -1;
	vote.sync.ballot.b32 	%r434, %p61, %r433;
	and.b32  	%r435, %r434, %r357;
	or.b32  	%r436, %r435, -2147483648;
	add.s32 	%r437, %r436, -1;
	not.b32 	%r438, %r436;
	and.b32  	%r439, %r438, %r437;
	popc.b32 	%r412, %r439;
	mov.b32 	%r411, 1;
	// begin inline asm
	shfl.sync.down.b32 %r409, %r1046, %r411, %r412, %r433;
	// end inline asm
	setp.lt.s32 	%p63, %r257, %r412;
	selp.b32 	%r440, %r409, 0, %p63;
	add.s32 	%r415, %r440, %r1046;
	mov.b32 	%r416, 2;
	// begin inline asm
	shfl.sync.down.b32 %r414, %r415, %r416, %r412, %r433;
	// end inline asm
	add.s32 	%r441, %r257, 2;
	setp.gt.s32 	%p64, %r441, %r412;
	selp.b32 	%r442, 0, %r414, %p64;
	add.s32 	%r420, %r415, %r442;
	mov.b32 	%r421, 4;
	// begin inline asm
	shfl.sync.down.b32 %r419, %r420, %r421, %r412, %r433;
	// end inline asm
	add.s32 	%r443, %r257, 4;
	setp.gt.s32 	%p65, %r443, %r412;
	selp.b32 	%r444, 0, %r419, %p65;
	add.s32 	%r425, %r420, %r444;
	mov.b32 	%r426, 8;
	// begin inline asm
	shfl.sync.down.b32 %r424, %r425, %r426, %r412, %r433;
	// end inline asm
	add.s32 	%r445, %r257, 8;
	setp.gt.s32 	%p66, %r445, %r412;
	selp.b32 	%r446, 0, %r424, %p66;
	add.s32 	%r430, %r425, %r446;
	mov.b32 	%r431, 16;
	// begin inline asm
	shfl.sync.down.b32 %r429, %r430, %r431, %r412, %r433;
	// end inline asm
	add.s32 	%r447, %r257, 16;
	setp.gt.s32 	%p67, %r447, %r412;
	selp.b32 	%r448, 0, %r429, %p67;
	add.s32 	%r449, %r448, %r1041;
	add.s32 	%r1041, %r449, %r430;
	add.s32 	%r1043, %r1043, -32;
	bra.uni 	$L__BB7_87;
$L__BB7_92:
	@%p41 bra 	$L__BB7_94;
	add.s32 	%r402, %r1041, %r173;
	add.s64 	%rd26, %rd11, 256;
	mov.b32 	%r401, 101;
	// begin inline asm
	st.relaxed.gpu.v2.u32 [%rd26], {%r401, %r402};
	// end inline asm
	st.shared.u32 	[_ZZN3cub18CUB_300001_SM_10006detail4scan16DeviceScanKernelINS2_10policy_hubIiiijN4cuda3std3__44plusIvEEE10Policy1000EN6thrust24THRUST_300001_SM_1000_NS6detail15normal_iteratorINSD_10device_ptrIiEEEESI_NS0_13ScanTileStateIiLb1EEES9_NS1_10InputValueIiPiEEjiLb0EiEEvT0_T1_T2_iT3_T4_T5_E12temp_storage+4], %r1041;
	st.shared.u32 	[_ZZN3cub18CUB_300001_SM_10006detail4scan16DeviceScanKernelINS2_10policy_hubIiiijN4cuda3std3__44plusIvEEE10Policy1000EN6thrust24THRUST_300001_SM_1000_NS6detail15normal_iteratorINSD_10device_ptrIiEEEESI_NS0_13ScanTileStateIiLb1EEES9_NS1_10InputValueIiPiEEjiLb0EiEEvT0_T1_T2_iT3_T4_T5_E12temp_storage+8], %r402;
$L__BB7_94:
	setp.ne.s32 	%p56, %r257, 0;
	mov.u32 	%r1048, %r175;
	@%p56 bra 	$L__BB7_96;
	st.shared.u32 	[_ZZN3cub18CUB_300001_SM_10006detail4scan16DeviceScanKernelINS2_10policy_hubIiiijN4cuda3std3__44plusIvEEE10Policy1000EN6thrust24THRUST_300001_SM_1000_NS6detail15normal_iteratorINSD_10device_ptrIiEEEESI_NS0_13ScanTileStateIiLb1EEES9_NS1_10InputValueIiPiEEjiLb0EiEEvT0_T1_T2_iT3_T4_T5_E12temp_storage+76], %r1041;
	mov.u32 	%r1048, %r1041;
$L__BB7_96:
	bar.sync 	0;
	setp.eq.s32 	%p57, %r85, 0;
	ld.shared.u32 	%r403, [_ZZN3cub18CUB_300001_SM_10006detail4scan16DeviceScanKernelINS2_10policy_hubIiiijN4cuda3std3__44plusIvEEE10Policy1000EN6thrust24THRUST_300001_SM_1000_NS6detail15normal_iteratorINSD_10device_ptrIiEEEESI_NS0_13ScanTileStateIiLb1EEES9_NS1_10InputValueIiPiEEjiLb0EiEEvT0_T1_T2_iT3_T4_T5_E12temp_storage+76];
	selp.b32 	%r404, 0, %r403, %p57;
	add.s32 	%r1049, %r404, %r1048;
$L__BB7_97:
	add.s32 	%r549, %r1049, %r146;
	add.s32 	%r550, %r147, %r549;
	add.s32 	%r551, %r148, %r550;
	add.s32 	%r552, %r149, %r551;
	add.s32 	%r553, %r150, %r552;
	add.s32 	%r554, %r151, %r553;
	add.s32 	%r555, %r152, %r554;
	add.s32 	%r556, %r153, %r555;
	add.s32 	%r557, %r154, %r556;
	add.s32 	%r558, %r155, %r557;
	add.s32 	%r559, %r156, %r558;
	add.s32 	%r560, %r157, %r559;
	add.s32 	%r561, %r158, %r560;
	add.s32 	%r562, %r159, %r561;
	add.s32 	%r563, %r160, %r562;
	add.s32 	%r564, %r161, %r563;
	add.s32 	%r565, %r162, %r564;
	add.s32 	%r566, %r163, %r565;
	add.s32 	%r567, %r164, %r566;
	add.s32 	%r568, %r165, %r567;
	add.s32 	%r569, %r166, %r568;
	bar.sync 	0;
	st.shared.v2.u32 	[%r145], {%r1049, %r549};
	st.shared.v2.u32 	[%r145+8], {%r550, %r551};
	st.shared.v2.u32 	[%r145+16], {%r552, %r553};
	st.shared.v2.u32 	[%r145+24], {%r554, %r555};
	st.shared.v2.u32 	[%r145+32], {%r556, %r557};
	st.shared.v2.u32 	[%r145+40], {%r558, %r559};
	st.shared.v2.u32 	[%r145+48], {%r560, %r561};
	st.shared.v2.u32 	[%r145+56], {%r562, %r563};
	st.shared.v2.u32 	[%r145+64], {%r564, %r565};
	st.shared.v2.u32 	[%r145+72], {%r566, %r567};
	st.shared.v2.u32 	[%r145+80], {%r568, %r569};
	bar.warp.sync 	-1;
	ld.shared.u32 	%r214, [%r144];
	ld.shared.u32 	%r215, [%r144+128];
	ld.shared.u32 	%r216, [%r144+256];
	ld.shared.u32 	%r217, [%r144+384];
	ld.shared.u32 	%r218, [%r144+512];
	ld.shared.u32 	%r219, [%r144+640];
	ld.shared.u32 	%r220, [%r144+768];
	ld.shared.u32 	%r221, [%r144+896];
	ld.shared.u32 	%r222, [%r144+1024];
	ld.shared.u32 	%r223, [%r144+1152];
	ld.shared.u32 	%r224, [%r144+1280];
	ld.shared.u32 	%r225, [%r144+1408];
	ld.shared.u32 	%r226, [%r144+1536];
	ld.shared.u32 	%r227, [%r144+1664];
	ld.shared.u32 	%r228, [%r144+1792];
	ld.shared.u32 	%r229, [%r144+1920];
	ld.shared.u32 	%r230, [%r144+2048];
	ld.shared.u32 	%r231, [%r144+2176];
	ld.shared.u32 	%r232, [%r144+2304];
	ld.shared.u32 	%r233, [%r144+2432];
	ld.shared.u32 	%r234, [%r144+2560];
	ld.shared.u32 	%r235, [%r144+2688];
	setp.ne.s32 	%p81, %r85, 0;
	@%p81 bra 	$L__BB7_99;
	st.volatile.shared.u32 	[_ZZN3cub18CUB_300001_SM_10006detail4scan16DeviceScanKernelINS2_10policy_hubIiiijN4cuda3std3__44plusIvEEE10Policy1000EN6thrust24THRUST_300001_SM_1000_NS6detail15normal_iteratorINSD_10device_ptrIiEEEESI_NS0_13ScanTileStateIiLb1EEES9_NS1_10InputValueIiPiEEjiLb0EiEEvT0_T1_T2_iT3_T4_T5_E12temp_storage+33792], %r6;
$L__BB7_99:
	ld.param.u32 	%r996, [_ZN3cub18CUB_300001_SM_10006detail4scan16DeviceScanKernelINS2_10policy_hubIiiijN4cuda3std3__44plusIvEEE10Policy1000EN6thrust24THRUST_300001_SM_1000_NS6detail15normal_iteratorINSD_10device_ptrIiEEEESI_NS0_13ScanTileStateIiLb1EEES9_NS1_10InputValueIiPiEEjiLb0EiEEvT0_T1_T2_iT3_T4_T5__param_3];
	bar.sync 	0;
	ld.volatile.shared.u32 	%r236, [_ZZN3cub18CUB_300001_SM_10006detail4scan16DeviceScanKernelINS2_10policy_hubIiiijN4cuda3std3__44plusIvEEE10Policy1000EN6thrust24THRUST_300001_SM_1000_NS6detail15normal_iteratorINSD_10device_ptrIiEEEESI_NS0_13ScanTileStateIiLb1EEES9_NS1_10InputValueIiPiEEjiLb0EiEEvT0_T1_T2_iT3_T4_T5_E12temp_storage+33792];
	cvt.u64.u32 	%rd36, %r87;
	mov.u32 	%r570, %ctaid.x;
	add.s32 	%r571, %r996, %r570;
	mul.lo.s32 	%r572, %r571, 8448;
	cvt.u64.u32 	%rd37, %r572;
	add.s64 	%rd38, %rd36, %rd37;
	setp.ge.s32 	%p82, %r87, %r236;
	shl.b64 	%rd39, %rd38, 2;
	add.s64 	%rd13, %rd4, %rd39;
	@%p82 bra 	$L__BB7_101;
	st.global.u32 	[%rd13], %r214;
$L__BB7_101:
	setp.ge.s32 	%p83, %r90, %r236;
	@%p83 bra 	$L__BB7_103;
	st.global.u32 	[%rd13+128], %r215;
$L__BB7_103:
	setp.ge.s32 	%p84, %r93, %r236;
	@%p84 bra 	$L__BB7_105;
	st.global.u32 	[%rd13+256], %r216;
$L__BB7_105:
	setp.ge.s32 	%p85, %r96, %r236;
	@%p85 bra 	$L__BB7_107;
	st.global.u32 	[%rd13+384], %r217;
$L__BB7_107:
	mov.u32 	%r573, %tid.x;
	and.b32  	%r574, %r573, 992;
	mul.lo.s32 	%r575, %r574, 22;
	and.b32  	%r576, %r573, 31;
	or.b32  	%r577, %r575, %r576;
	add.s32 	%r578, %r577, 128;
	setp.ge.s32 	%p86, %r578, %r236;
	@%p86 bra 	$L__BB7_109;
	st.global.u32 	[%rd13+512], %r218;
$L__BB7_109:
	add.s32 	%r584, %r577, 160;
	setp.ge.s32 	%p87, %r584, %r236;
	@%p87 bra 	$L__BB7_111;
	st.global.u32 	[%rd13+640], %r219;
$L__BB7_111:
	add.s32 	%r590, %r577, 192;
	setp.ge.s32 	%p88, %r590, %r236;
	@%p88 bra 	$L__BB7_113;
	st.global.u32 	[%rd13+768], %r220;
$L__BB7_113:
	add.s32 	%r596, %r577, 224;
	setp.ge.s32 	%p89, %r596, %r236;
	@%p89 bra 	$L__BB7_115;
	st.global.u32 	[%rd13+896], %r221;
$L__BB7_115:
	add.s32 	%r602, %r577, 256;
	setp.ge.s32 	%p90, %r602, %r236;
	@%p90 bra 	$L__BB7_117;
	st.global.u32 	[%rd13+1024], %r222;
$L__BB7_117:
	add.s32 	%r608, %r577, 288;
	setp.ge.s32 	%p91, %r608, %r236;
	@%p91 bra 	$L__BB7_119;
	st.global.u32 	[%rd13+1152], %r223;
$L__BB7_119:
	setp.ge.s32 	%p92, %r111, %r236;
	@%p92 bra 	$L__BB7_121;
	st.global.u32 	[%rd13+1280], %r224;
$L__BB7_121:
	setp.ge.s32 	%p93, %r114, %r236;
	@%p93 bra 	$L__BB7_123;
	st.global.u32 	[%rd13+1408], %r225;
$L__BB7_123:
	setp.ge.s32 	%p94, %r117, %r236;
	@%p94 bra 	$L__BB7_125;
	st.global.u32 	[%rd13+1536], %r226;
$L__BB7_125:
	setp.ge.s32 	%p95, %r120, %r236;
	@%p95 bra 	$L__BB7_127;
	st.global.u32 	[%rd13+1664], %r227;
$L__BB7_127:
	add.s32 	%r614, %r577, 448;
	setp.ge.s32 	%p96, %r614, %r236;
	@%p96 bra 	$L__BB7_129;
	st.global.u32 	[%rd13+1792], %r228;
$L__BB7_129:
	add.s32 	%r620, %r577, 480;
	setp.ge.s32 	%p97, %r620, %r236;
	@%p97 bra 	$L__BB7_131;
	st.global.u32 	[%rd13+1920], %r229;
$L__BB7_131:
	add.s32 	%r626, %r577, 512;
	setp.ge.s32 	%p98, %r626, %r236;
	@%p98 bra 	$L__BB7_133;
	st.global.u32 	[%rd13+2048], %r230;
$L__BB7_133:
	setp.ge.s32 	%p99, %r129, %r236;
	@%p99 bra 	$L__BB7_135;
	st.global.u32 	[%rd13+2176], %r231;
$L__BB7_135:
	setp.ge.s32 	%p100, %r132, %r236;
	@%p100 bra 	$L__BB7_137;
	st.global.u32 	[%rd13+2304], %r232;
$L__BB7_137:
	add.s32 	%r632, %r577, 608;
	setp.ge.s32 	%p101, %r632, %r236;
	@%p101 bra 	$L__BB7_139;
	st.global.u32 	[%rd13+2432], %r233;
$L__BB7_139:
	add.s32 	%r638, %r577, 640;
	setp.ge.s32 	%p102, %r638, %r236;
	@%p102 bra 	$L__BB7_141;
	st.global.u32 	[%rd13+2560], %r234;
$L__BB7_141:
	setp.ge.s32 	%p103, %r139, %r236;
	@%p103 bra 	$L__BB7_143;
	st.global.u32 	[%rd13+2688], %r235;
$L__BB7_143:
	ret;

}
	// .globl	_ZN3cub18CUB_300001_SM_10006detail4scan16DeviceScanKernelINS2_10policy_hubIiiimN4cuda3std3__44plusIvEEE10Policy1000EN6thrust24THRUST_300001_SM_1000_NS6detail15normal_iteratorINSD_10device_ptrIiEEEESI_NS0_13ScanTileStateIiLb1EEES9_NS1_10InputValueIiPiEEmiLb0EiEEvT0_T1_T2_iT3_T4_T5_
.visible .entry _ZN3cub18CUB_300001_SM_10006detail4scan16DeviceScanKernelINS2_10policy_hubIiiimN4cuda3std3__44plusIvEEE10Policy1000EN6thrust24THRUST_300001_SM_1000_NS6detail15normal_iteratorINSD_10device_ptrIiEEEESI_NS0_13ScanTileStateIiLb1EEES9_NS1_10InputValueIiPiEEmiLb0EiEEvT0_T1_T2_iT3_T4_T5_(
	.param .align 8 .b8 _ZN3cub18CUB_300001_SM_10006detail4scan16DeviceScanKernelINS2_10policy_hubIiiimN4cuda3std3__44plusIvEEE10Policy1000EN6thrust24THRUST_300001_SM_1000_NS6detail15normal_iteratorINSD_10device_ptrIiEEEESI_NS0_13ScanTileStateIiLb1EEES9_NS1_10InputValueIiPiEEmiLb0EiEEvT0_T1_T2_iT3_T4_T5__param_0[8],
	.param .align 8 .b8 _ZN3cub18CUB_300001_SM_10006detail4scan16DeviceScanKernelINS2_10policy_hubIiiimN4cuda3std3__44plusIvEEE10Policy1000EN6thrust24THRUST_300001_SM_1000_NS6detail15normal_iteratorINSD_10device_ptrIiEEEESI_NS0_13ScanTileStateIiLb1EEES9_NS1_10InputValueIiPiEEmiLb0EiEEvT0_T1_T2_iT3_T4_T5__param_1[8],
	.param .align 8 .b8 _ZN3cub18CUB_300001_SM_10006detail4scan16DeviceScanKernelINS2_10policy_hubIiiimN4cuda3std3__44plusIvEEE10Policy1000EN6thrust24THRUST_300001_SM_1000_NS6detail15normal_iteratorINSD_10device_ptrIiEEEESI_NS0_13ScanTileStateIiLb1EEES9_NS1_10InputValueIiPiEEmiLb0EiEEvT0_T1_T2_iT3_T4_T5__param_2[8],
	.param .u32 _ZN3cub18CUB_300001_SM_10006detail4scan16DeviceScanKernelINS2_10policy_hubIiiimN4cuda3std3__44plusIvEEE10Policy1000EN6thrust24THRUST_300001_SM_1000_NS6detail15normal_iteratorINSD_10device_ptrIiEEEESI_NS0_13ScanTileStateIiLb1EEES9_NS1_10InputValueIiPiEEmiLb0EiEEvT0_T1_T2_iT3_T4_T5__param_3,
	.param .align 1 .b8 _ZN3cub18CUB_300001_SM_10006detail4scan16DeviceScanKernelINS2_10policy_hubIiiimN4cuda3std3__44plusIvEEE10Policy1000EN6thrust24THRUST_300001_SM_1000_NS6detail15normal_iteratorINSD_10device_ptrIiEEEESI_NS0_13ScanTileStateIiLb1EEES9_NS1_10InputValueIiPiEEmiLb0EiEEvT0_T1_T2_iT3_T4_T5__param_4[1],
	.param .align 8 .b8 _ZN3cub18CUB_300001_SM_10006detail4scan16DeviceScanKernelINS2_10policy_hubIiiimN4cuda3std3__44plusIvEEE10Policy1000EN6thrust24THRUST_300001_SM_1000_NS6detail15normal_iteratorINSD_10device_ptrIiEEEESI_NS0_13ScanTileStateIiLb1EEES9_NS1_10InputValueIiPiEEmiLb0EiEEvT0_T1_T2_iT3_T4_T5__param_5[16],
	.param .u64 _ZN3cub18CUB_300001_SM_10006detail4scan16DeviceScanKernelINS2_10policy_hubIiiimN4cuda3std3__44plusIvEEE10Policy1000EN6thrust24THRUST_300001_SM_1000_NS6detail15normal_iteratorINSD_10device_ptrIiEEEESI_NS0_13ScanTileStateIiLb1EEES9_NS1_10InputValueIiPiEEmiLb0EiEEvT0_T1_T2_iT3_T4_T5__param_6
)
.maxntid 416
{
	.reg .pred 	%p<158>;
	.reg .b16 	%rs<3>;
	.reg .b32 	%r<1003>;
	.reg .b64 	%rd<59>;
	// demoted variable
	.shared .align 16 .b8 _ZZN3cub18CUB_300001_SM_10006detail4scan16DeviceScanKernelINS2_10policy_hubIiiimN4cuda3std3__44plusIvEEE10Policy1000EN6thrust24THRUST_300001_SM_1000_NS6detail15normal_iteratorINSD_10device_ptrIiEEEESI_NS0_13ScanTileStateIiLb1EEES9_NS1_10InputValueIiPiEEmiLb0EiEEvT0_T1_T2_iT3_T4_T5_E12temp_storage[31632];
	ld.param.u32 	%r206, [_ZN3cub18CUB_300001_SM_10006detail4scan16DeviceScanKernelINS2_10policy_hubIiiimN4cuda3std3__44plusIvEEE10Policy1000EN6thrust24THRUST_300001_SM_1000_NS6detail15normal_iteratorINSD_10device_ptrIiEEEESI_NS0_13ScanTileStateIiLb1EEES9_NS1_10InputValueIiPiEEmiLb0EiEEvT0_T1_T2_iT3_T4_T5__param_5];
	bfe.u32 	%r207, %r206, 0, 8;
	cvt.u16.u32 	%rs1, %r207;
	and.b16  	%rs2, %rs1, 255;
	ld.param.u64 	%rd18, [_ZN3cub18CUB_300001_SM_10006detail4scan16DeviceScanKernelINS2_10policy_hubIiiimN4cuda3std3__44plusIvEEE10Policy1000EN6thrust24THRUST_300001_SM_1000_NS6detail15normal_iteratorINSD_10device_ptrIiEEEESI_NS0_13ScanTileStateIiLb1EEES9_NS1_10InputValueIiPiEEmiLb0EiEEvT0_T1_T2_iT3_T4_T5__param_2];
	ld.param.u64 	%rd17, [_ZN3cub18CUB_300001_SM_10006detail4scan16DeviceScanKernelINS2_10policy_hubIiiimN4cuda3std3__44plusIvEEE10Policy1000EN6thrust24THRUST_300001_SM_1000_NS6detail15normal_iteratorINSD_10device_ptrIiEEEESI_NS0_13ScanTileStateIiLb1EEES9_NS1_10InputValueIiPiEEmiLb0EiEEvT0_T1_T2_iT3_T4_T5__param_1];
	ld.param.u64 	%rd16, [_ZN3cub18CUB_300001_SM_10006detail4scan16DeviceScanKernelINS2_10policy_hubIiiimN4cuda3std3__44plusIvEEE10Policy1000EN6thrust24THRUST_300001_SM_1000_NS6detail15normal_iteratorINSD_10device_ptrIiEEEESI_NS0_13ScanTileStateIiLb1EEES9_NS1_10InputValueIiPiEEmiLb0EiEEvT0_T1_T2_iT3_T4_T5__param_0];
	ld.param.u64 	%rd1, [_ZN3cub18CUB_300001_SM_10006detail4scan16DeviceScanKernelINS2_10policy_hubIiiimN4cuda3std3__44plusIvEEE10Policy1000EN6thrust24THRUST_300001_SM_1000_NS6detail15normal_iteratorINSD_10device_ptrIiEEEESI_NS0_13ScanTileStateIiLb1EEES9_NS1_10InputValueIiPiEEmiLb0EiEEvT0_T1_T2_iT3_T4_T5__param_5+8];
	ld.param.u32 	%r205, [_ZN3cub18CUB_300001_SM_10006detail4scan16DeviceScanKernelINS2_10policy_hubIiiimN4cuda3std3__44plusIvEEE10Policy1000EN6thrust24THRUST_300001_SM_1000_NS6detail15normal_iteratorINSD_10device_ptrIiEEEESI_NS0_13ScanTileStateIiLb1EEES9_NS1_10InputValueIiPiEEmiLb0EiEEvT0_T1_T2_iT3_T4_T5__param_3];
	ld.param.u64 	%rd19, [_ZN3cub18CUB_300001_SM_10006detail4scan16DeviceScanKernelINS2_10policy_hubIiiimN4cuda3std3__44plusIvEEE10Policy1000EN6thrust24THRUST_300001_SM_1000_NS6detail15normal_iteratorINSD_10device_ptrIiEEEESI_NS0_13ScanTileStateIiLb1EEES9_NS1_10InputValueIiPiEEmiLb0EiEEvT0_T1_T2_iT3_T4_T5__param_6];
	setp.eq.s16 	%p1, %rs2, 0;
	@%p1 bra 	$L__BB8_2;
	cvta.to.global.u64 	%rd20, %rd1;
	ld.global.u32 	%r959, [%rd20];
	bra.uni 	$L__BB8_3;
$L__BB8_2:
	cvt.u32.u64 	%r959, %rd1;
$L__BB8_3:
	cvta.to.global.u64 	%rd3, %rd16;
	cvta.to.global.u64 	%rd4, %rd17;
	mov.u32 	%r208, %ctaid.x;
	add.s32 	%r4, %r205, %r208;
	mul.wide.s32 	%rd5, %r4, 7904;
	sub.s64 	%rd6, %rd19, %rd5;
	setp.lt.u64 	%p2, %rd6, 7905;
	@%p2 bra 	$L__BB8_29;
	mov.u32 	%r5, %tid.x;
	and.b32  	%r617, %r5, 31;
	and.b32  	%r618, %r5, 992;
	mul.lo.s32 	%r619, %r618, 19;
	or.b32  	%r620, %r619, %r617;
	cvt.u64.u32 	%rd42, %r620;
	add.s64 	%rd7, %rd5, %rd42;
	shl.b64 	%rd43, %rd7, 2;
	add.s64 	%rd44, %rd3, %rd43;
	ld.global.u32 	%r621, [%rd44];
	ld.global.u32 	%r622, [%rd44+128];
	ld.global.u32 	%r623, [%rd44+256];
	ld.global.u32 	%r624, [%rd44+384];
	ld.global.u32 	%r625, [%rd44+512];
	ld.global.u32 	%r626, [%rd44+640];
	ld.global.u32 	%r627, [%rd44+768];
	ld.global.u32 	%r628, [%rd44+896];
	ld.global.u32 	%r629, [%rd44+1024];
	ld.global.u32 	%r630, [%rd44+1152];
	ld.global.u32 	%r631, [%rd44+1280];
	ld.global.u32 	%r632, [%rd44+1408];
	ld.global.u32 	%r633, [%rd44+1536];
	ld.global.u32 	%r634, [%rd44+1664];
	ld.global.u32 	%r635, [%rd44+1792];
	ld.global.u32 	%r636, [%rd44+1920];
	ld.global.u32 	%r637, [%rd44+2048];
	ld.global.u32 	%r638, [%rd44+2176];
	ld.global.u32 	%r639, [%rd44+2304];
	// begin inline asm
	mov.u32 %r616, %laneid;
	// end inline asm
	shr.u32 	%r7, %r5, 5;
	mad.lo.s32 	%r640, %r7, 608, %r616;
	shl.b32 	%r641, %r640, 2;
	mov.u32 	%r642, _ZZN3cub18CUB_300001_SM_10006detail4scan16DeviceScanKernelINS2_10policy_hubIiiimN4cuda3std3__44plusIvEEE10Policy1000EN6thrust24THRUST_300001_SM_1000_NS6detail15normal_iteratorINSD_10device_ptrIiEEEESI_NS0_13ScanTileStateIiLb1EEES9_NS1_10InputValueIiPiEEmiLb0EiEEvT0_T1_T2_iT3_T4_T5_E12temp_storage;
	add.s32 	%r8, %r642, %r641;
	st.shared.u32 	[%r8], %r621;
	st.shared.u32 	[%r8+128], %r622;
	st.shared.u32 	[%r8+256], %r623;
	st.shared.u32 	[%r8+384], %r624;
	st.shared.u32 	[%r8+512], %r625;
	st.shared.u32 	[%r8+640], %r626;
	st.shared.u32 	[%r8+768], %r627;
	st.shared.u32 	[%r8+896], %r628;
	st.shared.u32 	[%r8+1024], %r629;
	st.shared.u32 	[%r8+1152], %r630;
	st.shared.u32 	[%r8+1280], %r631;
	st.shared.u32 	[%r8+1408], %r632;
	st.shared.u32 	[%r8+1536], %r633;
	st.shared.u32 	[%r8+1664], %r634;
	st.shared.u32 	[%r8+1792], %r635;
	st.shared.u32 	[%r8+1920], %r636;
	st.shared.u32 	[%r8+2048], %r637;
	st.shared.u32 	[%r8+2176], %r638;
	st.shared.u32 	[%r8+2304], %r639;
	bar.warp.sync 	-1;
	mad.lo.s32 	%r9, %r616, 72, %r8;
	ld.shared.u32 	%r10, [%r9];
	ld.shared.u32 	%r11, [%r9+4];
	ld.shared.u32 	%r12, [%r9+8];
	ld.shared.u32 	%r13, [%r9+12];
	ld.shared.u32 	%r14, [%r9+16];
	ld.shared.u32 	%r15, [%r9+20];
	ld.shared.u32 	%r16, [%r9+24];
	ld.shared.u32 	%r17, [%r9+28];
	ld.shared.u32 	%r18, [%r9+32];
	ld.shared.u32 	%r19, [%r9+36];
	ld.shared.u32 	%r20, [%r9+40];
	ld.shared.u32 	%r21, [%r9+44];
	ld.shared.u32 	%r22, [%r9+48];
	ld.shared.u32 	%r23, [%r9+52];
	ld.shared.u32 	%r24, [%r9+56];
	ld.shared.u32 	%r25, [%r9+60];
	ld.shared.u32 	%r26, [%r9+64];
	ld.shared.u32 	%r27, [%r9+68];
	ld.shared.u32 	%r28, [%r9+72];
	bar.sync 	0;
	setp.ne.s32 	%p100, %r4, 0;
	@%p100 bra 	$L__BB8_9;
	add.s32 	%r860, %r11, %r10;
	add.s32 	%r861, %r12, %r860;
	add.s32 	%r862, %r13, %r861;
	add.s32 	%r863, %r14, %r862;
	add.s32 	%r864, %r15, %r863;
	add.s32 	%r865, %r16, %r864;
	add.s32 	%r866, %r17, %r865;
	add.s32 	%r867, %r18, %r866;
	add.s32 	%r868, %r19, %r867;
	add.s32 	%r869, %r20, %r868;
	add.s32 	%r870, %r21, %r869;
	add.s32 	%r871, %r22, %r870;
	add.s32 	%r872, %r23, %r871;
	add.s32 	%r873, %r24, %r872;
	add.s32 	%r874, %r25, %r873;
	add.s32 	%r875, %r26, %r874;
	add.s32 	%r876, %r27, %r875;
	add.s32 	%r834, %r28, %r876;
	mov.b32 	%r832, 1;
	mov.b32 	%r857, 0;
	mov.b32 	%r859, -1;
	// begin inline asm
	{  .reg .s32 r0;  .reg .pred p;  shfl.sync.up.b32 r0|p, %r834, %r832, %r857, %r859;  @p add.s32 r0, r0, %r834;  mov.s32 %r830, r0;}
	// end inline asm
	mov.b32 	%r838, 2;
	// begin inline asm
	{  .reg .s32 r0;  .reg .pred p;  shfl.sync.up.b32 r0|p, %r830, %r838, %r857, %r859;  @p add.s32 r0, r0, %r830;  mov.s32 %r836, r0;}
	// end inline asm
	mov.b32 	%r844, 4;
	// begin inline asm
	{  .reg .s32 r0;  .reg .pred p;  shfl.sync.up.b32 r0|p, %r836, %r844, %r857, %r859;  @p add.s32 r0, r0, %r836;  mov.s32 %r842, r0;}
	// end inline asm
	mov.b32 	%r850, 8;
	// begin inline asm
	{  .reg .s32 r0;  .reg .pred p;  shfl.sync.up.b32 r0|p, %r842, %r850, %r857, %r859;  @p add.s32 r0, r0, %r842;  mov.s32 %r848, r0;}
	// end inline asm
	mov.b32 	%r856, 16;
	// begin inline asm
	{  .reg .s32 r0;  .reg .pred p;  shfl.sync.up.b32 r0|p, %r848, %r856, %r857, %r859;  @p add.s32 r0, r0, %r848;  mov.s32 %r854, r0;}
	// end inline asm
	setp.ne.s32 	%p143, %r616, 31;
	@%p143 bra 	$L__BB8_7;
	shl.b32 	%r877, %r7, 2;
	mov.u32 	%r878, _ZZN3cub18CUB_300001_SM_10006detail4scan16DeviceScanKernelINS2_10policy_hubIiiimN4cuda3std3__44plusIvEEE10Policy1000EN6thrust24THRUST_300001_SM_1000_NS6detail15normal_iteratorINSD_10device_ptrIiEEEESI_NS0_13ScanTileStateIiLb1EEES9_NS1_10InputValueIiPiEEmiLb0EiEEvT0_T1_T2_iT3_T4_T5_E12temp_storage;
	add.s32 	%r879, %r878, %r877;
	st.shared.u32 	[%r879+16], %r854;
$L__BB8_7:
	bar.sync 	0;
	ld.shared.v4.u32 	{%r880, %r881, %r882, %r883}, [_ZZN3cub18CUB_300001_SM_10006detail4scan16DeviceScanKernelINS2_10policy_hubIiiimN4cuda3std3__44plusIvEEE10Policy1000EN6thrust24THRUST_300001_SM_1000_NS6detail15normal_iteratorINSD_10device_ptrIiEEEESI_NS0_13ScanTileStateIiLb1EEES9_NS1_10InputValueIiPiEEmiLb0EiEEvT0_T1_T2_iT3_T4_T5_E12temp_storage+16];
	add.s32 	%r884, %r881, %r880;
	setp.eq.s32 	%p144, %r7, 2;
	selp.b32 	%r885, %r884, %r880, %p144;
	add.s32 	%r886, %r884, %r882;
	setp.eq.s32 	%p145, %r7, 3;
	selp.b32 	%r887, %r886, %r885, %p145;
	add.s32 	%r888, %r886, %r883;
	setp.eq.s32 	%p146, %r7, 4;
	selp.b32 	%r889, %r888, %r887, %p146;
	ld.shared.v4.u32 	{%r890, %r891, %r892, %r893}, [_ZZN3cub18CUB_300001_SM_10006detail4scan16DeviceScanKernelINS2_10policy_hubIiiimN4cuda3std3__44plusIvEEE10Policy1000EN6thrust24THRUST_300001_SM_1000_NS6detail15normal_iteratorINSD_10device_ptrIiEEEESI_NS0_13ScanTileStateIiLb1EEES9_NS1_10InputValueIiPiEEmiLb0EiEEvT0_T1_T2_iT3_T4_T5_E12temp_storage+32];
	add.s32 	%r894, %r888, %r890;
	setp.eq.s32 	%p147, %r7, 5;
	selp.b32 	%r895, %r894, %r889, %p147;
	add.s32 	%r896, %r894, %r891;
	setp.eq.s32 	%p148, %r7, 6;
	selp.b32 	%r897, %r896, %r895, %p148;
	add.s32 	%r898, %r896, %r892;
	setp.eq.s32 	%p149, %r7, 7;
	selp.b32 	%r899, %r898, %r897, %p149;
	add.s32 	%r900, %r898, %r893;
	setp.eq.s32 	%p150, %r7, 8;
	selp.b32 	%r901, %r900, %r899, %p150;
	ld.shared.v4.u32 	{%r902, %r903, %r904, %r905}, [_ZZN3cub18CUB_300001_SM_10006detail4scan16DeviceScanKernelINS2_10policy_hubIiiimN4cuda3std3__44plusIvEEE10Policy1000EN6thrust24THRUST_300001_SM_1000_NS6detail15normal_iteratorINSD_10device_ptrIiEEEESI_NS0_13ScanTileStateIiLb1EEES9_NS1_10InputValueIiPiEEmiLb0EiEEvT0_T1_T2_iT3_T4_T5_E12temp_storage+48];
	add.s32 	%r906, %r900, %r902;
	setp.eq.s32 	%p151, %r7, 9;
	selp.b32 	%r907, %r906, %r901, %p151;
	add.s32 	%r908, %r906, %r903;
	setp.eq.s32 	%p152, %r7, 10;
	selp.b32 	%r909, %r908, %r907, %p152;
	add.s32 	%r910, %r908, %r904;
	setp.eq.s32 	%p153, %r7, 11;
	selp.b32 	%r911, %r910, %r909, %p153;
	add.s32 	%r912, %r910, %r905;
	setp.eq.s32 	%p154, %r7, 12;
	selp.b32 	%r913, %r912, %r911, %p154;
	ld.shared.u32 	%r914, [_ZZN3cub18CUB_300001_SM_10006detail4scan16DeviceScanKernelINS2_10policy_hubIiiimN4cuda3std3__44plusIvEEE10Policy1000EN6thrust24THRUST_300001_SM_1000_NS6detail15normal_iteratorINSD_10device_ptrIiEEEESI_NS0_13ScanTileStateIiLb1EEES9_NS1_10InputValueIiPiEEmiLb0EiEEvT0_T1_T2_iT3_T4_T5_E12temp_storage+64];
	setp.lt.u32 	%p155, %r5, 32;
	selp.b32 	%r915, 0, %r913, %p155;
	setp.eq.s32 	%p156, %r616, 0;
	sub.s32 	%r916, %r854, %r834;
	selp.b32 	%r917, 0, %r916, %p156;
	add.s32 	%r918, %r917, %r959;
	add.s32 	%r971, %r918, %r915;
	add.s32 	%r919, %r914, %r959;
	add.s32 	%r32, %r919, %r912;
	setp.ne.s32 	%p157, %r5, 0;
	@%p157 bra 	$L__BB8_28;
	add.s64 	%rd56, %rd18, 256;
	mov.b32 	%r920, 101;
	// begin inline asm
	st.relaxed.gpu.v2.u32 [%rd56], {%r920, %r32};
	// end inline asm
	bra.uni 	$L__BB8_28;
$L__BB8_9:
	add.s32 	%r673, %r11, %r10;
	add.s32 	%r674, %r12, %r673;
	add.s32 	%r675, %r13, %r674;
	add.s32 	%r676, %r14, %r675;
	add.s32 	%r677, %r15, %r676;
	add.s32 	%r678, %r16, %r677;
	add.s32 	%r679, %r17, %r678;
	add.s32 	%r680, %r18, %r679;
	add.s32 	%r681, %r19, %r680;
	add.s32 	%r682, %r20, %r681;
	add.s32 	%r683, %r21, %r682;
	add.s32 	%r684, %r22, %r683;
	add.s32 	%r685, %r23, %r684;
	add.s32 	%r686, %r24, %r685;
	add.s32 	%r687, %r25, %r686;
	add.s32 	%r688, %r26, %r687;
	add.s32 	%r689, %r27, %r688;
	add.s32 	%r647, %r28, %r689;
	mov.b32 	%r645, 1;
	mov.b32 	%r670, 0;
	mov.b32 	%r672, -1;
	// begin inline asm
	{  .reg .s32 r0;  .reg .pred p;  shfl.sync.up.b32 r0|p, %r647, %r645, %r670, %r672;  @p add.s32 r0, r0, %r647;  mov.s32 %r643, r0;}
	// end inline asm
	mov.b32 	%r651, 2;
	// begin inline asm
	{  .reg .s32 r0;  .reg .pred p;  shfl.sync.up.b32 r0|p, %r643, %r651, %r670, %r672;  @p add.s32 r0, r0, %r643;  mov.s32 %r649, r0;}
	// end inline asm
	mov.b32 	%r657, 4;
	// begin inline asm
	{  .reg .s32 r0;  .reg .pred p;  shfl.sync.up.b32 r0|p, %r649, %r657, %r670, %r672;  @p add.s32 r0, r0, %r649;  mov.s32 %r655, r0;}
	// end inline asm
	mov.b32 	%r663, 8;
	// begin inline asm
	{  .reg .s32 r0;  .reg .pred p;  shfl.sync.up.b32 r0|p, %r655, %r663, %r670, %r672;  @p add.s32 r0, r0, %r655;  mov.s32 %r661, r0;}
	// end inline asm
	mov.b32 	%r669, 16;
	// begin inline asm
	{  .reg .s32 r0;  .reg .pred p;  shfl.sync.up.b32 r0|p, %r661, %r669, %r670, %r672;  @p add.s32 r0, r0, %r661;  mov.s32 %r667, r0;}
	// end inline asm
	setp.ne.s32 	%p101, %r616, 31;
	@%p101 bra 	$L__BB8_11;
	shl.b32 	%r690, %r7, 2;
	mov.u32 	%r691, _ZZN3cub18CUB_300001_SM_10006detail4scan16DeviceScanKernelINS2_10policy_hubIiiimN4cuda3std3__44plusIvEEE10Policy1000EN6thrust24THRUST_300001_SM_1000_NS6detail15normal_iteratorINSD_10device_ptrIiEEEESI_NS0_13ScanTileStateIiLb1EEES9_NS1_10InputValueIiPiEEmiLb0EiEEvT0_T1_T2_iT3_T4_T5_E12temp_storage;
	add.s32 	%r692, %r691, %r690;
	st.shared.u32 	[%r692+16], %r667;
$L__BB8_11:
	sub.s32 	%r693, %r667, %r647;
	bar.sync 	0;
	ld.shared.v4.u32 	{%r694, %r695, %r696, %r697}, [_ZZN3cub18CUB_300001_SM_10006detail4scan16DeviceScanKernelINS2_10policy_hubIiiimN4cuda3std3__44plusIvEEE10Policy1000EN6thrust24THRUST_300001_SM_1000_NS6detail15normal_iteratorINSD_10device_ptrIiEEEESI_NS0_13ScanTileStateIiLb1EEES9_NS1_10InputValueIiPiEEmiLb0EiEEvT0_T1_T2_iT3_T4_T5_E12temp_storage+16];
	add.s32 	%r698, %r695, %r694;
	setp.eq.s32 	%p102, %r7, 2;
	selp.b32 	%r699, %r698, %r694, %p102;
	add.s32 	%r700, %r698, %r696;
	setp.eq.s32 	%p103, %r7, 3;
	selp.b32 	%r701, %r700, %r699, %p103;
	add.s32 	%r702, %r700, %r697;
	setp.eq.s32 	%p104, %r7, 4;
	selp.b32 	%r703, %r702, %r701, %p104;
	ld.shared.v4.u32 	{%r704, %r705, %r706, %r707}, [_ZZN3cub18CUB_300001_SM_10006detail4scan16DeviceScanKernelINS2_10policy_hubIiiimN4cuda3std3__44plusIvEEE10Policy1000EN6thrust24THRUST_300001_SM_1000_NS6detail15normal_iteratorINSD_10device_ptrIiEEEESI_NS0_13ScanTileStateIiLb1EEES9_NS1_10InputValueIiPiEEmiLb0EiEEvT0_T1_T2_iT3_T4_T5_E12temp_storage+32];
	add.s32 	%r708, %r702, %r704;
	setp.eq.s32 	%p105, %r7, 5;
	selp.b32 	%r709, %r708, %r703, %p105;
	add.s32 	%r710, %r708, %r705;
	setp.eq.s32 	%p106, %r7, 6;
	selp.b32 	%r711, %r710, %r709, %p106;
	add.s32 	%r712, %r710, %r706;
	setp.eq.s32 	%p107, %r7, 7;
	selp.b32 	%r713, %r712, %r711, %p107;
	add.s32 	%r714, %r712, %r707;
	setp.eq.s32 	%p108, %r7, 8;
	selp.b32 	%r715, %r714, %r713, %p108;
	ld.shared.v4.u32 	{%r716, %r717, %r718, %r719}, [_ZZN3cub18CUB_300001_SM_10006detail4scan16DeviceScanKernelINS2_10policy_hubIiiimN4cuda3std3__44plusIvEEE10Policy1000EN6thrust24THRUST_300001_SM_1000_NS6detail15normal_iteratorINSD_10device_ptrIiEEEESI_NS0_13ScanTileStateIiLb1EEES9_NS1_10InputValueIiPiEEmiLb0EiEEvT0_T1_T2_iT3_T4_T5_E12temp_storage+48];
	add.s32 	%r720, %r714, %r716;
	setp.eq.s32 	%p109, %r7, 9;
	selp.b32 	%r721, %r720, %r715, %p109;
	add.s32 	%r722, %r720, %r717;
	setp.eq.s32 	%p110, %r7, 10;
	selp.b32 	%r723, %r722, %r721, %p110;
	add.s32 	%r724, %r722, %r718;
	setp.eq.s32 	%p111, %r7, 11;
	selp.b32 	%r725, %r724, %r723, %p111;
	add.s32 	%r726, %r724, %r719;
	setp.eq.s32 	%p112, %r7, 12;
	selp.b32 	%r727, %r726, %r725, %p112;
	ld.shared.u32 	%r728, [_ZZN3cub18CUB_300001_SM_10006detail4scan16DeviceScanKernelINS2_10policy_hubIiiimN4cuda3std3__44plusIvEEE10Policy1000EN6thrust24THRUST_300001_SM_1000_NS6detail15normal_iteratorINSD_10device_ptrIiEEEESI_NS0_13ScanTileStateIiLb1EEES9_NS1_10InputValueIiPiEEmiLb0EiEEvT0_T1_T2_iT3_T4_T5_E12temp_storage+64];
	add.s32 	%r35, %r726, %r728;
	setp.gt.u32 	%p113, %r5, 31;
	setp.lt.u32 	%p114, %r5, 32;
	setp.eq.s32 	%p115, %r616, 0;
	selp.b32 	%r729, 0, %r693, %p115;
	add.s32 	%r970, %r727, %r729;
	selp.b32 	%r37, %r693, %r970, %p114;
	@%p113 bra 	$L__BB8_27;
	setp.ne.s32 	%p116, %r5, 0;
	mul.wide.s32 	%rd45, %r4, 8;
	add.s64 	%rd8, %rd18, %rd45;
	@%p116 bra 	$L__BB8_14;
	st.shared.u32 	[_ZZN3cub18CUB_300001_SM_10006detail4scan16DeviceScanKernelINS2_10policy_hubIiiimN4cuda3std3__44plusIvEEE10Policy1000EN6thrust24THRUST_300001_SM_1000_NS6detail15normal_iteratorINSD_10device_ptrIiEEEESI_NS0_13ScanTileStateIiLb1EEES9_NS1_10InputValueIiPiEEmiLb0EiEEvT0_T1_T2_iT3_T4_T5_E12temp_storage+12], %r35;
	add.s64 	%rd46, %rd8, 256;
	mov.b32 	%r730, 100;
	// begin inline asm
	st.relaxed.gpu.v2.u32 [%rd46], {%r730, %r35};
	// end inline asm
$L__BB8_14:
	not.b32 	%r736, %r5;
	add.s32 	%r966, %r4, %r736;
	mov.b32 	%r732, 550;
	// begin inline asm
	nanosleep.u32 %r732;
	// end inline asm
	mul.wide.s32 	%rd48, %r966, 8;
	add.s64 	%rd49, %rd18, %rd48;
	add.s64 	%rd47, %rd49, 256;
	// begin inline asm
	ld.relaxed.gpu.v2.u32 {%r967, %r961}, [%rd47];
	// end inline asm
	mov.b32 	%r962, 478;
$L__BB8_15:
	setp.eq.s32 	%p117, %r967, 99;
	mov.b32 	%r737, -1;
	vote.sync.any.pred 	%p118, %p117, %r737;
	not.pred 	%p119, %p118;
	@%p119 bra 	$L__BB8_17;
	// begin inline asm
	nanosleep.u32 %r962;
	// end inline asm
	shr.u32 	%r962, %r962, 1;
	// begin inline asm
	ld.relaxed.gpu.v2.u32 {%r967, %r961}, [%rd47];
	// end inline asm
	bra.uni 	$L__BB8_15;
$L__BB8_17:
	setp.eq.s32 	%p120, %r967, 101;
	mov.b32 	%r764, -1;
	vote.sync.ballot.b32 	%r766, %p120, %r764;
	// begin inline asm
	mov.u32 %r739, %lanemask_ge;
	// end inline asm
	and.b32  	%r767, %r766, %r739;
	or.b32  	%r768, %r767, -2147483648;
	add.s32 	%r769, %r768, -1;
	not.b32 	%r770, %r768;
	and.b32  	%r771, %r770, %r769;
	popc.b32 	%r743, %r771;
	mov.b32 	%r742, 1;
	// begin inline asm
	shfl.sync.down.b32 %r740, %r961, %r742, %r743, %r764;
	// end inline asm
	setp.lt.s32 	%p122, %r616, %r743;
	selp.b32 	%r772, %r740, 0, %p122;
	add.s32 	%r746, %r772, %r961;
	mov.b32 	%r747, 2;
	// begin inline asm
	shfl.sync.down.b32 %r745, %r746, %r747, %r743, %r764;
	// end inline asm
	add.s32 	%r50, %r616, 2;
	setp.gt.s32 	%p123, %r50, %r743;
	selp.b32 	%r773, 0, %r745, %p123;
	add.s32 	%r751, %r746, %r773;
	mov.b32 	%r752, 4;
	// begin inline asm
	shfl.sync.down.b32 %r750, %r751, %r752, %r743, %r764;
	// end inline asm
	add.s32 	%r51, %r616, 4;
	setp.gt.s32 	%p124, %r51, %r743;
	selp.b32 	%r774, 0, %r750, %p124;
	add.s32 	%r756, %r751, %r774;
	mov.b32 	%r757, 8;
	// begin inline asm
	shfl.sync.down.b32 %r755, %r756, %r757, %r743, %r764;
	// end inline asm
	add.s32 	%r52, %r616, 8;
	setp.gt.s32 	%p125, %r52, %r743;
	selp.b32 	%r775, 0, %r755, %p125;
	add.s32 	%r761, %r756, %r775;
	mov.b32 	%r762, 16;
	// begin inline asm
	shfl.sync.down.b32 %r760, %r761, %r762, %r743, %r764;
	// end inline asm
	add.s32 	%r53, %r616, 16;
	setp.gt.s32 	%p126, %r53, %r743;
	selp.b32 	%r776, 0, %r760, %p126;
	add.s32 	%r965, %r761, %r776;
	add.s64 	%rd10, %rd18, 256;
	mov.b32 	%r963, 478;
$L__BB8_18:
	setp.ne.s32 	%p127, %r967, 101;
	mov.b32 	%r777, -1;
	vote.sync.all.pred 	%p128, %p127, %r777;
	not.pred 	%p129, %p128;
	@%p129 bra 	$L__BB8_23;
	shr.u32 	%r963, %r963, 1;
	mul.wide.s32 	%rd52, %r966, 8;
	add.s64 	%rd53, %rd10, %rd52;
	add.s64 	%rd51, %rd53, -256;
	// begin inline asm
	ld.relaxed.gpu.v2.u32 {%r967, %r968}, [%rd51];
	// end inline asm
	mov.u32 	%r969, %r963;
$L__BB8_20:
	setp.eq.s32 	%p133, %r967, 99;
	mov.b32 	%r785, -1;
	vote.sync.any.pred 	%p134, %p133, %r785;
	not.pred 	%p135, %p134;
	@%p135 bra 	$L__BB8_22;
	// begin inline asm
	nanosleep.u32 %r969;
	// end inline asm
	shr.u32 	%r969, %r969, 1;
	// begin inline asm
	ld.relaxed.gpu.v2.u32 {%r967, %r968}, [%rd51];
	// end inline asm
	bra.uni 	$L__BB8_20;
$L__BB8_22:
	setp.eq.s32 	%p136, %r967, 101;
	mov.b32 	%r811, -1;
	vote.sync.ballot.b32 	%r812, %p136, %r811;
	and.b32  	%r813, %r812, %r739;
	or.b32  	%r814, %r813, -2147483648;
	add.s32 	%r815, %r814, -1;
	not.b32 	%r816, %r814;
	and.b32  	%r817, %r816, %r815;
	popc.b32 	%r790, %r817;
	mov.b32 	%r789, 1;
	// begin inline asm
	shfl.sync.down.b32 %r787, %r968, %r789, %r790, %r811;
	// end inline asm
	setp.lt.s32 	%p138, %r616, %r790;
	selp.b32 	%r818, %r787, 0, %p138;
	add.s32 	%r793, %r818, %r968;
	mov.b32 	%r794, 2;
	// begin inline asm
	shfl.sync.down.b32 %r792, %r793, %r794, %r790, %r811;
	// end inline asm
	setp.gt.s32 	%p139, %r50, %r790;
	selp.b32 	%r819, 0, %r792, %p139;
	add.s32 	%r798, %r793, %r819;
	mov.b32 	%r799, 4;
	// begin inline asm
	shfl.sync.down.b32 %r797, %r798, %r799, %r790, %r811;
	// end inline asm
	setp.gt.s32 	%p140, %r51, %r790;
	selp.b32 	%r820, 0, %r797, %p140;
	add.s32 	%r803, %r798, %r820;
	mov.b32 	%r804, 8;
	// begin inline asm
	shfl.sync.down.b32 %r802, %r803, %r804, %r790, %r811;
	// end inline asm
	setp.gt.s32 	%p141, %r52, %r790;
	selp.b32 	%r821, 0, %r802, %p141;
	add.s32 	%r808, %r803, %r821;
	mov.b32 	%r809, 16;
	// begin inline asm
	shfl.sync.down.b32 %r807, %r808, %r809, %r790, %r811;
	// end inline asm
	setp.gt.s32 	%p142, %r53, %r790;
	selp.b32 	%r822, 0, %r807, %p142;
	add.s32 	%r823, %r822, %r965;
	add.s32 	%r965, %r823, %r808;
	add.s32 	%r966, %r966, -32;
	bra.uni 	$L__BB8_18;
$L__BB8_23:
	@%p116 bra 	$L__BB8_25;
	add.s32 	%r780, %r965, %r35;
	add.s64 	%rd50, %rd8, 256;
	mov.b32 	%r779, 101;
	// begin inline asm
	st.relaxed.gpu.v2.u32 [%rd50], {%r779, %r780};
	// end inline asm
	st.shared.u32 	[_ZZN3cub18CUB_300001_SM_10006detail4scan16DeviceScanKernelINS2_10policy_hubIiiimN4cuda3std3__44plusIvEEE10Policy1000EN6thrust24THRUST_300001_SM_1000_NS6detail15normal_iteratorINSD_10device_ptrIiEEEESI_NS0_13ScanTileStateIiLb1EEES9_NS1_10InputValueIiPiEEmiLb0EiEEvT0_T1_T2_iT3_T4_T5_E12temp_storage+4], %r965;
	st.shared.u32 	[_ZZN3cub18CUB_300001_SM_10006detail4scan16DeviceScanKernelINS2_10policy_hubIiiimN4cuda3std3__44plusIvEEE10Policy1000EN6thrust24THRUST_300001_SM_1000_NS6detail15normal_iteratorINSD_10device_ptrIiEEEESI_NS0_13ScanTileStateIiLb1EEES9_NS1_10InputValueIiPiEEmiLb0EiEEvT0_T1_T2_iT3_T4_T5_E12temp_storage+8], %r780;
$L__BB8_25:
	setp.ne.s32 	%p131, %r616, 0;
	mov.u32 	%r970, %r37;
	@%p131 bra 	$L__BB8_27;
	st.shared.u32 	[_ZZN3cub18CUB_300001_SM_10006detail4scan16DeviceScanKernelINS2_10policy_hubIiiimN4cuda3std3__44plusIvEEE10Policy1000EN6thrust24THRUST_300001_SM_1000_NS6detail15normal_iteratorINSD_10device_ptrIiEEEESI_NS0_13ScanTileStateIiLb1EEES9_NS1_10InputValueIiPiEEmiLb0EiEEvT0_T1_T2_iT3_T4_T5_E12temp_storage+84], %r965;
	mov.u32 	%r970, %r965;
$L__BB8_27:
	bar.sync 	0;
	setp.eq.s32 	%p132, %r5, 0;
	ld.shared.u32 	%r781, [_ZZN3cub18CUB_300001_SM_10006detail4scan16DeviceScanKernelINS2_10policy_hubIiiimN4cuda3std3__44plusIvEEE10Policy1000EN6thrust24THRUST_300001_SM_1000_NS6detail15normal_iteratorINSD_10device_ptrIiEEEESI_NS0_13ScanTileStateIiLb1EEES9_NS1_10InputValueIiPiEEmiLb0EiEEvT0_T1_T2_iT3_T4_T5_E12temp_storage+84];
	selp.b32 	%r782, 0, %r781, %p132;
	add.s32 	%r971, %r782, %r970;
$L__BB8_28:
	add.s32 	%r922, %r971, %r10;
	add.s32 	%r923, %r11, %r922;
	add.s32 	%r924, %r12, %r923;
	add.s32 	%r925, %r13, %r924;
	add.s32 	%r926, %r14, %r925;
	add.s32 	%r927, %r15, %r926;
	add.s32 	%r928, %r16, %r927;
	add.s32 	%r929, %r17, %r928;
	add.s32 	%r930, %r18, %r929;
	add.s32 	%r931, %r19, %r930;
	add.s32 	%r932, %r20, %r931;
	add.s32 	%r933, %r21, %r932;
	add.s32 	%r934, %r22, %r933;
	add.s32 	%r935, %r23, %r934;
	add.s32 	%r936, %r24, %r935;
	add.s32 	%r937, %r25, %r936;
	add.s32 	%r938, %r26, %r937;
	add.s32 	%r939, %r27, %r938;
	bar.sync 	0;
	st.shared.u32 	[%r9], %r971;
	st.shared.u32 	[%r9+4], %r922;
	st.shared.u32 	[%r9+8], %r923;
	st.shared.u32 	[%r9+12], %r924;
	st.shared.u32 	[%r9+16], %r925;
	st.shared.u32 	[%r9+20], %r926;
	st.shared.u32 	[%r9+24], %r927;
	st.shared.u32 	[%r9+28], %r928;
	st.shared.u32 	[%r9+32], %r929;
	st.shared.u32 	[%r9+36], %r930;
	st.shared.u32 	[%r9+40], %r931;
	st.shared.u32 	[%r9+44], %r932;
	st.shared.u32 	[%r9+48], %r933;
	st.shared.u32 	[%r9+52], %r934;
	st.shared.u32 	[%r9+56], %r935;
	st.shared.u32 	[%r9+60], %r936;
	st.shared.u32 	[%r9+64], %r937;
	st.shared.u32 	[%r9+68], %r938;
	st.shared.u32 	[%r9+72], %r939;
	bar.warp.sync 	-1;
	ld.shared.u32 	%r940, [%r8];
	ld.shared.u32 	%r941, [%r8+128];
	ld.shared.u32 	%r942, [%r8+256];
	ld.shared.u32 	%r943, [%r8+384];
	ld.shared.u32 	%r944, [%r8+512];
	ld.shared.u32 	%r945, [%r8+640];
	ld.shared.u32 	%r946, [%r8+768];
	ld.shared.u32 	%r947, [%r8+896];
	ld.shared.u32 	%r948, [%r8+1024];
	ld.shared.u32 	%r949, [%r8+1152];
	ld.shared.u32 	%r950, [%r8+1280];
	ld.shared.u32 	%r951, [%r8+1408];
	ld.shared.u32 	%r952, [%r8+1536];
	ld.shared.u32 	%r953, [%r8+1664];
	ld.shared.u32 	%r954, [%r8+1792];
	ld.shared.u32 	%r955, [%r8+1920];
	ld.shared.u32 	%r956, [%r8+2048];
	ld.shared.u32 	%r957, [%r8+2176];
	ld.shared.u32 	%r958, [%r8+2304];
	add.s64 	%rd58, %rd4, %rd43;
	st.global.u32 	[%rd58], %r940;
	st.global.u32 	[%rd58+128], %r941;
	st.global.u32 	[%rd58+256], %r942;
	st.global.u32 	[%rd58+384], %r943;
	st.global.u32 	[%rd58+512], %r944;
	st.global.u32 	[%rd58+640], %r945;
	st.global.u32 	[%rd58+768], %r946;
	st.global.u32 	[%rd58+896], %r947;
	st.global.u32 	[%rd58+1024], %r948;
	st.global.u32 	[%rd58+1152], %r949;
	st.global.u32 	[%rd58+1280], %r950;
	st.global.u32 	[%rd58+1408], %r951;
	st.global.u32 	[%rd58+1536], %r952;
	st.global.u32 	[%rd58+1664], %r953;
	st.global.u32 	[%rd58+1792], %r954;
	st.global.u32 	[%rd58+1920], %r955;
	st.global.u32 	[%rd58+2048], %r956;
	st.global.u32 	[%rd58+2176], %r957;
	st.global.u32 	[%rd58+2304], %r958;
	bra.uni 	$L__BB8_131;
$L__BB8_29:
	setp.eq.s64 	%p3, %rd6, 0;
	@%p3 bra 	$L__BB8_131;
	cvt.u32.u64 	%r75, %rd6;
	shl.b64 	%rd21, %rd5, 2;
	add.s64 	%rd22, %rd3, %rd21;
	mov.u32 	%r76, %tid.x;
	ld.global.u32 	%r990, [%rd22];
	and.b32  	%r209, %r76, 31;
	and.b32  	%r210, %r76, 992;
	mul.lo.s32 	%r211, %r210, 19;
	or.b32  	%r78, %r211, %r209;
	setp.ge.u32 	%p4, %r78, %r75;
	shl.b32 	%r212, %r78, 2;
	cvt.u64.u32 	%rd23, %r212;
	add.s64 	%rd12, %rd22, %rd23;
	mov.u32 	%r972, %r990;
	@%p4 bra 	$L__BB8_32;
	ld.global.u32 	%r972, [%rd12];
$L__BB8_32:
	add.s32 	%r213, %r78, 32;
	setp.ge.u32 	%p5, %r213, %r75;
	mov.u32 	%r973, %r990;
	@%p5 bra 	$L__BB8_34;
	ld.global.u32 	%r973, [%rd12+128];
$L__BB8_34:
	add.s32 	%r214, %r78, 64;
	setp.ge.u32 	%p6, %r214, %r75;
	mov.u32 	%r974, %r990;
	@%p6 bra 	$L__BB8_36;
	ld.global.u32 	%r974, [%rd12+256];
$L__BB8_36:
	add.s32 	%r215, %r78, 96;
	setp.ge.u32 	%p7, %r215, %r75;
	mov.u32 	%r975, %r990;
	@%p7 bra 	$L__BB8_38;
	ld.global.u32 	%r975, [%rd12+384];
$L__BB8_38:
	add.s32 	%r216, %r78, 128;
	setp.ge.u32 	%p8, %r216, %r75;
	mov.u32 	%r976, %r990;
	@%p8 bra 	$L__BB8_40;
	ld.global.u32 	%r976, [%rd12+512];
$L__BB8_40:
	add.s32 	%r217, %r78, 160;
	setp.ge.u32 	%p9, %r217, %r75;
	mov.u32 	%r977, %r990;
	@%p9 bra 	$L__BB8_42;
	ld.global.u32 	%r977, [%rd12+640];
$L__BB8_42:
	add.s32 	%r218, %r78, 192;
	setp.ge.u32 	%p10, %r218, %r75;
	mov.u32 	%r978, %r990;
	@%p10 bra 	$L__BB8_44;
	ld.global.u32 	%r978, [%rd12+768];
$L__BB8_44:
	add.s32 	%r219, %r78, 224;
	setp.ge.u32 	%p11, %r219, %r75;
	mov.u32 	%r979, %r990;
	@%p11 bra 	$L__BB8_46;
	ld.global.u32 	%r979, [%rd12+896];
$L__BB8_46:
	add.s32 	%r95, %r78, 256;
	setp.ge.u32 	%p12, %r95, %r75;
	mov.u32 	%r980, %r990;
	@%p12 bra 	$L__BB8_48;
	ld.global.u32 	%r980, [%rd12+1024];
$L__BB8_48:
	add.s32 	%r98, %r78, 288;
	setp.ge.u32 	%p13, %r98, %r75;
	mov.u32 	%r981, %r990;
	@%p13 bra 	$L__BB8_50;
	ld.global.u32 	%r981, [%rd12+1152];
$L__BB8_50:
	add.s32 	%r220, %r78, 320;
	setp.ge.u32 	%p14, %r220, %r75;
	mov.u32 	%r982, %r990;
	@%p14 bra 	$L__BB8_52;
	ld.global.u32 	%r982, [%rd12+1280];
$L__BB8_52:
	add.s32 	%r221, %r78, 352;
	setp.ge.u32 	%p15, %r221, %r75;
	mov.u32 	%r983, %r990;
	@%p15 bra 	$L__BB8_54;
	ld.global.u32 	%r983, [%rd12+1408];
$L__BB8_54:
	add.s32 	%r222, %r78, 384;
	setp.ge.u32 	%p16, %r222, %r75;
	mov.u32 	%r984, %r990;
	@%p16 bra 	$L__BB8_56;
	ld.global.u32 	%r984, [%rd12+1536];
$L__BB8_56:
	add.s32 	%r223, %r78, 416;
	setp.ge.u32 	%p17, %r223, %r75;
	mov.u32 	%r985, %r990;
	@%p17 bra 	$L__BB8_58;
	ld.global.u32 	%r985, [%rd12+1664];
$L__BB8_58:
	add.s32 	%r224, %r78, 448;
	setp.ge.u32 	%p18, %r224, %r75;
	mov.u32 	%r986, %r990;
	@%p18 bra 	$L__BB8_60;
	ld.global.u32 	%r986, [%rd12+1792];
$L__BB8_60:
	add.s32 	%r225, %r78, 480;
	setp.ge.u32 	%p19, %r225, %r75;
	mov.u32 	%r987, %r990;
	@%p19 bra 	$L__BB8_62;
	ld.global.u32 	%r987, [%rd12+1920];
$L__BB8_62:
	add.s32 	%r226, %r78, 512;
	setp.ge.u32 	%p20, %r226, %r75;
	mov.u32 	%r988, %r990;
	@%p20 bra 	$L__BB8_64;
	ld.global.u32 	%r988, [%rd12+2048];
$L__BB8_64:
	add.s32 	%r115, %r78, 544;
	setp.ge.u32 	%p21, %r115, %r75;
	mov.u32 	%r989, %r990;
	@%p21 bra 	$L__BB8_66;
	ld.global.u32 	%r989, [%rd12+2176];
$L__BB8_66:
	add.s32 	%r118, %r78, 576;
	setp.ge.u32 	%p22, %r118, %r75;
	@%p22 bra 	$L__BB8_68;
	ld.global.u32 	%r990, [%rd12+2304];
$L__BB8_68:
	// begin inline asm
	mov.u32 %r227, %laneid;
	// end inline asm
	shr.u32 	%r122, %r76, 5;
	mad.lo.s32 	%r228, %r122, 608, %r227;
	shl.b32 	%r229, %r228, 2;
	mov.u32 	%r230, _ZZN3cub18CUB_300001_SM_10006detail4scan16DeviceScanKernelINS2_10policy_hubIiiimN4cuda3std3__44plusIvEEE10Policy1000EN6thrust24THRUST_300001_SM_1000_NS6detail15normal_iteratorINSD_10device_ptrIiEEEESI_NS0_13ScanTileStateIiLb1EEES9_NS1_10InputValueIiPiEEmiLb0EiEEvT0_T1_T2_iT3_T4_T5_E12temp_storage;
	add.s32 	%r123, %r230, %r229;
	st.shared.u32 	[%r123], %r972;
	st.shared.u32 	[%r123+128], %r973;
	st.shared.u32 	[%r123+256], %r974;
	st.shared.u32 	[%r123+384], %r975;
	st.shared.u32 	[%r123+512], %r976;
	st.shared.u32 	[%r123+640], %r977;
	st.shared.u32 	[%r123+768], %r978;
	st.shared.u32 	[%r123+896], %r979;
	st.shared.u32 	[%r123+1024], %r980;
	st.shared.u32 	[%r123+1152], %r981;
	st.shared.u32 	[%r123+1280], %r982;
	st.shared.u32 	[%r123+1408], %r983;
	st.shared.u32 	[%r123+1536], %r984;
	st.shared.u32 	[%r123+1664], %r985;
	st.shared.u32 	[%r123+1792], %r986;
	st.shared.u32 	[%r123+1920], %r987;
	st.shared.u32 	[%r123+2048], %r988;
	st.shared.u32 	[%r123+2176], %r989;
	st.shared.u32 	[%r123+2304], %r990;
	bar.warp.sync 	-1;
	mad.lo.s32 	%r124, %r227, 72, %r123;
	ld.shared.u32 	%r125, [%r124];
	ld.shared.u32 	%r126, [%r124+4];
	ld.shared.u32 	%r127, [%r124+8];
	ld.shared.u32 	%r128, [%r124+12];
	ld.shared.u32 	%r129, [%r124+16];
	ld.shared.u32 	%r130, [%r124+20];
	ld.shared.u32 	%r131, [%r124+24];
	ld.shared.u32 	%r132, [%r124+28];
	ld.shared.u32 	%r133, [%r124+32];
	ld.shared.u32 	%r134, [%r124+36];
	ld.shared.u32 	%r135, [%r124+40];
	ld.shared.u32 	%r136, [%r124+44];
	ld.shared.u32 	%r137, [%r124+48];
	ld.shared.u32 	%r138, [%r124+52];
	ld.shared.u32 	%r139, [%r124+56];
	ld.shared.u32 	%r140, [%r124+60];
	ld.shared.u32 	%r141, [%r124+64];
	ld.shared.u32 	%r142, [%r124+68];
	ld.shared.u32 	%r143, [%r124+72];
	bar.sync 	0;
	setp.ne.s32 	%p23, %r4, 0;
	@%p23 bra 	$L__BB8_72;
	add.s32 	%r456, %r126, %r125;
	add.s32 	%r457, %r127, %r456;
	add.s32 	%r458, %r128, %r457;
	add.s32 	%r459, %r129, %r458;
	add.s32 	%r460, %r130, %r459;
	add.s32 	%r461, %r131, %r460;
	add.s32 	%r462, %r132, %r461;
	add.s32 	%r463, %r133, %r462;
	add.s32 	%r464, %r134, %r463;
	add.s32 	%r465, %r135, %r464;
	add.s32 	%r466, %r136, %r465;
	add.s32 	%r467, %r137, %r466;
	add.s32 	%r468, %r138, %r467;
	add.s32 	%r469, %r139, %r468;
	add.s32 	%r470, %r140, %r469;
	add.s32 	%r471, %r141, %r470;
	add.s32 	%r472, %r142, %r471;
	add.s32 	%r430, %r143, %r472;
	mov.b32 	%r428, 1;
	mov.b32 	%r453, 0;
	mov.b32 	%r455, -1;
	// begin inline asm
	{  .reg .s32 r0;  .reg .pred p;  shfl.sync.up.b32 r0|p, %r430, %r428, %r453, %r455;  @p add.s32 r0, r0, %r430;  mov.s32 %r426, r0;}
	// end inline asm
	mov.b32 	%r434, 2;
	// begin inline asm
	{  .reg .s32 r0;  .reg .pred p;  shfl.sync.up.b32 r0|p, %r426, %r434, %r453, %r455;  @p add.s32 r0, r0, %r426;  mov.s32 %r432, r0;}
	// end inline asm
	mov.b32 	%r440, 4;
	// begin inline asm
	{  .reg .s32 r0;  .reg .pred p;  shfl.sync.up.b32 r0|p, %r432, %r440, %r453, %r455;  @p add.s32 r0, r0, %r432;  mov.s32 %r438, r0;}
	// end inline asm
	mov.b32 	%r446, 8;
	// begin inline asm
	{  .reg .s32 r0;  .reg .pred p;  shfl.sync.up.b32 r0|p, %r438, %r446, %r453, %r455;  @p add.s32 r0, r0, %r438;  mov.s32 %r444, r0;}
	// end inline asm
	mov.b32 	%r452, 16;
	// begin inline asm
	{  .reg .s32 r0;  .reg .pred p;  shfl.sync.up.b32 r0|p, %r444, %r452, %r453, %r455;  @p add.s32 r0, r0, %r444;  mov.s32 %r450, r0;}
	// end inline asm
	setp.ne.s32 	%p66, %r227, 31;
	@%p66 bra 	$L__BB8_71;
	shl.b32 	%r473, %r122, 2;
	mov.u32 	%r474, _ZZN3cub18CUB_300001_SM_10006detail4scan16DeviceScanKernelINS2_10policy_hubIiiimN4cuda3std3__44plusIvEEE10Policy1000EN6thrust24THRUST_300001_SM_1000_NS6detail15normal_iteratorINSD_10device_ptrIiEEEESI_NS0_13ScanTileStateIiLb1EEES9_NS1_10InputValueIiPiEEmiLb0EiEEvT0_T1_T2_iT3_T4_T5_E12temp_storage;
	add.s32 	%r475, %r474, %r473;
	st.shared.u32 	[%r475+16], %r450;
$L__BB8_71:
	bar.sync 	0;
	ld.shared.v4.u32 	{%r476, %r477, %r478, %r479}, [_ZZN3cub18CUB_300001_SM_10006detail4scan16DeviceScanKernelINS2_10policy_hubIiiimN4cuda3std3__44plusIvEEE10Policy1000EN6thrust24THRUST_300001_SM_1000_NS6detail15normal_iteratorINSD_10device_ptrIiEEEESI_NS0_13ScanTileStateIiLb1EEES9_NS1_10InputValueIiPiEEmiLb0EiEEvT0_T1_T2_iT3_T4_T5_E12temp_storage+16];
	add.s32 	%r480, %r477, %r476;
	setp.eq.s32 	%p67, %r122, 2;
	selp.b32 	%r481, %r480, %r476, %p67;
	add.s32 	%r482, %r480, %r478;
	setp.eq.s32 	%p68, %r122, 3;
	selp.b32 	%r483, %r482, %r481, %p68;
	add.s32 	%r484, %r482, %r479;
	setp.eq.s32 	%p69, %r122, 4;
	selp.b32 	%r485, %r484, %r483, %p69;
	ld.shared.v4.u32 	{%r486, %r487, %r488, %r489}, [_ZZN3cub18CUB_300001_SM_10006detail4scan16DeviceScanKernelINS2_10policy_hubIiiimN4cuda3std3__44plusIvEEE10Policy1000EN6thrust24THRUST_300001_SM_1000_NS6detail15normal_iteratorINSD_10device_ptrIiEEEESI_NS0_13ScanTileStateIiLb1EEES9_NS1_10InputValueIiPiEEmiLb0EiEEvT0_T1_T2_iT3_T4_T5_E12temp_storage+32];
	add.s32 	%r490, %r484, %r486;
	setp.eq.s32 	%p70, %r122, 5;
	selp.b32 	%r491, %r490, %r485, %p70;
	add.s32 	%r492, %r490, %r487;
	setp.eq.s32 	%p71, %r122, 6;
	selp.b32 	%r493, %r492, %r491, %p71;
	add.s32 	%r494, %r492, %r488;
	setp.eq.s32 	%p72, %r122, 7;
	selp.b32 	%r495, %r494, %r493, %p72;
	add.s32 	%r496, %r494, %r489;
	setp.eq.s32 	%p73, %r122, 8;
	selp.b32 	%r497, %r496, %r495, %p73;
	ld.shared.v4.u32 	{%r498, %r499, %r500, %r501}, [_ZZN3cub18CUB_300001_SM_10006detail4scan16DeviceScanKernelINS2_10policy_hubIiiimN4cuda3std3__44plusIvEEE10Policy1000EN6thrust24THRUST_300001_SM_1000_NS6detail15normal_iteratorINSD_10device_ptrIiEEEESI_NS0_13ScanTileStateIiLb1EEES9_NS1_10InputValueIiPiEEmiLb0EiEEvT0_T1_T2_iT3_T4_T5_E12temp_storage+48];
	add.s32 	%r502, %r496, %r498;
	setp.eq.s32 	%p74, %r122, 9;
	selp.b32 	%r503, %r502, %r497, %p74;
	add.s32 	%r504, %r502, %r499;
	setp.eq.s32 	%p75, %r122, 10;
	selp.b32 	%r505, %r504, %r503, %p75;
	add.s32 	%r506, %r504, %r500;
	setp.eq.s32 	%p76, %r122, 11;
	selp.b32 	%r507, %r506, %r505, %p76;
	add.s32 	%r508, %r506, %r501;
	setp.eq.s32 	%p77, %r122, 12;
	selp.b32 	%r509, %r508, %r507, %p77;
	setp.lt.u32 	%p78, %r76, 32;
	selp.b32 	%r510, 0, %r509, %p78;
	setp.eq.s32 	%p79, %r227, 0;
	sub.s32 	%r511, %r450, %r430;
	selp.b32 	%r512, 0, %r511, %p79;
	add.s32 	%r513, %r512, %r959;
	add.s32 	%r1002, %r513, %r510;
	bra.uni 	$L__BB8_91;
$L__BB8_72:
	add.s32 	%r261, %r126, %r125;
	add.s32 	%r262, %r127, %r261;
	add.s32 	%r263, %r128, %r262;
	add.s32 	%r264, %r129, %r263;
	add.s32 	%r265, %r130, %r264;
	add.s32 	%r266, %r131, %r265;
	add.s32 	%r267, %r132, %r266;
	add.s32 	%r268, %r133, %r267;
	add.s32 	%r269, %r134, %r268;
	add.s32 	%r270, %r135, %r269;
	add.s32 	%r271, %r136, %r270;
	add.s32 	%r272, %r137, %r271;
	add.s32 	%r273, %r138, %r272;
	add.s32 	%r274, %r139, %r273;
	add.s32 	%r275, %r140, %r274;
	add.s32 	%r276, %r141, %r275;
	add.s32 	%r277, %r142, %r276;
	add.s32 	%r235, %r143, %r277;
	mov.b32 	%r233, 1;
	mov.b32 	%r258, 0;
	mov.b32 	%r260, -1;
	// begin inline asm
	{  .reg .s32 r0;  .reg .pred p;  shfl.sync.up.b32 r0|p, %r235, %r233, %r258, %r260;  @p add.s32 r0, r0, %r235;  mov.s32 %r231, r0;}
	// end inline asm
	mov.b32 	%r239, 2;
	// begin inline asm
	{  .reg .s32 r0;  .reg .pred p;  shfl.sync.up.b32 r0|p, %r231, %r239, %r258, %r260;  @p add.s32 r0, r0, %r231;  mov.s32 %r237, r0;}
	// end inline asm
	mov.b32 	%r245, 4;
	// begin inline asm
	{  .reg .s32 r0;  .reg .pred p;  shfl.sync.up.b32 r0|p, %r237, %r245, %r258, %r260;  @p add.s32 r0, r0, %r237;  mov.s32 %r243, r0;}
	// end inline asm
	mov.b32 	%r251, 8;
	// begin inline asm
	{  .reg .s32 r0;  .reg .pred p;  shfl.sync.up.b32 r0|p, %r243, %r251, %r258, %r260;  @p add.s32 r0, r0, %r243;  mov.s32 %r249, r0;}
	// end inline asm
	mov.b32 	%r257, 16;
	// begin inline asm
	{  .reg .s32 r0;  .reg .pred p;  shfl.sync.up.b32 r0|p, %r249, %r257, %r258, %r260;  @p add.s32 r0, r0, %r249;  mov.s32 %r255, r0;}
	// end inline asm
	setp.ne.s32 	%p24, %r227, 31;
	@%p24 bra 	$L__BB8_74;
	shl.b32 	%r278, %r122, 2;
	mov.u32 	%r279, _ZZN3cub18CUB_300001_SM_10006detail4scan16DeviceScanKernelINS2_10policy_hubIiiimN4cuda3std3__44plusIvEEE10Policy1000EN6thrust24THRUST_300001_SM_1000_NS6detail15normal_iteratorINSD_10device_ptrIiEEEESI_NS0_13ScanTileStateIiLb1EEES9_NS1_10InputValueIiPiEEmiLb0EiEEvT0_T1_T2_iT3_T4_T5_E12temp_storage;
	add.s32 	%r280, %r279, %r278;
	st.shared.u32 	[%r280+16], %r255;
$L__BB8_74:
	sub.s32 	%r281, %r255, %r235;
	bar.sync 	0;
	ld.shared.v4.u32 	{%r282, %r283, %r284, %r285}, [_ZZN3cub18CUB_300001_SM_10006detail4scan16DeviceScanKernelINS2_10policy_hubIiiimN4cuda3std3__44plusIvEEE10Policy1000EN6thrust24THRUST_300001_SM_1000_NS6detail15normal_iteratorINSD_10device_ptrIiEEEESI_NS0_13ScanTileStateIiLb1EEES9_NS1_10InputValueIiPiEEmiLb0EiEEvT0_T1_T2_iT3_T4_T5_E12temp_storage+16];
	add.s32 	%r286, %r283, %r282;
	setp.eq.s32 	%p25, %r122, 2;
	selp.b32 	%r287, %r286, %r282, %p25;
	add.s32 	%r288, %r286, %r284;
	setp.eq.s32 	%p26, %r122, 3;
	selp.b32 	%r289, %r288, %r287, %p26;
	add.s32 	%r290, %r288, %r285;
	setp.eq.s32 	%p27, %r122, 4;
	selp.b32 	%r291, %r290, %r289, %p27;
	ld.shared.v4.u32 	{%r292, %r293, %r294, %r295}, [_ZZN3cub18CUB_300001_SM_10006detail4scan16DeviceScanKernelINS2_10policy_hubIiiimN4cuda3std3__44plusIvEEE10Policy1000EN6thrust24THRUST_300001_SM_1000_NS6detail15normal_iteratorINSD_10device_ptrIiEEEESI_NS0_13ScanTileStateIiLb1EEES9_NS1_10InputValueIiPiEEmiLb0EiEEvT0_T1_T2_iT3_T4_T5_E12temp_storage+32];
	add.s32 	%r296, %r290, %r292;
	setp.eq.s32 	%p28, %r122, 5;
	selp.b32 	%r297, %r296, %r291, %p28;
	add.s32 	%r298, %r296, %r293;
	setp.eq.s32 	%p29, %r122, 6;
	selp.b32 	%r299, %r298, %r297, %p29;
	add.s32 	%r300, %r298, %r294;
	setp.eq.s32 	%p30, %r122, 7;
	selp.b32 	%r301, %r300, %r299, %p30;
	add.s32 	%r302, %r300, %r295;
	setp.eq.s32 	%p31, %r122, 8;
	selp.b32 	%r303, %r302, %r301, %p31;
	ld.shared.v4.u32 	{%r304, %r305, %r306, %r307}, [_ZZN3cub18CUB_300001_SM_10006detail4scan16DeviceScanKernelINS2_10policy_hubIiiimN4cuda3std3__44plusIvEEE10Policy1000EN6thrust24THRUST_300001_SM_1000_NS6detail15normal_iteratorINSD_10device_ptrIiEEEESI_NS0_13ScanTileStateIiLb1EEES9_NS1_10InputValueIiPiEEmiLb0EiEEvT0_T1_T2_iT3_T4_T5_E12temp_storage+48];
	add.s32 	%r308, %r302, %r304;
	setp.eq.s32 	%p32, %r122, 9;
	selp.b32 	%r309, %r308, %r303, %p32;
	add.s32 	%r310, %r308, %r305;
	setp.eq.s32 	%p33, %r122, 10;
	selp.b32 	%r311, %r310, %r309, %p33;
	add.s32 	%r312, %r310, %r306;
	setp.eq.s32 	%p34, %r122, 11;
	selp.b32 	%r313, %r312, %r311, %p34;
	add.s32 	%r314, %r312, %r307;
	setp.eq.s32 	%p35, %r122, 12;
	selp.b32 	%r315, %r314, %r313, %p35;
	ld.shared.u32 	%r316, [_ZZN3cub18CUB_300001_SM_10006detail4scan16DeviceScanKernelINS2_10policy_hubIiiimN4cuda3std3__44plusIvEEE10Policy1000EN6thrust24THRUST_300001_SM_1000_NS6detail15normal_iteratorINSD_10device_ptrIiEEEESI_NS0_13ScanTileStateIiLb1EEES9_NS1_10InputValueIiPiEEmiLb0EiEEvT0_T1_T2_iT3_T4_T5_E12temp_storage+64];
	add.s32 	%r149, %r314, %r316;
	setp.gt.u32 	%p36, %r76, 31;
	setp.lt.u32 	%p37, %r76, 32;
	setp.eq.s32 	%p38, %r227, 0;
	selp.b32 	%r317, 0, %r281, %p38;
	add.s32 	%r1001, %r315, %r317;
	selp.b32 	%r151, %r281, %r1001, %p37;
	@%p36 bra 	$L__BB8_90;
	setp.ne.s32 	%p39, %r76, 0;
	mul.wide.s32 	%rd24, %r4, 8;
	add.s64 	%rd13, %rd18, %rd24;
	@%p39 bra 	$L__BB8_77;
	st.shared.u32 	[_ZZN3cub18CUB_300001_SM_10006detail4scan16DeviceScanKernelINS2_10policy_hubIiiimN4cuda3std3__44plusIvEEE10Policy1000EN6thrust24THRUST_300001_SM_1000_NS6detail15normal_iteratorINSD_10device_ptrIiEEEESI_NS0_13ScanTileStateIiLb1EEES9_NS1_10InputValueIiPiEEmiLb0EiEEvT0_T1_T2_iT3_T4_T5_E12temp_storage+12], %r149;
	add.s64 	%rd25, %rd13, 256;
	mov.b32 	%r318, 100;
	// begin inline asm
	st.relaxed.gpu.v2.u32 [%rd25], {%r318, %r149};
	// end inline asm
$L__BB8_77:
	not.b32 	%r324, %r76;
	add.s32 	%r997, %r4, %r324;
	mov.b32 	%r320, 550;
	// begin inline asm
	nanosleep.u32 %r320;
	// end inline asm
	mul.wide.s32 	%rd27, %r997, 8;
	add.s64 	%rd28, %rd18, %rd27;
	add.s64 	%rd26, %rd28, 256;
	// begin inline asm
	ld.relaxed.gpu.v2.u32 {%r998, %r992}, [%rd26];
	// end inline asm
	mov.b32 	%r993, 478;
$L__BB8_78:
	setp.eq.s32 	%p40, %r998, 99;
	mov.b32 	%r325, -1;
	vote.sync.any.pred 	%p41, %p40, %r325;
	not.pred 	%p42, %p41;
	@%p42 bra 	$L__BB8_80;
	// begin inline asm
	nanosleep.u32 %r993;
	// end inline asm
	shr.u32 	%r993, %r993, 1;
	// begin inline asm
	ld.relaxed.gpu.v2.u32 {%r998, %r992}, [%rd26];
	// end inline asm
	bra.uni 	$L__BB8_78;
$L__BB8_80:
	setp.eq.s32 	%p43, %r998, 101;
	mov.b32 	%r352, -1;
	vote.sync.ballot.b32 	%r354, %p43, %r352;
	// begin inline asm
	mov.u32 %r327, %lanemask_ge;
	// end inline asm
	and.b32  	%r355, %r354, %r327;
	or.b32  	%r356, %r355, -2147483648;
	add.s32 	%r357, %r356, -1;
	not.b32 	%r358, %r356;
	and.b32  	%r359, %r358, %r357;
	popc.b32 	%r331, %r359;
	mov.b32 	%r330, 1;
	// begin inline asm
	shfl.sync.down.b32 %r328, %r992, %r330, %r331, %r352;
	// end inline asm
	setp.lt.s32 	%p45, %r227, %r331;
	selp.b32 	%r360, %r328, 0, %p45;
	add.s32 	%r334, %r360, %r992;
	mov.b32 	%r335, 2;
	// begin inline asm
	shfl.sync.down.b32 %r333, %r334, %r335, %r331, %r352;
	// end inline asm
	add.s32 	%r361, %r227, 2;
	setp.gt.s32 	%p46, %r361, %r331;
	selp.b32 	%r362, 0, %r333, %p46;
	add.s32 	%r339, %r334, %r362;
	mov.b32 	%r340, 4;
	// begin inline asm
	shfl.sync.down.b32 %r338, %r339, %r340, %r331, %r352;
	// end inline asm
	add.s32 	%r363, %r227, 4;
	setp.gt.s32 	%p47, %r363, %r331;
	selp.b32 	%r364, 0, %r338, %p47;
	add.s32 	%r344, %r339, %r364;
	mov.b32 	%r345, 8;
	// begin inline asm
	shfl.sync.down.b32 %r343, %r344, %r345, %r331, %r352;
	// end inline asm
	add.s32 	%r365, %r227, 8;
	setp.gt.s32 	%p48, %r365, %r331;
	selp.b32 	%r366, 0, %r343, %p48;
	add.s32 	%r349, %r344, %r366;
	mov.b32 	%r350, 16;
	// begin inline asm
	shfl.sync.down.b32 %r348, %r349, %r350, %r331, %r352;
	// end inline asm
	add.s32 	%r367, %r227, 16;
	setp.gt.s32 	%p49, %r367, %r331;
	selp.b32 	%r368, 0, %r348, %p49;
	add.s32 	%r994, %r349, %r368;
	add.s64 	%rd14, %rd18, 256;
	mov.b32 	%r995, 478;
$L__BB8_81:
	setp.ne.s32 	%p50, %r998, 101;
	mov.b32 	%r369, -1;
	vote.sync.all.pred 	%p51, %p50, %r369;
	not.pred 	%p52, %p51;
	@%p52 bra 	$L__BB8_86;
	shr.u32 	%r995, %r995, 1;
	mul.wide.s32 	%rd31, %r997, 8;
	add.s64 	%rd32, %rd14, %rd31;
	add.s64 	%rd30, %rd32, -256;
	// begin inline asm
	ld.relaxed.gpu.v2.u32 {%r998, %r999}, [%rd30];
	// end inline asm
	mov.u32 	%r1000, %r995;
$L__BB8_83:
	setp.eq.s32 	%p56, %r998, 99;
	mov.b32 	%r377, -1;
	vote.sync.any.pred 	%p57, %p56, %r377;
	not.pred 	%p58, %p57;
	@%p58 bra 	$L__BB8_85;
	// begin inline asm
	nanosleep.u32 %r1000;
	// end inline asm
	shr.u32 	%r1000, %r1000, 1;
	// begin inline asm
	ld.relaxed.gpu.v2.u32 {%r998, %r999}, [%rd30];
	// end inline asm
	bra.uni 	$L__BB8_83;
$L__BB8_85:
	setp.eq.s32 	%p59, %r998, 101;
	mov.b32 	%r403, -1;
	vote.sync.ballot.b32 	%r404, %p59, %r403;
	and.b32  	%r405, %r404, %r327;
	or.b32  	%r406, %r405, -2147483648;
	add.s32 	%r407, %r406, -1;
	not.b32 	%r408, %r406;
	and.b32  	%r409, %r408, %r407;
	popc.b32 	%r382, %r409;
	mov.b32 	%r381, 1;
	// begin inline asm
	shfl.sync.down.b32 %r379, %r999, %r381, %r382, %r403;
	// end inline asm
	setp.lt.s32 	%p61, %r227, %r382;
	selp.b32 	%r410, %r379, 0, %p61;
	add.s32 	%r385, %r410, %r999;
	mov.b32 	%r386, 2;
	// begin inline asm
	shfl.sync.down.b32 %r384, %r385, %r386, %r382, %r403;
	// end inline asm
	add.s32 	%r411, %r227, 2;
	setp.gt.s32 	%p62, %r411, %r382;
	selp.b32 	%r412, 0, %r384, %p62;
	add.s32 	%r390, %r385, %r412;
	mov.b32 	%r391, 4;
	// begin inline asm
	shfl.sync.down.b32 %r389, %r390, %r391, %r382, %r403;
	// end inline asm
	add.s32 	%r413, %r227, 4;
	setp.gt.s32 	%p63, %r413, %r382;
	selp.b32 	%r414, 0, %r389, %p63;
	add.s32 	%r395, %r390, %r414;
	mov.b32 	%r396, 8;
	// begin inline asm
	shfl.sync.down.b32 %r394, %r395, %r396, %r382, %r403;
	// end inline asm
	add.s32 	%r415, %r227, 8;
	setp.gt.s32 	%p64, %r415, %r382;
	selp.b32 	%r416, 0, %r394, %p64;
	add.s32 	%r400, %r395, %r416;
	mov.b32 	%r401, 16;
	// begin inline asm
	shfl.sync.down.b32 %r399, %r400, %r401, %r382, %r403;
	// end inline asm
	add.s32 	%r417, %r227, 16;
	setp.gt.s32 	%p65, %r417, %r382;
	selp.b32 	%r418, 0, %r399, %p65;
	add.s32 	%r419, %r418, %r994;
	add.s32 	%r994, %r419, %r400;
	add.s32 	%r997, %r997, -32;
	bra.uni 	$L__BB8_81;
$L__BB8_86:
	@%p39 bra 	$L__BB8_88;
	add.s32 	%r372, %r994, %r149;
	add.s64 	%rd29, %rd13, 256;
	mov.b32 	%r371, 101;
	// begin inline asm
	st.relaxed.gpu.v2.u32 [%rd29], {%r371, %r372};
	// end inline asm
	st.shared.u32 	[_ZZN3cub18CUB_300001_SM_10006detail4scan16DeviceScanKernelINS2_10policy_hubIiiimN4cuda3std3__44plusIvEEE10Policy1000EN6thrust24THRUST_300001_SM_1000_NS6detail15normal_iteratorINSD_10device_ptrIiEEEESI_NS0_13ScanTileStateIiLb1EEES9_NS1_10InputValueIiPiEEmiLb0EiEEvT0_T1_T2_iT3_T4_T5_E12temp_storage+4], %r994;
	st.shared.u32 	[_ZZN3cub18CUB_300001_SM_10006detail4scan16DeviceScanKernelINS2_10policy_hubIiiimN4cuda3std3__44plusIvEEE10Policy1000EN6thrust24THRUST_300001_SM_1000_NS6detail15normal_iteratorINSD_10device_ptrIiEEEESI_NS0_13ScanTileStateIiLb1EEES9_NS1_10InputValueIiPiEEmiLb0EiEEvT0_T1_T2_iT3_T4_T5_E12temp_storage+8], %r372;
$L__BB8_88:
	setp.ne.s32 	%p54, %r227, 0;
	mov.u32 	%r1001, %r151;
	@%p54 bra 	$L__BB8_90;
	st.shared.u32 	[_ZZN3cub18CUB_300001_SM_10006detail4scan16DeviceScanKernelINS2_10policy_hubIiiimN4cuda3std3__44plusIvEEE10Policy1000EN6thrust24THRUST_300001_SM_1000_NS6detail15normal_iteratorINSD_10device_ptrIiEEEESI_NS0_13ScanTileStateIiLb1EEES9_NS1_10InputValueIiPiEEmiLb0EiEEvT0_T1_T2_iT3_T4_T5_E12temp_storage+84], %r994;
	mov.u32 	%r1001, %r994;
$L__BB8_90:
	bar.sync 	0;
	setp.eq.s32 	%p55, %r76, 0;
	ld.shared.u32 	%r373, [_ZZN3cub18CUB_300001_SM_10006detail4scan16DeviceScanKernelINS2_10policy_hubIiiimN4cuda3std3__44plusIvEEE10Policy1000EN6thrust24THRUST_300001_SM_1000_NS6detail15normal_iteratorINSD_10device_ptrIiEEEESI_NS0_13ScanTileStateIiLb1EEES9_NS1_10InputValueIiPiEEmiLb0EiEEvT0_T1_T2_iT3_T4_T5_E12temp_storage+84];
	selp.b32 	%r374, 0, %r373, %p55;
	add.s32 	%r1002, %r374, %r1001;
$L__BB8_91:
	add.s32 	%r514, %r1002, %r125;
	add.s32 	%r515, %r126, %r514;
	add.s32 	%r516, %r127, %r515;
	add.s32 	%r517, %r128, %r516;
	add.s32 	%r518, %r129, %r517;
	add.s32 	%r519, %r130, %r518;
	add.s32 	%r520, %r131, %r519;
	add.s32 	%r521, %r132, %r520;
	add.s32 	%r522, %r133, %r521;
	add.s32 	%r523, %r134, %r522;
	add.s32 	%r524, %r135, %r523;
	add.s32 	%r525, %r136, %r524;
	add.s32 	%r526, %r137, %r525;
	add.s32 	%r527, %r138, %r526;
	add.s32 	%r528, %r139, %r527;
	add.s32 	%r529, %r140, %r528;
	add.s32 	%r530, %r141, %r529;
	add.s32 	%r531, %r142, %r530;
	bar.sync 	0;
	st.shared.u32 	[%r124], %r1002;
	st.shared.u32 	[%r124+4], %r514;
	st.shared.u32 	[%r124+8], %r515;
	st.shared.u32 	[%r124+12], %r516;
	st.shared.u32 	[%r124+16], %r517;
	st.shared.u32 	[%r124+20], %r518;
	st.shared.u32 	[%r124+24], %r519;
	st.shared.u32 	[%r124+28], %r520;
	st.shared.u32 	[%r124+32], %r521;
	st.shared.u32 	[%r124+36], %r522;
	st.shared.u32 	[%r124+40], %r523;
	st.shared.u32 	[%r124+44], %r524;
	st.shared.u32 	[%r124+48], %r525;
	st.shared.u32 	[%r124+52], %r526;
	st.shared.u32 	[%r124+56], %r527;
	st.shared.u32 	[%r124+60], %r528;
	st.shared.u32 	[%r124+64], %r529;
	st.shared.u32 	[%r124+68], %r530;
	st.shared.u32 	[%r124+72], %r531;
	bar.warp.sync 	-1;
	ld.shared.u32 	%r185, [%r123];
	ld.shared.u32 	%r186, [%r123+128];
	ld.shared.u32 	%r187, [%r123+256];
	ld.shared.u32 	%r188, [%r123+384];
	ld.shared.u32 	%r189, [%r123+512];
	ld.shared.u32 	%r190, [%r123+640];
	ld.shared.u32 	%r191, [%r123+768];
	ld.shared.u32 	%r192, [%r123+896];
	ld.shared.u32 	%r193, [%r123+1024];
	ld.shared.u32 	%r194, [%r123+1152];
	ld.shared.u32 	%r195, [%r123+1280];
	ld.shared.u32 	%r196, [%r123+1408];
	ld.shared.u32 	%r197, [%r123+1536];
	ld.shared.u32 	%r198, [%r123+1664];
	ld.shared.u32 	%r199, [%r123+1792];
	ld.shared.u32 	%r200, [%r123+1920];
	ld.shared.u32 	%r201, [%r123+2048];
	ld.shared.u32 	%r202, [%r123+2176];
	ld.shared.u32 	%r203, [%r123+2304];
	setp.ne.s32 	%p80, %r76, 0;
	@%p80 bra 	$L__BB8_93;
	st.volatile.shared.u32 	[_ZZN3cub18CUB_300001_SM_10006detail4scan16DeviceScanKernelINS2_10policy_hubIiiimN4cuda3std3__44plusIvEEE10Policy1000EN6thrust24THRUST_300001_SM_1000_NS6detail15normal_iteratorINSD_10device_ptrIiEEEESI_NS0_13ScanTileStateIiLb1EEES9_NS1_10InputValueIiPiEEmiLb0EiEEvT0_T1_T2_iT3_T4_T5_E12temp_storage+31616], %r75;
$L__BB8_93:
	bar.sync 	0;
	ld.volatile.shared.u32 	%r204, [_ZZN3cub18CUB_300001_SM_10006detail4scan16DeviceScanKernelINS2_10policy_hubIiiimN4cuda3std3__44plusIvEEE10Policy1000EN6thrust24THRUST_300001_SM_1000_NS6detail15normal_iteratorINSD_10device_ptrIiEEEESI_NS0_13ScanTileStateIiLb1EEES9_NS1_10InputValueIiPiEEmiLb0EiEEvT0_T1_T2_iT3_T4_T5_E12temp_storage+31616];
	cvt.u64.u32 	%rd39, %r78;
	add.s64 	%rd40, %rd5, %rd39;
	setp.ge.s32 	%p81, %r78, %r204;
	shl.b64 	%rd41, %rd40, 2;
	add.s64 	%rd15, %rd4, %rd41;
	@%p81 bra 	$L__BB8_95;
	st.global.u32 	[%rd15], %r185;
$L__BB8_95:
	mov.u32 	%r532, %tid.x;
	and.b32  	%r533, %r532, 992;
	mul.lo.s32 	%r534, %r533, 19;
	and.b32  	%r535, %r532, 31;
	or.b32  	%r536, %r534, %r535;
	add.s32 	%r537, %r536, 32;
	setp.ge.s32 	%p82, %r537, %r204;
	@%p82 bra 	$L__BB8_97;
	st.global.u32 	[%rd15+128], %r186;
$L__BB8_97:
	add.s32 	%r543, %r536, 64;
	setp.ge.s32 	%p83, %r543, %r204;
	@%p83 bra 	$L__BB8_99;
	st.global.u32 	[%rd15+256], %r187;
$L__BB8_99:
	add.s32 	%r549, %r536, 96;
	setp.ge.s32 	%p84, %r549, %r204;
	@%p84 bra 	$L__BB8_101;
	st.global.u32 	[%rd15+384], %r188;
$L__BB8_101:
	add.s32 	%r555, %r536, 128;
	setp.ge.s32 	%p85, %r555, %r204;
	@%p85 bra 	$L__BB8_103;
	st.global.u32 	[%rd15+512], %r189;
$L__BB8_103:
	add.s32 	%r561, %r536, 160;
	setp.ge.s32 	%p86, %r561, %r204;
	@%p86 bra 	$L__BB8_105;
	st.global.u32 	[%rd15+640], %r190;
$L__BB8_105:
	add.s32 	%r567, %r536, 192;
	setp.ge.s32 	%p87, %r567, %r204;
	@%p87 bra 	$L__BB8_107;
	st.global.u32 	[%rd15+768], %r191;
$L__BB8_107:
	add.s32 	%r573, %r536, 224;
	setp.ge.s32 	%p88, %r573, %r204;
	@%p88 bra 	$L__BB8_109;
	st.global.u32 	[%rd15+896], %r192;
$L__BB8_109:
	setp.ge.s32 	%p89, %r95, %r204;
	@%p89 bra 	$L__BB8_111;
	st.global.u32 	[%rd15+1024], %r193;
$L__BB8_111:
	setp.ge.s32 	%p90, %r98, %r204;
	@%p90 bra 	$L__BB8_113;
	st.global.u32 	[%rd15+1152], %r194;
$L__BB8_113:
	add.s32 	%r579, %r536, 320;
	setp.ge.s32 	%p91, %r579, %r204;
	@%p91 bra 	$L__BB8_115;
	st.global.u32 	[%rd15+1280], %r195;
$L__BB8_115:
	add.s32 	%r585, %r536, 352;
	setp.ge.s32 	%p92, %r585, %r204;
	@%p92 bra 	$L__BB8_117;
	st.global.u32 	[%rd15+1408], %r196;
$L__BB8_117:
	add.s32 	%r591, %r536, 384;
	setp.ge.s32 	%p93, %r591, %r204;
	@%p93 bra 	$L__BB8_119;
	st.global.u32 	[%rd15+1536], %r197;
$L__BB8_119:
	add.s32 	%r597, %r536, 416;
	setp.ge.s32 	%p94, %r597, %r204;
	@%p94 bra 	$L__BB8_121;
	st.global.u32 	[%rd15+1664], %r198;
$L__BB8_121:
	add.s32 	%r603, %r536, 448;
	setp.ge.s32 	%p95, %r603, %r204;
	@%p95 bra 	$L__BB8_123;
	st.global.u32 	[%rd15+1792], %r199;
$L__BB8_123:
	add.s32 	%r609, %r536, 480;
	setp.ge.s32 	%p96, %r609, %r204;
	@%p96 bra 	$L__BB8_125;
	st.global.u32 	[%rd15+1920], %r200;
$L__BB8_125:
	add.s32 	%r615, %r536, 512;
	setp.ge.s32 	%p97, %r615, %r204;
	@%p97 bra 	$L__BB8_127;
	st.global.u32 	[%rd15+2048], %r201;
$L__BB8_127:
	setp.ge.s32 	%p98, %r115, %r204;
	@%p98 bra 	$L__BB8_129;
	st.global.u32 	[%rd15+2176], %r202;
$L__BB8_129:
	setp.ge.s32 	%p99, %r118, %r204;
	@%p99 bra 	$L__BB8_131;
	st.global.u32 	[%rd15+2304], %r203;
$L__BB8_131:
	ret;

}


// ===== COMPILED SASS (sm_100) =====

	.target	sm_100

	.elftype	@"ET_EXEC"


//--------------------- .note.nv.tkinfo           --------------------------
	.section	.note.nv.tkinfo,"",@"SHT_NOTE"
	.sectionflags	@"SHF_NOTE_NV_TKINFO"
	.tkinfo
        /*0018*/ 	.word	0x00000002
        /*0030*/ 	.string	""
        /*0030*/ 	.string	"ptxas"
        /*0030*/ 	.string	"Cuda compilation tools, release 13.0, V13.0.88"
        /*0030*/ 	.string	"Build cuda_13.0.r13.0/compiler.36424714_0"
        /*0030*/ 	.string	"-arch sm_100 -m 64 "



//--------------------- .note.nv.cuinfo           --------------------------
	.section	.note.nv.cuinfo,"",@"SHT_NOTE"
	.sectionflags	@"SHF_NOTE_NV_CUINFO"
        /*0018*/ 	.short	0x0002
        /*001a*/ 	.short	0x0064
        /*001c*/ 	.short	0x0082
	.zero		2


//--------------------- .nv.info                  --------------------------
	.section	.nv.info,"",@"SHT_CUDA_INFO"
	.align	4


	//----- nvinfo : EIATTR_REGCOUNT
	.align		4
        /*0000*/ 	.byte	0x04, 0x2f
        /*0002*/ 	.short	(.L_44 - .L_43)
	.align		4
.L_43:
        /*0004*/ 	.word	index@(_Z16predicate_kernelPKiPiim)
        /*0008*/ 	.word	0x0000000a


	//----- nvinfo : EIATTR_FRAME_SIZE
	.align		4
.L_44:
        /*000c*/ 	.byte	0x04, 0x11
        /*000e*/ 	.short	(.L_46 - .L_45)
	.align		4
.L_45:
        /*0010*/ 	.word	index@(_Z16predicate_kernelPKiPiim)
        /*0014*/ 	.word	0x00000000


	//----- nvinfo : EIATTR_REGCOUNT
	.align		4
.L_46:
        /*0018*/ 	.byte	0x04, 0x2f
        /*001a*/ 	.short	(.L_48 - .L_47)
	.align		4
.L_47:
        /*001c*/ 	.word	index@(_Z14reorder_kernelPKiPiS0_S0_S0_im)
        /*0020*/ 	.word	0x0000000c


	//----- nvinfo : EIATTR_FRAME_SIZE
	.align		4
.L_48:
        /*0024*/ 	.byte	0x04, 0x11
        /*0026*/ 	.short	(.L_50 - .L_49)
	.align		4
.L_49:
        /*0028*/ 	.word	index@(_Z14reorder_kernelPKiPiS0_S0_S0_im)
        /*002c*/ 	.word	0x00000000


	//----- nvinfo : EIATTR_REGCOUNT
	.align		4
.L_50:
        /*0030*/ 	.byte	0x04, 0x2f
        /*0032*/ 	.short	(.L_52 - .L_51)
	.align		4
.L_51:
        /*0034*/ 	.word	index@(_ZN3cub18CUB_300001_SM_10006detail11EmptyKernelIvEEvv)
        /*0038*/ 	.word	0x00000004


	//----- nvinfo : EIATTR_FRAME_SIZE
	.align		4
.L_52:
        /*003c*/ 	.byte	0x04, 0x11
        /*003e*/ 	.short	(.L_54 - .L_53)
	.align		4
.L_53:
        /*0040*/ 	.word	index@(_ZN3cub18CUB_300001_SM_10006detail11EmptyKernelIvEEvv)
        /*0044*/ 	.word	0x00000000


	//----- nvinfo : EIATTR_REGCOUNT
	.align		4
.L_54:
        /*0048*/ 	.byte	0x04, 0x2f
        /*004a*/ 	.short	(.L_56 - .L_55)
	.align		4
.L_55:
        /*004c*/ 	.word	index@(_ZN3cub18CUB_300001_SM_10006detail8for_each13static_kernelINS2_12policy_hub_t12policy_500_tEmN6thrust24THRUST_300001_SM_1000_NS8cuda_cub20__uninitialized_fill7functorINS7_10device_ptrIiEEiEEEEvT0_T1_)
        /*0050*/ 	.word	0x00000008


	//----- nvinfo : EIATTR_FRAME_SIZE
	.align		4
.L_56:
        /*0054*/ 	.byte	0x04, 0x11
        /*0056*/ 	.short	(.L_58 - .L_57)
	.align		4
.L_57:
        /*0058*/ 	.word	index@(_ZN3cub18CUB_300001_SM_10006detail8for_each13static_kernelINS2_12policy_hub_t12policy_500_tEmN6thrust24THRUST_300001_SM_1000_NS8cuda_cub20__uninitialized_fill7functorINS7_10device_ptrIiEEiEEEEvT0_T1_)
        /*005c*/ 	.word	0x00000000


	//----- nvinfo : EIATTR_REGCOUNT
	.align		4
.L_58:
        /*0060*/ 	.byte	0x04, 0x2f
        /*0062*/ 	.short	(.L_60 - .L_59)
	.align		4
.L_59:
        /*0064*/ 	.word	index@(_ZN3cub18CUB_300001_SM_10006detail9transform16transform_kernelINS2_10policy_hubILb0EN4cuda3std3__45tupleIJN6thrust24THRUST_300001_SM_1000_NS10device_ptrIiEEEEEE10policy1000EiNS7_11logical_notIiEENSA_6detail15normal_iteratorISC_EEJPiEEEvT0_iT1_T2_DpNS2_10kernel_argIT3_EE)
        /*0068*/ 	.word	0x00000020


	//----- nvinfo : EIATTR_FRAME_SIZE
	.align		4
.L_60:
        /*006c*/ 	.byte	0x04, 0x11
        /*006e*/ 	.short	(.L_62 - .L_61)
	.align		4
.L_61:
        /*0070*/ 	.word	index@($__internal_1_$__cuda_sm20_div_u64)
        /*0074*/ 	.word	0x00000000


	//----- nvinfo : EIATTR_FRAME_SIZE
	.align		4
.L_62:
        /*0078*/ 	.byte	0x04, 0x11
        /*007a*/ 	.short	(.L_64 - .L_63)
	.align		4
.L_63:
        /*007c*/ 	.word	index@(_ZN3cub18CUB_300001_SM_10006detail9transform16transform_kernelINS2_10policy_hubILb0EN4cuda3std3__45tupleIJN6thrust24THRUST_300001_SM_1000_NS10device_ptrIiEEEEEE10policy1000EiNS7_11logical_notIiEENSA_6detail15normal_iteratorISC_EEJPiEEEvT0_iT1_T2_DpNS2_10kernel_argIT3_EE)
        /*0080*/ 	.word	0x00000000


	//----- nvinfo : EIATTR_REGCOUNT
	.align		4
.L_64:
        /*0084*/ 	.byte	0x04, 0x2f
        /*0086*/ 	.short	(.L_66 - .L_65)
	.align		4
.L_65:
        /*0088*/ 	.word	index@(_ZN3cub18CUB_300001_SM_10006detail9transform16transform_kernelINS2_10policy_hubILb0EN4cuda3std3__45tupleIJN6thrust24THRUST_300001_SM_1000_NS10device_ptrIiEEEEEE10policy1000ElNS7_11logical_notIiEENSA_6detail15normal_iteratorISC_EEJPiEEEvT0_iT1_T2_DpNS2_10kernel_argIT3_EE)
        /*008c*/ 	.word	0x0000001f


	//----- nvinfo : EIATTR_FRAME_SIZE
	.align		4
.L_66:
        /*0090*/ 	.byte	0x04, 0x11
        /*0092*/ 	.short	(.L_68 - .L_67)
	.align		4
.L_67:
        /*0094*/ 	.word	index@($__internal_0_$__cuda_sm20_div_u64)
        /*0098*/ 	.word	0x00000000


	//----- nvinfo : EIATTR_FRAME_SIZE
	.align		4
.L_68:
        /*009c*/ 	.byte	0x04, 0x11
        /*009e*/ 	.short	(.L_70 - .L_69)
	.align		4
.L_69:
        /*00a0*/ 	.word	index@(_ZN3cub18CUB_300001_SM_10006detail9transform16transform_kernelINS2_10policy_hubILb0EN4cuda3std3__45tupleIJN6thrust24THRUST_300001_SM_1000_NS10device_ptrIiEEEEEE10policy1000ElNS7_11logical_notIiEENSA_6detail15normal_iteratorISC_EEJPiEEEvT0_iT1_T2_DpNS2_10kernel_argIT3_EE)
        /*00a4*/ 	.word	0x00000000


	//----- nvinfo : EIATTR_REGCOUNT
	.align		4
.L_70:
        /*00a8*/ 	.byte	0x04, 0x2f
        /*00aa*/ 	.short	(.L_72 - .L_71)
	.align		4
.L_71:
        /*00ac*/ 	.word	index@(_ZN3cub18CUB_300001_SM_10006detail4scan20DeviceScanInitKernelINS0_13ScanTileStateIiLb1EEEEEvT_i)
        /*00b0*/ 	.word	0x00000008


	//----- nvinfo : EIATTR_FRAME_SIZE
	.align		4
.L_72:
        /*00b4*/ 	.byte	0x04, 0x11
        /*00b6*/ 	.short	(.L_74 - .L_73)
	.align		4
.L_73:
        /*00b8*/ 	.word	index@(_ZN3cub18CUB_300001_SM_10006detail4scan20DeviceScanInitKernelINS0_13ScanTileStateIiLb1EEEEEvT_i)
        /*00bc*/ 	.word	0x00000000


	//----- nvinfo : EIATTR_REGCOUNT
	.align		4
.L_74:
        /*00c0*/ 	.byte	0x04, 0x2f
        /*00c2*/ 	.short	(.L_76 - .L_75)
	.align		4
.L_75:
        /*00c4*/ 	.word	index@(_ZN3cub18CUB_300001_SM_10006detail4scan16DeviceScanKernelINS2_10policy_hubIiiijN4cuda3std3__44plusIvEEE10Policy1000EN6thrust24THRUST_300001_SM_1000_NS6detail15normal_iteratorINSD_10device_ptrIiEEEESI_NS0_13ScanTileStateIiLb1EEES9_NS1_10InputValueIiPiEEjiLb0EiEEvT0_T1_T2_iT3_T4_T5_)
        /*00c8*/ 	.word	0x00000038


	//----- nvinfo : EIATTR_FRAME_SIZE
	.align		4
.L_76:
        /*00cc*/ 	.byte	0x04, 0x11
        /*00ce*/ 	.short	(.L_78 - .L_77)
	.align		4
.L_77:
        /*00d0*/ 	.word	index@(_ZN3cub18CUB_300001_SM_10006detail4scan16DeviceScanKernelINS2_10policy_hubIiiijN4cuda3std3__44plusIvEEE10Policy1000EN6thrust24THRUST_300001_SM_1000_NS6detail15normal_iteratorINSD_10device_ptrIiEEEESI_NS0_13ScanTileStateIiLb1EEES9_NS1_10InputValueIiPiEEjiLb0EiEEvT0_T1_T2_iT3_T4_T5_)
        /*00d4*/ 	.word	0x00000000


	//----- nvinfo : EIATTR_REGCOUNT
	.align		4
.L_78:
        /*00d8*/ 	.byte	0x04, 0x2f
        /*00da*/ 	.short	(.L_80 - .L_79)
	.align		4
.L_79:
        /*00dc*/ 	.word	index@(_ZN3cub18CUB_300001_SM_10006detail4scan16DeviceScanKernelINS2_10policy_hubIiiimN4cuda3std3__44plusIvEEE10Policy1000EN6thrust24THRUST_300001_SM_1000_NS6detail15normal_iteratorINSD_10device_ptrIiEEEESI_NS0_13ScanTileStateIiLb1EEES9_NS1_10InputValueIiPiEEmiLb0EiEEvT0_T1_T2_iT3_T4_T5_)
        /*00e0*/ 	.word	0x00000030


	//----- nvinfo : EIATTR_FRAME_SIZE
	.align		4
.L_80:
        /*00e4*/ 	.byte	0x04, 0x11
        /*00e6*/ 	.short	(.L_82 - .L_81)
	.align		4
.L_81:
        /*00e8*/ 	.word	index@(_ZN3cub18CUB_300001_SM_10006detail4scan16DeviceScanKernelINS2_10policy_hubIiiimN4cuda3std3__44plusIvEEE10Policy1000EN6thrust24THRUST_300001_SM_1000_NS6detail15normal_iteratorINSD_10device_ptrIiEEEESI_NS0_13ScanTileStateIiLb1EEES9_NS1_10InputValueIiPiEEmiLb0EiEEvT0_T1_T2_iT3_T4_T5_)
        /*00ec*/ 	.word	0x00000000


	//----- nvinfo : EIATTR_MIN_STACK_SIZE
	.align		4
.L_82:
        /*00f0*/ 	.byte	0x04, 0x12
        /*00f2*/ 	.short	(.L_84 - .L_83)
	.align		4
.L_83:
        /*00f4*/ 	.word	index@(_ZN3cub18CUB_300001_SM_10006detail4scan16DeviceScanKernelINS2_10policy_hubIiiimN4cuda3std3__44plusIvEEE10Policy1000EN6thrust24THRUST_300001_SM_1000_NS6detail15normal_iteratorINSD_10device_ptrIiEEEESI_NS0_13ScanTileStateIiLb1EEES9_NS1_10InputValueIiPiEEmiLb0EiEEvT0_T1_T2_iT3_T4_T5_)
        /*00f8*/ 	.word	0x00000000


	//----- nvinfo : EIATTR_MIN_STACK_SIZE
	.align		4
.L_84:
        /*00fc*/ 	.byte	0x04, 0x12
        /*00fe*/ 	.short	(.L_86 - .L_85)
	.align		4
.L_85:
        /*0100*/ 	.word	index@(_ZN3cub18CUB_300001_SM_10006detail4scan16DeviceScanKernelINS2_10policy_hubIiiijN4cuda3std3__44plusIvEEE10Policy1000EN6thrust24THRUST_300001_SM_1000_NS6detail15normal_iteratorINSD_10device_ptrIiEEEESI_NS0_13ScanTileStateIiLb1EEES9_NS1_10InputValueIiPiEEjiLb0EiEEvT0_T1_T2_iT3_T4_T5_)
        /*0104*/ 	.word	0x00000000


	//----- nvinfo : EIATTR_MIN_STACK_SIZE
	.align		4
.L_86:
        /*0108*/ 	.byte	0x04, 0x12
        /*010a*/ 	.short	(.L_88 - .L_87)
	.align		4
.L_87:
        /*010c*/ 	.word	index@(_ZN3cub18CUB_300001_SM_10006detail4scan20DeviceScanInitKernelINS0_13ScanTileStateIiLb1EEEEEvT_i)
        /*0110*/ 	.word	0x00000000


	//----- nvinfo : EIATTR_MIN_STACK_SIZE
	.align		4
.L_88:
        /*0114*/ 	.byte	0x04, 0x12
        /*0116*/ 	.short	(.L_90 - .L_89)
	.align		4
.L_89:
        /*0118*/ 	.word	index@(_ZN3cub18CUB_300001_SM_10006detail9transform16transform_kernelINS2_10policy_hubILb0EN4cuda3std3__45tupleIJN6thrust24THRUST_300001_SM_1000_NS10device_ptrIiEEEEEE10policy1000ElNS7_11logical_notIiEENSA_6detail15normal_iteratorISC_EEJPiEEEvT0_iT1_T2_DpNS2_10kernel_argIT3_EE)
        /*011c*/ 	.word	0x00000000


	//----- nvinfo : EIATTR_MIN_STACK_SIZE
	.align		4
.L_90:
        /*0120*/ 	.byte	0x04, 0x12
        /*0122*/ 	.short	(.L_92 - .L_91)
	.align		4
.L_91:
        /*0124*/ 	.word	index@(_ZN3cub18CUB_300001_SM_10006detail9transform16transform_kernelINS2_10policy_hubILb0EN4cuda3std3__45tupleIJN6thrust24THRUST_300001_SM_1000_NS10device_ptrIiEEEEEE10policy1000EiNS7_11logical_notIiEENSA_6detail15normal_iteratorISC_EEJPiEEEvT0_iT1_T2_DpNS2_10kernel_argIT3_EE)
        /*0128*/ 	.word	0x00000000


	//----- nvinfo : EIATTR_MIN_STACK_SIZE
	.align		4
.L_92:
        /*012c*/ 	.byte	0x04, 0x12
        /*012e*/ 	.short	(.L_94 - .L_93)
	.align		4
.L_93:
        /*0130*/ 	.word	index@(_ZN3cub18CUB_300001_SM_10006detail8for_each13static_kernelINS2_12policy_hub_t12policy_500_tEmN6thrust24THRUST_300001_SM_1000_NS8cuda_cub20__uninitialized_fill7functorINS7_10device_ptrIiEEiEEEEvT0_T1_)
        /*0134*/ 	.word	0x00000000


	//----- nvinfo : EIATTR_MIN_STACK_SIZE
	.align		4
.L_94:
        /*0138*/ 	.byte	0x04, 0x12
        /*013a*/ 	.short	(.L_96 - .L_95)
	.align		4
.L_95:
        /*013c*/ 	.word	index@(_ZN3cub18CUB_300001_SM_10006detail11EmptyKernelIvEEvv)
        /*0140*/ 	.word	0x00000000


	//----- nvinfo : EIATTR_MIN_STACK_SIZE
	.align		4
.L_96:
        /*0144*/ 	.byte	0x04, 0x12
        /*0146*/ 	.short	(.L_98 - .L_97)
	.align		4
.L_97:
        /*0148*/ 	.word	index@(_Z14reorder_kernelPKiPiS0_S0_S0_im)
        /*014c*/ 	.word	0x00000000


	//----- nvinfo : EIATTR_MIN_STACK_SIZE
	.align		4
.L_98:
        /*0150*/ 	.byte	0x04, 0x12
        /*0152*/ 	.short	(.L_100 - .L_99)
	.align		4
.L_99:
        /*0154*/ 	.word	index@(_Z16predicate_kernelPKiPiim)
        /*0158*/ 	.word	0x00000000
.L_100:


//--------------------- .nv.compat                --------------------------
	.section	.nv.compat,"",@"SHT_CUDA_COMPAT_INFO"
	.align	4
        /*0000*/ 	.byte	0x02, 0x09, 0x00, 0x00, 0x02, 0x02, 0x02, 0x00, 0x02, 0x05, 0x05, 0x00, 0x03, 0x07, 0x01, 0x01
        /*0010*/ 	.byte	0x02, 0x03, 0x00, 0x00, 0x02, 0x06, 0x01, 0x00, 0x04, 0x0b, 0x08, 0x00, 0x09, 0x00, 0x00, 0x00
        /*0020*/ 	.byte	0x00, 0x00, 0x00, 0x00


//--------------------- .nv.info._ZN3cub18CUB_300001_SM_10006detail4scan16DeviceScanKernelINS2_10policy_hubIiiimN4cuda3std3__44plusIvEEE10Policy1000EN6thrust24THRUST_300001_SM_1000_NS6detail15normal_iteratorINSD_10device_ptrIiEEEESI_NS0_13ScanTileStateIiLb1EEES9_NS1_10InputValueIiPiEEmiLb0EiEEvT0_T1_T2_iT3_T4_T5_ --------------------------
	.section	.nv.info._ZN3cub18CUB_300001_SM_10006detail4scan16DeviceScanKernelINS2_10policy_hubIiiimN4cuda3std3__44plusIvEEE10Policy1000EN6thrust24THRUST_300001_SM_1000_NS6detail15normal_iteratorINSD_10device_ptrIiEEEESI_NS0_13ScanTileStateIiLb1EEES9_NS1_10InputValueIiPiEEmiLb0EiEEvT0_T1_T2_iT3_T4_T5_,"",@"SHT_CUDA_INFO"
	.sectionflags	@""
	.align	4


	//----- nvinfo : EIATTR_CUDA_API_VERSION
	.align		4
        /*0000*/ 	.byte	0x04, 0x37
        /*0002*/ 	.short	(.L_102 - .L_101)
.L_101:
        /*0004*/ 	.word	0x00000082


	//----- nvinfo : EIATTR_KPARAM_INFO
	.align		4
.L_102:
        /*0008*/ 	.byte	0x04, 0x17
        /*000a*/ 	.short	(.L_104 - .L_103)
.L_103:
        /*000c*/ 	.word	0x00000000
        /*0010*/ 	.short	0x0006
        /*0012*/ 	.short	0x0030
        /*0014*/ 	.byte	0x00, 0xf0, 0x21, 0x00


	//----- nvinfo : EIATTR_KPARAM_INFO
	.align		4
.L_104:
        /*0018*/ 	.byte	0x04, 0x17
        /*001a*/ 	.short	(.L_106 - .L_105)
.L_105:
        /*001c*/ 	.word	0x00000000
        /*0020*/ 	.short	0x0005
        /*0022*/ 	.short	0x0020
        /*0024*/ 	.byte	0x00, 0xf0, 0x41, 0x00


	//----- nvinfo : EIATTR_KPARAM_INFO
	.align		4
.L_106:
        /*0028*/ 	.byte	0x04, 0x17
        /*002a*/ 	.short	(.L_108 - .L_107)
.L_107:
        /*002c*/ 	.word	0x00000000
        /*0030*/ 	.short	0x0004
        /*0032*/ 	.short	0x001c
        /*0034*/ 	.byte	0x00, 0xf0, 0x05, 0x00


	//----- nvinfo : EIATTR_KPARAM_INFO
	.align		4
.L_108:
        /*0038*/ 	.byte	0x04, 0x17
        /*003a*/ 	.short	(.L_110 - .L_109)
.L_109:
        /*003c*/ 	.word	0x00000000
        /*0040*/ 	.short	0x0003
        /*0042*/ 	.short	0x0018
        /*0044*/ 	.byte	0x00, 0xf0, 0x11, 0x00


	//----- nvinfo : EIATTR_KPARAM_INFO
	.align		4
.L_110:
        /*0048*/ 	.byte	0x04, 0x17
        /*004a*/ 	.short	(.L_112 - .L_111)
.L_111:
        /*004c*/ 	.word	0x00000000
        /*0050*/ 	.short	0x0002
        /*0052*/ 	.short	0x0010
        /*0054*/ 	.byte	0x00, 0xf0, 0x21, 0x00


	//----- nvinfo : EIATTR_KPARAM_INFO
	.align		4
.L_112:
        /*0058*/ 	.byte	0x04, 0x17
        /*005a*/ 	.short	(.L_114 - .L_113)
.L_113:
        /*005c*/ 	.word	0x00000000
        /*0060*/ 	.short	0x0001
        /*0062*/ 	.short	0x0008
        /*0064*/ 	.byte	0x00, 0xf0, 0x21, 0x00


	//----- nvinfo : EIATTR_KPARAM_INFO
	.align		4
.L_114:
        /*0068*/ 	.byte	0x04, 0x17
        /*006a*/ 	.short	(.L_116 - .L_115)
.L_115:
        /*006c*/ 	.word	0x00000000
        /*0070*/ 	.short	0x0000
        /*0072*/ 	.short	0x0000
        /*0074*/ 	.byte	0x00, 0xf0, 0x21, 0x00


	//----- nvinfo : EIATTR_SPARSE_MMA_MASK
	.align		4
.L_116:
        /*0078*/ 	.byte	0x03, 0x50
        /*007a*/ 	.short	0x0000


	//----- nvinfo : EIATTR_MAXREG_COUNT
	.align		4
        /*007c*/ 	.byte	0x03, 0x1b
        /*007e*/ 	.short	0x0080


	//----- nvinfo : EIATTR_NUM_BARRIERS
	.align		4
        /*0080*/ 	.byte	0x02, 0x4c
        /*0082*/ 	.byte	0x01
	.zero		1


	//----- nvinfo : EIATTR_MERCURY_ISA_VERSION
	.align		4
        /*0084*/ 	.byte	0x03, 0x5f
        /*0086*/ 	.short	0x0101


	//----- nvinfo : EIATTR_COOP_GROUP_MASK_REGIDS
	.align		4
        /*0088*/ 	.byte	0x04, 0x29
        /*008a*/ 	.short	(.L_118 - .L_117)


	//   ....[0]....
.L_117:
        /*008c*/ 	.word	0xffffffff


	//   ....[1]....
        /*0090*/ 	.word	0xffffffff


	//   ....[2]....
        /*0094*/ 	.word	0xffffffff


	//   ....[3]....
        /*0098*/ 	.word	0xffffffff


	//   ....[4]....
        /*009c*/ 	.word	0xffffffff


	//   ....[5]....
        /*00a0*/ 	.word	0xffffffff


	//   ....[6]....
        /*00a4*/ 	.word	0xffffffff


	//   ....[7]....
        /*00a8*/ 	.word	0xffffffff


	//   ....[8]....
        /*00ac*/ 	.word	0xffffffff


	//   ....[9]....
        /*00b0*/ 	.word	0xffffffff


	//   ....[10]....
        /*00b4*/ 	.word	0xffffffff


	//   ....[11]....
        /*00b8*/ 	.word	0xffffffff


	//   ....[12]....
        /*00bc*/ 	.word	0xffffffff


	//   ....[13]....
        /*00c0*/ 	.word	0xffffffff


	//   ....[14]....
        /*00c4*/ 	.word	0xffffffff


	//   ....[15]....
        /*00c8*/ 	.word	0xffffffff


	//   ....[16]....
        /*00cc*/ 	.word	0xffffffff


	//   ....[17]....
        /*00d0*/ 	.word	0xffffffff


	//   ....[18]....
        /*00d4*/ 	.word	0xffffffff


	//   ....[19]....
        /*00d8*/ 	.word	0xffffffff


	//   ....[20]....
        /*00dc*/ 	.word	0xffffffff


	//   ....[21]....
        /*00e0*/ 	.word	0xffffffff


	//   ....[22]....
        /*00e4*/ 	.word	0xffffffff


	//   ....[23]....
        /*00e8*/ 	.word	0xffffffff


	//   ....[24]....
        /*00ec*/ 	.word	0xffffffff


	//   ....[25]....
        /*00f0*/ 	.word	0xffffffff


	//   ....[26]....
        /*00f4*/ 	.word	0xffffffff


	//   ....[27]....
        /*00f8*/ 	.word	0xffffffff


	//   ....[28]....
        /*00fc*/ 	.word	0xffffffff


	//   ....[29]....
        /*0100*/ 	.word	0xffffffff


	//   ....[30]....
        /*0104*/ 	.word	0xffffffff


	//   ....[31]....
        /*0108*/ 	.word	0xffffffff


	//   ....[32]....
        /*010c*/ 	.word	0xffffffff


	//   ....[33]....
        /*0110*/ 	.word	0xffffffff


	//   ....[34]....
        /*0114*/ 	.word	0xffffffff


	//   ....[35]....
        /*0118*/ 	.word	0xffffffff


	//   ....[36]....
        /*011c*/ 	.word	0xffffffff


	//   ....[37]....
        /*0120*/ 	.word	0xffffffff


	//   ....[38]....
        /*0124*/ 	.word	0xffffffff


	//   ....[39]....
        /*0128*/ 	.word	0xffffffff


	//   ....[40]....
        /*012c*/ 	.word	0xffffffff


	//   ....[41]....
        /*0130*/ 	.word	0xffffffff


	//   ....[42]....
        /*0134*/ 	.word	0xffffffff


	//   ....[43]....
        /*0138*/ 	.word	0xffffffff


	//   ....[44]....
        /*013c*/ 	.word	0xffffffff


	//   ....[45]....
        /*0140*/ 	.word	0xffffffff


	//   ....[46]....
        /*0144*/ 	.word	0xffffffff


	//   ....[47]....
        /*0148*/ 	.word	0xffffffff


	//   ....[48]....
        /*014c*/ 	.word	0xffffffff


	//   ....[49]....
        /*0150*/ 	.word	0xffffffff


	//   ....[50]....
        /*0154*/ 	.word	0xffffffff


	//   ....[51]....
        /*0158*/ 	.word	0xffffffff


	//   ....[52]....
        /*015c*/ 	.word	0xffffffff


	//   ....[53]....
        /*0160*/ 	.word	0xffffffff


	//   ....[54]....
        /*0164*/ 	.word	0xffffffff


	//   ....[55]....
        /*0168*/ 	.word	0xffffffff


	//   ....[56]....
        /*016c*/ 	.word	0xffffffff


	//   ....[57]....
        /*0170*/ 	.word	0xffffffff


	//   ....[58]....
        /*0174*/ 	.word	0xffffffff


	//   ....[59]....
        /*0178*/ 	.word	0xffffffff


	//   ....[60]....
        /*017c*/ 	.word	0x0500000a


	//   ....[61]....
        /*0180*/ 	.word	0x0500000a


	//   ....[62]....
        /*0184*/ 	.word	0x0500000a


	//   ....[63]....
        /*0188*/ 	.word	0x0500000a


	//   ....[64]....
        /*018c*/ 	.word	0x0500000a


	//   ....[65]....
        /*0190*/ 	.word	0x0500000a


	//   ....[66]....
        /*0194*/ 	.word	0x0500000a


	//   ....[67]....
        /*0198*/ 	.word	0x0500000a


	//   ....[68]....
        /*019c*/ 	.word	0x0500000a


	//   ....[69]....
        /*01a0*/ 	.word	0x0500000a


	//   ....[70]....
        /*01a4*/ 	.word	0x0500000a


	//   ....[71]....
        /*01a8*/ 	.word	0x0500000a


	//   ....[72]....
        /*01ac*/ 	.word	0x0500000a


	//   ....[73]....
        /*01b0*/ 	.word	0x0500000a


	//   ....[74]....
        /*01b4*/ 	.word	0x0500000a


	//   ....[75]....
        /*01b8*/ 	.word	0x0500000a


	//   ....[76]....
        /*01bc*/ 	.word	0x0500000a


	//   ....[77]....
        /*01c0*/ 	.word	0x0500000a


	//   ....[78]....
        /*01c4*/ 	.word	0x0500000a


	//   ....[79]....
        /*01c8*/ 	.word	0x0500000a


	//   ....[80]....
        /*01cc*/ 	.word	0x0500000a


	//   ....[81]....
        /*01d0*/ 	.word	0x0500000a


	//   ....[82]....
        /*01d4*/ 	.word	0x0500000a


	//   ....[83]....
        /*01d8*/ 	.word	0x0500000a


	//   ....[84]....
        /*01dc*/ 	.word	0x0500000a


	//   ....[85]....
        /*01e0*/ 	.word	0x0500000a


	//   ....[86]....
        /*01e4*/ 	.word	0x0500000a


	//   ....[87]....
        /*01e8*/ 	.word	0x0500000a


	//   ....[88]....
        /*01ec*/ 	.word	0x0500000a


	//   ....[89]....
        /*01f0*/ 	.word	0x0500000a


	//   ....[90]....
        /*01f4*/ 	.word	0x0500000a


	//   ....[91]....
        /*01f8*/ 	.word	0x0500000a


	//   ....[92]....
        /*01fc*/ 	.word	0x0500000a


	//   ....[93]....
        /*0200*/ 	.word	0x0500000a


	//   ....[94]....
        /*0204*/ 	.word	0x0500000a


	//   ....[95]....
        /*0208*/ 	.word	0x0500000a


	//----- nvinfo : EIATTR_COOP_GROUP_INSTR_OFFSETS
	.align		4
.L_118:
        /*020c*/ 	.byte	0x04, 0x28
        /*020e*/ 	.short	(.L_120 - .L_119)


	//   ....[0]....
.L_119:
        /*0210*/ 	.word	0x000004d0


	//   ....[1]....
        /*0214*/ 	.word	0x000006f0


	//   ....[2]....
        /*0218*/ 	.word	0x00000710


	//   ....[3]....
        /*021c*/ 	.word	0x00000730


	//   ....[4]....
        /*0220*/ 	.word	0x00000750


	//   ....[5]....
        /*0224*/ 	.word	0x00000770


	//   ....[6]....
        /*0228*/ 	.word	0x00000b80


	//   ....[7]....
        /*022c*/ 	.word	0x00000ba0


	//   ....[8]....
        /*0230*/ 	.word	0x00000bc0


	//   ....[9]....
        /*0234*/ 	.word	0x00000be0


	//   ....[10]....
        /*0238*/ 	.word	0x00000c00


	//   ....[11]....
        /*023c*/ 	.word	0x00001000


	//   ....[12]....
        /*0240*/ 	.word	0x00001090


	//   ....[13]....
        /*0244*/ 	.word	0x000010f0


	//   ....[14]....
        /*0248*/ 	.word	0x00001160


	//   ....[15]....
        /*024c*/ 	.word	0x000011c0


	//   ....[16]....
        /*0250*/ 	.word	0x00001210


	//   ....[17]....
        /*0254*/ 	.word	0x00001270


	//   ....[18]....
        /*0258*/ 	.word	0x000012c0


	//   ....[19]....
        /*025c*/ 	.word	0x000012e0


	//   ....[20]....
        /*0260*/ 	.word	0x000013a0


	//   ....[21]....
        /*0264*/ 	.word	0x00001430


	//   ....[22]....
        /*0268*/ 	.word	0x00001480


	//   ....[23]....
        /*026c*/ 	.word	0x000014e0


	//   ....[24]....
        /*0270*/ 	.word	0x00001540


	//   ....[25]....
        /*0274*/ 	.word	0x00001580


	//   ....[26]....
        /*0278*/ 	.word	0x000015c0


	//   ....[27]....
        /*027c*/ 	.word	0x00001600


	//   ....[28]....
        /*0280*/ 	.word	0x00001610


	//   ....[29]....
        /*0284*/ 	.word	0x00001a50


	//   ....[30]....
        /*0288*/ 	.word	0x00002430


	//   ....[31]....
        /*028c*/ 	.word	0x00002650


	//   ....[32]....
        /*0290*/ 	.word	0x00002670


	//   ....[33]....
        /*0294*/ 	.word	0x00002690


	//   ....[34]....
        /*0298*/ 	.word	0x000026b0


	//   ....[35]....
        /*029c*/ 	.word	0x000026d0


	//   ....[36]....
        /*02a0*/ 	.word	0x00002a60


	//   ....[37]....
        /*02a4*/ 	.word	0x00002a80


	//   ....[38]....
        /*02a8*/ 	.word	0x00002aa0


	//   ....[39]....
        /*02ac*/ 	.word	0x00002ac0


	//   ....[40]....
        /*02b0*/ 	.word	0x00002ae0


	//   ....[41]....
        /*02b4*/ 	.word	0x00002ee0


	//   ....[42]....
        /*02b8*/ 	.word	0x00002f70


	//   ....[43]....
        /*02bc*/ 	.word	0x00002fd0


	//   ....[44]....
        /*02c0*/ 	.word	0x00003030


	//   ....[45]....
        /*02c4*/ 	.word	0x00003090


	//   ....[46]....
        /*02c8*/ 	.word	0x000030f0


	//   ....[47]....
        /*02cc*/ 	.word	0x00003140


	//   ....[48]....
        /*02d0*/ 	.word	0x000031b0


	//   ....[49]....
        /*02d4*/ 	.word	0x000031c0


	//   ....[50]....
        /*02d8*/ 	.word	0x00003280


	//   ....[51]....
        /*02dc*/ 	.word	0x00003310


	//   ....[52]....
        /*02e0*/ 	.word	0x00003360


	//   ....[53]....
        /*02e4*/ 	.word	0x000033d0


	//   ....[54]....
        /*02e8*/ 	.word	0x00003430


	//   ....[55]....
        /*02ec*/ 	.word	0x00003480


	//   ....[56]....
        /*02f0*/ 	.word	0x000034c0


	//   ....[57]....
        /*02f4*/ 	.word	0x00003520


	//   ....[58]....
        /*02f8*/ 	.word	0x00003530


	//   ....[59]....
        /*02fc*/ 	.word	0x000039a0


	//   ....[60]....
        /*0300*/ 	.word	0x00003f30


	//   ....[61]....
        /*0304*/ 	.word	0x00003fb0


	//   ....[62]....
        /*0308*/ 	.word	0x00004040


	//   ....[63]....
        /*030c*/ 	.word	0x00004120


	//   ....[64]....
        /*0310*/ 	.word	0x000041a0


	//   ....[65]....
        /*0314*/ 	.word	0x00004230


	//   ....[66]....
        /*0318*/ 	.word	0x000042b0


	//   ....[67]....
        /*031c*/ 	.word	0x00004330


	//   ....[68]....
        /*0320*/ 	.word	0x00004360


	//   ....[69]....
        /*0324*/ 	.word	0x00004430


	//   ....[70]....
        /*0328*/ 	.word	0x000044b0


	//   ....[71]....
        /*032c*/ 	.word	0x00004530


	//   ....[72]....
        /*0330*/ 	.word	0x000045e0


	//   ....[73]....
        /*0334*/ 	.word	0x00004670


	//   ....[74]....
        /*0338*/ 	.word	0x000046f0


	//   ....[75]....
        /*033c*/ 	.word	0x00004760


	//   ....[76]....
        /*0340*/ 	.word	0x000047e0


	//   ....[77]....
        /*0344*/ 	.word	0x00004840


	//   ....[78]....
        /*0348*/ 	.word	0x000048b0


	//   ....[79]....
        /*034c*/ 	.word	0x00004930


	//   ....[80]....
        /*0350*/ 	.word	0x000049d0


	//   ....[81]....
        /*0354*/ 	.word	0x00004a90


	//   ....[82]....
        /*0358*/ 	.word	0x00004b30


	//   ....[83]....
        /*035c*/ 	.word	0x00004bc0


	//   ....[84]....
        /*0360*/ 	.word	0x00004c50


	//   ....[85]....
        /*0364*/ 	.word	0x00004cc0


	//   ....[86]....
        /*0368*/ 	.word	0x00004cf0


	//   ....[87]....
        /*036c*/ 	.word	0x00004dc0


	//   ....[88]....
        /*0370*/ 	.word	0x00004e40


	//   ....[89]....
        /*0374*/ 	.word	0x00004ec0


	//   ....[90]....
        /*0378*/ 	.word	0x00004f80


	//   ....[91]....
        /*037c*/ 	.word	0x00005020


	//   ....[92]....
        /*0380*/ 	.word	0x000050b0


	//   ....[93]....
        /*0384*/ 	.word	0x00005140


	//   ....[94]....
        /*0388*/ 	.word	0x000051d0


	//   ....[95]....
        /*038c*/ 	.word	0x00005230


	//----- nvinfo : EIATTR_VRC_CTA_INIT_COUNT
	.align		4
.L_120:
        /*0390*/ 	.byte	0x02, 0x4a
	.zero		1
	.zero		1


	//----- nvinfo : EIATTR_EXIT_INSTR_OFFSETS
	.align		4
        /*0394*/ 	.byte	0x04, 0x1c
        /*0396*/ 	.short	(.L_122 - .L_121)


	//   ....[0]....
.L_121:
        /*0398*/ 	.word	0x00001ce0


	//   ....[1]....
        /*039c*/ 	.word	0x00001d10


	//   ....[2]....
        /*03a0*/ 	.word	0x00003ec0


	//   ....[3]....
        /*03a4*/ 	.word	0x00003ee0


	//----- nvinfo : EIATTR_MAX_THREADS
	.align		4
.L_122:
        /*03a8*/ 	.byte	0x04, 0x05
        /*03aa*/ 	.short	(.L_124 - .L_123)
.L_123:
        /*03ac*/ 	.word	0x000001a0
        /*03b0*/ 	.word	0x00000001
        /*03b4*/ 	.word	0x00000001


	//----- nvinfo : EIATTR_CRS_STACK_SIZE
	.align		4
.L_124:
        /*03b8*/ 	.byte	0x04, 0x1e
        /*03ba*/ 	.short	(.L_126 - .L_125)
.L_125:
        /*03bc*/ 	.word	0x00000000


	//----- nvinfo : EIATTR_CBANK_PARAM_SIZE
	.align		4
.L_126:
        /*03c0*/ 	.byte	0x03, 0x19
        /*03c2*/ 	.short	0x0038


	//----- nvinfo : EIATTR_PARAM_CBANK
	.align		4
        /*03c4*/ 	.byte	0x04, 0x0a
        /*03c6*/ 	.short	(.L_128 - .L_127)
	.align		4
.L_127:
        /*03c8*/ 	.word	index@(.nv.constant0._ZN3cub18CUB_300001_SM_10006detail4scan16DeviceScanKernelINS2_10policy_hubIiiimN4cuda3std3__44plusIvEEE10Policy1000EN6thrust24THRUST_300001_SM_1000_NS6detail15normal_iteratorINSD_10device_ptrIiEEEESI_NS0_13ScanTileStateIiLb1EEES9_NS1_10InputValueIiPiEEmiLb0EiEEvT0_T1_T2_iT3_T4_T5_)
        /*03cc*/ 	.short	0x0380
        /*03ce*/ 	.short	0x0038


	//----- nvinfo : EIATTR_SW_WAR
	.align		4
.L_128:
        /*03d0*/ 	.byte	0x04, 0x36
        /*03d2*/ 	.short	(.L_130 - .L_129)
.L_129:
        /*03d4*/ 	.word	0x00000008
.L_130:


//--------------------- .nv.info._ZN3cub18CUB_300001_SM_10006detail4scan16DeviceScanKernelINS2_10policy_hubIiiijN4cuda3std3__44plusIvEEE10Policy1000EN6thrust24THRUST_300001_SM_1000_NS6detail15normal_iteratorINSD_10device_ptrIiEEEESI_NS0_13ScanTileStateIiLb1EEES9_NS1_10InputValueIiPiEEjiLb0EiEEvT0_T1_T2_iT3_T4_T5_ --------------------------
	.section	.nv.info._ZN3cub18CUB_300001_SM_10006detail4scan16DeviceScanKernelINS2_10policy_hubIiiijN4cuda3std3__44plusIvEEE10Policy1000EN6thrust24THRUST_300001_SM_1000_NS6detail15normal_iteratorINSD_10device_ptrIiEEEESI_NS0_13ScanTileStateIiLb1EEES9_NS1_10InputValueIiPiEEjiLb0EiEEvT0_T1_T2_iT3_T4_T5_,"",@"SHT_CUDA_INFO"
	.sectionflags	@""
	.align	4


	//----- nvinfo : EIATTR_CUDA_API_VERSION
	.align		4
        /*0000*/ 	.byte	0x04, 0x37
        /*0002*/ 	.short	(.L_132 - .L_131)
.L_131:
        /*0004*/ 	.word	0x00000082


	//----- nvinfo : EIATTR_KPARAM_INFO
	.align		4
.L_132:
        /*0008*/ 	.byte	0x04, 0x17
        /*000a*/ 	.short	(.L_134 - .L_133)
.L_133:
        /*000c*/ 	.word	0x00000000
        /*0010*/ 	.short	0x0006
        /*0012*/ 	.short	0x0030
        /*0014*/ 	.byte	0x00, 0xf0, 0x11, 0x00


	//----- nvinfo : EIATTR_KPARAM_INFO
	.align		4
.L_134:
        /*0018*/ 	.byte	0x04, 0x17
        /*001a*/ 	.short	(.L_136 - .L_135)
.L_135:
        /*001c*/ 	.word	0x00000000
        /*0020*/ 	.short	0x0005
        /*0022*/ 	.short	0x0020
        /*0024*/ 	.byte	0x00, 0xf0, 0x41, 0x00


	//----- nvinfo : EIATTR_KPARAM_INFO
	.align		4
.L_136:
        /*0028*/ 	.byte	0x04, 0x17
        /*002a*/ 	.short	(.L_138 - .L_137)
.L_137:
        /*002c*/ 	.word	0x00000000
        /*0030*/ 	.short	0x0004
        /*0032*/ 	.short	0x001c
        /*0034*/ 	.byte	0x00, 0xf0, 0x05, 0x00


	//----- nvinfo : EIATTR_KPARAM_INFO
	.align		4
.L_138:
        /*0038*/ 	.byte	0x04, 0x17
        /*003a*/ 	.short	(.L_140 - .L_139)
.L_139:
        /*003c*/ 	.word	0x00000000
        /*0040*/ 	.short	0x0003
        /*0042*/ 	.short	0x0018
        /*0044*/ 	.byte	0x00, 0xf0, 0x11, 0x00


	//----- nvinfo : EIATTR_KPARAM_INFO
	.align		4
.L_140:
        /*0048*/ 	.byte	0x04, 0x17
        /*004a*/ 	.short	(.L_142 - .L_141)
.L_141:
        /*004c*/ 	.word	0x00000000
        /*0050*/ 	.short	0x0002
        /*0052*/ 	.short	0x0010
        /*0054*/ 	.byte	0x00, 0xf0, 0x21, 0x00


	//----- nvinfo : EIATTR_KPARAM_INFO
	.align		4
.L_142:
        /*0058*/ 	.byte	0x04, 0x17
        /*005a*/ 	.short	(.L_144 - .L_143)
.L_143:
        /*005c*/ 	.word	0x00000000
        /*0060*/ 	.short	0x0001
        /*0062*/ 	.short	0x0008
        /*0064*/ 	.byte	0x00, 0xf0, 0x21, 0x00


	//----- nvinfo : EIATTR_KPARAM_INFO
	.align		4
.L_144:
        /*0068*/ 	.byte	0x04, 0x17
        /*006a*/ 	.short	(.L_146 - .L_145)
.L_145:
        /*006c*/ 	.word	0x00000000
        /*0070*/ 	.short	0x0000
        /*0072*/ 	.short	0x0000
        /*0074*/ 	.byte	0x00, 0xf0, 0x21, 0x00


	//----- nvinfo : EIATTR_SPARSE_MMA_MASK
	.align		4
.L_146:
        /*0078*/ 	.byte	0x03, 0x50
        /*007a*/ 	.short	0x0000


	//----- nvinfo : EIATTR_MAXREG_COUNT
	.align		4
        /*007c*/ 	.byte	0x03, 0x1b
        /*007e*/ 	.short	0x00a8


	//----- nvinfo : EIATTR_NUM_BARRIERS
	.align		4
        /*0080*/ 	.byte	0x02, 0x4c
        /*0082*/ 	.byte	0x01
	.zero		1


	//----- nvinfo : EIATTR_MERCURY_ISA_VERSION
	.align		4
        /*0084*/ 	.byte	0x03, 0x5f
        /*0086*/ 	.short	0x0101


	//----- nvinfo : EIATTR_UNUSED_LOAD_BYTE_OFFSET
	.align		4
        /*0088*/ 	.byte	0x04, 0x44
        /*008a*/ 	.short	(.L_148 - .L_147)


	//   ....[0]....
.L_147:
        /*008c*/ 	.word	0x00002a80
        /*0090*/ 	.word	0x00000fff


	//----- nvinfo : EIATTR_COOP_GROUP_MASK_REGIDS
	.align		4
.L_148:
        /*0094*/ 	.byte	0x04, 0x29
        /*0096*/ 	.short	(.L_150 - .L_149)


	//   ....[0]....
.L_149:
        /*0098*/ 	.word	0xffffffff


	//   ....[1]....
        /*009c*/ 	.word	0xffffffff


	//   ....[2]....
        /*00a0*/ 	.word	0xffffffff


	//   ....[3]....
        /*00a4*/ 	.word	0xffffffff


	//   ....[4]....
        /*00a8*/ 	.word	0xffffffff


	//   ....[5]....
        /*00ac*/ 	.word	0xffffffff


	//   ....[6]....
        /*00b0*/ 	.word	0xffffffff


	//   ....[7]....
        /*00b4*/ 	.word	0xffffffff


	//   ....[8]....
        /*00b8*/ 	.word	0xffffffff


	//   ....[9]....
        /*00bc*/ 	.word	0xffffffff


	//   ....[10]....
        /*00c0*/ 	.word	0xffffffff


	//   ....[11]....
        /*00c4*/ 	.word	0xffffffff


	//   ....[12]....
        /*00c8*/ 	.word	0xffffffff


	//   ....[13]....
        /*00cc*/ 	.word	0xffffffff


	//   ....[14]....
        /*00d0*/ 	.word	0xffffffff


	//   ....[15]....
        /*00d4*/ 	.word	0xffffffff


	//   ....[16]....
        /*00d8*/ 	.word	0xffffffff


	//   ....[17]....
        /*00dc*/ 	.word	0xffffffff


	//   ....[18]....
        /*00e0*/ 	.word	0xffffffff


	//   ....[19]....
        /*00e4*/ 	.word	0xffffffff


	//   ....[20]....
        /*00e8*/ 	.word	0xffffffff


	//   ....[21]....
        /*00ec*/ 	.word	0xffffffff


	//   ....[22]....
        /*00f0*/ 	.word	0xffffffff


	//   ....[23]....
        /*00f4*/ 	.word	0xffffffff


	//   ....[24]....
        /*00f8*/ 	.word	0xffffffff


	//   ....[25]....
        /*00fc*/ 	.word	0xffffffff


	//   ....[26]....
        /*0100*/ 	.word	0xffffffff


	//   ....[27]....
        /*0104*/ 	.word	0xffffffff


	//   ....[28]....
        /*0108*/ 	.word	0xffffffff


	//   ....[29]....
        /*010c*/ 	.word	0xffffffff


	//   ....[30]....
        /*0110*/ 	.word	0xffffffff


	//   ....[31]....
        /*0114*/ 	.word	0xffffffff


	//   ....[32]....
        /*0118*/ 	.word	0xffffffff


	//   ....[33]....
        /*011c*/ 	.word	0xffffffff


	//   ....[34]....
        /*0120*/ 	.word	0xffffffff


	//   ....[35]....
        /*0124*/ 	.word	0xffffffff


	//   ....[36]....
        /*0128*/ 	.word	0xffffffff


	//   ....[37]....
        /*012c*/ 	.word	0xffffffff


	//   ....[38]....
        /*0130*/ 	.word	0xffffffff


	//   ....[39]....
        /*0134*/ 	.word	0xffffffff


	//   ....[40]....
        /*0138*/ 	.word	0xffffffff


	//   ....[41]....
        /*013c*/ 	.word	0xffffffff


	//   ....[42]....
        /*0140*/ 	.word	0xffffffff


	//   ....[43]....
        /*0144*/ 	.word	0xffffffff


	//   ....[44]....
        /*0148*/ 	.word	0xffffffff


	//   ....[45]....
        /*014c*/ 	.word	0xffffffff


	//   ....[46]....
        /*0150*/ 	.word	0xffffffff


	//   ....[47]....
        /*0154*/ 	.word	0xffffffff


	//   ....[48]....
        /*0158*/ 	.word	0xffffffff


	//   ....[49]....
        /*015c*/ 	.word	0xffffffff


	//   ....[50]....
        /*0160*/ 	.word	0xffffffff


	//   ....[51]....
        /*0164*/ 	.word	0xffffffff


	//   ....[52]....
        /*0168*/ 	.word	0xffffffff


	//   ....[53]....
        /*016c*/ 	.word	0xffffffff


	//   ....[54]....
        /*0170*/ 	.word	0xffffffff


	//   ....[55]....
        /*0174*/ 	.word	0xffffffff


	//   ....[56]....
        /*0178*/ 	.word	0xffffffff


	//   ....[57]....
        /*017c*/ 	.word	0xffffffff


	//   ....[58]....
        /*0180*/ 	.word	0xffffffff


	//   ....[59]....
        /*0184*/ 	.word	0xffffffff


	//   ....[60]....
        /*0188*/ 	.word	0x05000015


	//   ....[61]....
        /*018c*/ 	.word	0x05000015


	//   ....[62]....
        /*0190*/ 	.word	0x05000015


	//   ....[63]....
        /*0194*/ 	.word	0x05000015


	//   ....[64]....
        /*0198*/ 	.word	0x05000015


	//   ....[65]....
        /*019c*/ 	.word	0x05000015


	//   ....[66]....
        /*01a0*/ 	.word	0x05000015


	//   ....[67]....
        /*01a4*/ 	.word	0x05000015


	//   ....[68]....
        /*01a8*/ 	.word	0x05000015


	//   ....[69]....
        /*01ac*/ 	.word	0x05000015


	//   ....[70]....
        /*01b0*/ 	.word	0x05000015


	//   ....[71]....
        /*01b4*/ 	.word	0x05000015


	//   ....[72]....
        /*01b8*/ 	.word	0x05000015


	//   ....[73]....
        /*01bc*/ 	.word	0x05000015


	//   ....[74]....
        /*01c0*/ 	.word	0x05000015


	//   ....[75]....
        /*01c4*/ 	.word	0x05000015


	//   ....[76]....
        /*01c8*/ 	.word	0x05000015


	//   ....[77]....
        /*01cc*/ 	.word	0x05000015


	//   ....[78]....
        /*01d0*/ 	.word	0x05000015


	//   ....[79]....
        /*01d4*/ 	.word	0x05000015


	//   ....[80]....
        /*01d8*/ 	.word	0x05000015


	//   ....[81]....
        /*01dc*/ 	.word	0x05000015


	//   ....[82]....
        /*01e0*/ 	.word	0x05000015


	//   ....[83]....
        /*01e4*/ 	.word	0x05000015


	//   ....[84]....
        /*01e8*/ 	.word	0x05000015


	//   ....[85]....
        /*01ec*/ 	.word	0x05000015


	//   ....[86]....
        /*01f0*/ 	.word	0x05000015


	//   ....[87]....
        /*01f4*/ 	.word	0x05000015


	//   ....[88]....
        /*01f8*/ 	.word	0x05000015


	//   ....[89]....
        /*01fc*/ 	.word	0x05000015


	//   ....[90]....
        /*0200*/ 	.word	0x05000015


	//   ....[91]....
        /*0204*/ 	.word	0x05000015


	//   ....[92]....
        /*0208*/ 	.word	0x05000015


	//   ....[93]....
        /*020c*/ 	.word	0x05000015


	//   ....[94]....
        /*0210*/ 	.word	0x05000015


	//   ....[95]....
        /*0214*/ 	.word	0x05000015


	//----- nvinfo : EIATTR_COOP_GROUP_INSTR_OFFSETS
	.align		4
.L_150:
        /*0218*/ 	.byte	0x04, 0x28
        /*021a*/ 	.short	(.L_152 - .L_151)


	//   ....[0]....
.L_151:
        /*021c*/ 	.word	0x00000510


	//   ....[1]....
        /*0220*/ 	.word	0x000006d0


	//   ....[2]....
        /*0224*/ 	.word	0x000006f0


	//   ....[3]....
        /*0228*/ 	.word	0x00000710


	//   ....[4]....
        /*022c*/ 	.word	0x00000730


	//   ....[5]....
        /*0230*/ 	.word	0x00000750


	//   ....[6]....
        /*0234*/ 	.word	0x00000b40


	//   ....[7]....
        /*0238*/ 	.word	0x00000b60


	//   ....[8]....
        /*023c*/ 	.word	0x00000b80


	//   ....[9]....
        /*0240*/ 	.word	0x00000ba0


	//   ....[10]....
        /*0244*/ 	.word	0x00000bc0


	//   ....[11]....
        /*0248*/ 	.word	0x00000f70


	//   ....[12]....
        /*024c*/ 	.word	0x00001140


	//   ....[13]....
        /*0250*/ 	.word	0x000011a0


	//   ....[14]....
        /*0254*/ 	.word	0x00001240


	//   ....[15]....
        /*0258*/ 	.word	0x000012b0


	//   ....[16]....
        /*025c*/ 	.word	0x00001300


	//   ....[17]....
        /*0260*/ 	.word	0x00001340


	//   ....[18]....
        /*0264*/ 	.word	0x00001380


	//   ....[19]....
        /*0268*/ 	.word	0x00001390


	//   ....[20]....
        /*026c*/ 	.word	0x00001470


	//   ....[21]....
        /*0270*/ 	.word	0x00001640


	//   ....[22]....
        /*0274*/ 	.word	0x00001690


	//   ....[23]....
        /*0278*/ 	.word	0x000016f0


	//   ....[24]....
        /*027c*/ 	.word	0x00001750


	//   ....[25]....
        /*0280*/ 	.word	0x00001790


	//   ....[26]....
        /*0284*/ 	.word	0x000017d0


	//   ....[27]....
        /*0288*/ 	.word	0x00001810


	//   ....[28]....
        /*028c*/ 	.word	0x00001820


	//   ....[29]....
        /*0290*/ 	.word	0x00001cd0


	//   ....[30]....
        /*0294*/ 	.word	0x000027b0


	//   ....[31]....
        /*0298*/ 	.word	0x00002970


	//   ....[32]....
        /*029c*/ 	.word	0x00002990


	//   ....[33]....
        /*02a0*/ 	.word	0x000029b0


	//   ....[34]....
        /*02a4*/ 	.word	0x000029d0


	//   ....[35]....
        /*02a8*/ 	.word	0x000029f0


	//   ....[36]....
        /*02ac*/ 	.word	0x00002d70


	//   ....[37]....
        /*02b0*/ 	.word	0x00002d90


	//   ....[38]....
        /*02b4*/ 	.word	0x00002db0


	//   ....[39]....
        /*02b8*/ 	.word	0x00002dd0


	//   ....[40]....
        /*02bc*/ 	.word	0x00002df0


	//   ....[41]....
        /*02c0*/ 	.word	0x000031a0


	//   ....[42]....
        /*02c4*/ 	.word	0x00003370


	//   ....[43]....
        /*02c8*/ 	.word	0x000033d0


	//   ....[44]....
        /*02cc*/ 	.word	0x00003440


	//   ....[45]....
        /*02d0*/ 	.word	0x000034b0


	//   ....[46]....
        /*02d4*/ 	.word	0x00003500


	//   ....[47]....
        /*02d8*/ 	.word	0x00003550


	//   ....[48]....
        /*02dc*/ 	.word	0x000035b0


	//   ....[49]....
        /*02e0*/ 	.word	0x000035c0


	//   ....[50]....
        /*02e4*/ 	.word	0x00003680


	//   ....[51]....
        /*02e8*/ 	.word	0x00003850


	//   ....[52]....
        /*02ec*/ 	.word	0x000038a0


	//   ....[53]....
        /*02f0*/ 	.word	0x00003910


	//   ....[54]....
        /*02f4*/ 	.word	0x00003970


	//   ....[55]....
        /*02f8*/ 	.word	0x000039c0


	//   ....[56]....
        /*02fc*/ 	.word	0x00003a20


	//   ....[57]....
        /*0300*/ 	.word	0x00003a60


	//   ....[58]....
        /*0304*/ 	.word	0x00003a70


	//   ....[59]....
        /*0308*/ 	.word	0x00003ee0


	//   ....[60]....
        /*030c*/ 	.word	0x00004560


	//   ....[61]....
        /*0310*/ 	.word	0x000045e0


	//   ....[62]....
        /*0314*/ 	.word	0x00004670


	//   ....[63]....
        /*0318*/ 	.word	0x00004760


	//   ....[64]....
        /*031c*/ 	.word	0x00004800


	//   ....[65]....
        /*0320*/ 	.word	0x00004880


	//   ....[66]....
        /*0324*/ 	.word	0x00004910


	//   ....[67]....
        /*0328*/ 	.word	0x00004990


	//   ....[68]....
        /*032c*/ 	.word	0x000049c0


	//   ....[69]....
        /*0330*/ 	.word	0x00004a70


	//   ....[70]....
        /*0334*/ 	.word	0x00004af0


	//   ....[71]....
        /*0338*/ 	.word	0x00004b70


	//   ....[72]....
        /*033c*/ 	.word	0x00004c30


	//   ....[73]....
        /*0340*/ 	.word	0x00004cc0


	//   ....[74]....
        /*0344*/ 	.word	0x00004d40


	//   ....[75]....
        /*0348*/ 	.word	0x00004dc0


	//   ....[76]....
        /*034c*/ 	.word	0x00004e40


	//   ....[77]....
        /*0350*/ 	.word	0x00004ea0


	//   ....[78]....
        /*0354*/ 	.word	0x00004f10


	//   ....[79]....
        /*0358*/ 	.word	0x00004f90


	//   ....[80]....
        /*035c*/ 	.word	0x00005020


	//   ....[81]....
        /*0360*/ 	.word	0x000050d0


	//   ....[82]....
        /*0364*/ 	.word	0x00005180


	//   ....[83]....
        /*0368*/ 	.word	0x00005210


	//   ....[84]....
        /*036c*/ 	.word	0x000052a0


	//   ....[85]....
        /*0370*/ 	.word	0x00005340


	//   ....[86]....
        /*0374*/ 	.word	0x00005370


	//   ....[87]....
        /*0378*/ 	.word	0x00005420


	//   ....[88]....
        /*037c*/ 	.word	0x000054a0


	//   ....[89]....
        /*0380*/ 	.word	0x00005520


	//   ....[90]....
        /*0384*/ 	.word	0x000055e0


	//   ....[91]....
        /*0388*/ 	.word	0x00005690


	//   ....[92]....
        /*038c*/ 	.word	0x00005720


	//   ....[93]....
        /*0390*/ 	.word	0x000057a0


	//   ....[94]....
        /*0394*/ 	.word	0x00005830


	//   ....[95]....
        /*0398*/ 	.word	0x00005890


	//----- nvinfo : EIATTR_VRC_CTA_INIT_COUNT
	.align		4
.L_152:
        /*039c*/ 	.byte	0x02, 0x4a
	.zero		1
	.zero		1


	//----- nvinfo : EIATTR_EXIT_INSTR_OFFSETS
	.align		4
        /*03a0*/ 	.byte	0x04, 0x1c
        /*03a2*/ 	.short	(.L_154 - .L_153)


	//   ....[0]....
.L_153:
        /*03a4*/ 	.word	0x00001fa0


	//   ....[1]....
        /*03a8*/ 	.word	0x00001fc0


	//   ....[2]....
        /*03ac*/ 	.word	0x000044f0


	//   ....[3]....
        /*03b0*/ 	.word	0x00004510


	//----- nvinfo : EIATTR_MAX_THREADS
	.align		4
.L_154:
        /*03b4*/ 	.byte	0x04, 0x05
        /*03b6*/ 	.short	(.L_156 - .L_155)
.L_155:
        /*03b8*/ 	.word	0x00000180
        /*03bc*/ 	.word	0x00000001
        /*03c0*/ 	.word	0x00000001


	//----- nvinfo : EIATTR_CRS_STACK_SIZE
	.align		4
.L_156:
        /*03c4*/ 	.byte	0x04, 0x1e
        /*03c6*/ 	.short	(.L_158 - .L_157)
.L_157:
        /*03c8*/ 	.word	0x00000000


	//----- nvinfo : EIATTR_CBANK_PARAM_SIZE
	.align		4
.L_158:
        /*03cc*/ 	.byte	0x03, 0x19
        /*03ce*/ 	.short	0x0034


	//----- nvinfo : EIATTR_PARAM_CBANK
	.align		4
        /*03d0*/ 	.byte	0x04, 0x0a
        /*03d2*/ 	.short	(.L_160 - .L_159)
	.align		4
.L_159:
        /*03d4*/ 	.word	index@(.nv.constant0._ZN3cub18CUB_300001_SM_10006detail4scan16DeviceScanKernelINS2_10policy_hubIiiijN4cuda3std3__44plusIvEEE10Policy1000EN6thrust24THRUST_300001_SM_1000_NS6detail15normal_iteratorINSD_10device_ptrIiEEEESI_NS0_13ScanTileStateIiLb1EEES9_NS1_10InputValueIiPiEEjiLb0EiEEvT0_T1_T2_iT3_T4_T5_)
        /*03d8*/ 	.short	0x0380
        /*03da*/ 	.short	0x0034


	//----- nvinfo : EIATTR_SW_WAR
	.align		4
.L_160:
        /*03dc*/ 	.byte	0x04, 0x36
        /*03de*/ 	.short	(.L_162 - .L_161)
.L_161:
        /*03e0*/ 	.word	0x00000008
.L_162:


//--------------------- .nv.info._ZN3cub18CUB_300001_SM_10006detail4scan20DeviceScanInitKernelINS0_13ScanTileStateIiLb1EEEEEvT_i --------------------------
	.section	.nv.info._ZN3cub18CUB_300001_SM_10006detail4scan20DeviceScanInitKernelINS0_13ScanTileStateIiLb1EEEEEvT_i,"",@"SHT_CUDA_INFO"
	.sectionflags	@""
	.align	4


	//----- nvinfo : EIATTR_CUDA_API_VERSION
	.align		4
        /*0000*/ 	.byte	0x04, 0x37
        /*0002*/ 	.short	(.L_164 - .L_163)
.L_163:
        /*0004*/ 	.word	0x00000082


	//----- nvinfo : EIATTR_KPARAM_INFO
	.align		4
.L_164:
        /*0008*/ 	.byte	0x04, 0x17
        /*000a*/ 	.short	(.L_166 - .L_165)
.L_165:
        /*000c*/ 	.word	0x00000000
        /*0010*/ 	.short	0x0001
        /*0012*/ 	.short	0x0008
        /*0014*/ 	.byte	0x00, 0xf0, 0x11, 0x00


	//----- nvinfo : EIATTR_KPARAM_INFO
	.align		4
.L_166:
        /*0018*/ 	.byte	0x04, 0x17
        /*001a*/ 	.short	(.L_168 - .L_167)
.L_167:
        /*001c*/ 	.word	0x00000000
        /*0020*/ 	.short	0x0000
        /*0022*/ 	.short	0x0000
        /*0024*/ 	.byte	0x00, 0xf0, 0x21, 0x00


	//----- nvinfo : EIATTR_SPARSE_MMA_MASK
	.align		4
.L_168:
        /*0028*/ 	.byte	0x03, 0x50
        /*002a*/ 	.short	0x0000


	//----- nvinfo : EIATTR_MAXREG_COUNT
	.align		4
        /*002c*/ 	.byte	0x03, 0x1b
        /*002e*/ 	.short	0x00ff


	//----- nvinfo : EIATTR_MERCURY_ISA_VERSION
	.align		4
        /*0030*/ 	.byte	0x03, 0x5f
        /*0032*/ 	.short	0x0101


	//----- nvinfo : EIATTR_VRC_CTA_INIT_COUNT
	.align		4
        /*0034*/ 	.byte	0x02, 0x4a
	.zero		1
	.zero		1


	//----- nvinfo : EIATTR_EXIT_INSTR_OFFSETS
	.align		4
        /*0038*/ 	.byte	0x04, 0x1c
        /*003a*/ 	.short	(.L_170 - .L_169)


	//   ....[0]....
.L_169:
        /*003c*/ 	.word	0x000000f0


	//   ....[1]....
        /*0040*/ 	.word	0x00000130


	//----- nvinfo : EIATTR_CBANK_PARAM_SIZE
	.align		4
.L_170:
        /*0044*/ 	.byte	0x03, 0x19
        /*0046*/ 	.short	0x000c


	//----- nvinfo : EIATTR_PARAM_CBANK
	.align		4
        /*0048*/ 	.byte	0x04, 0x0a
        /*004a*/ 	.short	(.L_172 - .L_171)
	.align		4
.L_171:
        /*004c*/ 	.word	index@(.nv.constant0._ZN3cub18CUB_300001_SM_10006detail4scan20DeviceScanInitKernelINS0_13ScanTileStateIiLb1EEEEEvT_i)
        /*0050*/ 	.short	0x0380
        /*0052*/ 	.short	0x000c


	//----- nvinfo : EIATTR_SW_WAR
	.align		4
.L_172:
        /*0054*/ 	.byte	0x04, 0x36
        /*0056*/ 	.short	(.L_174 - .L_173)
.L_173:
        /*0058*/ 	.word	0x00000008
.L_174:


//--------------------- .nv.info._ZN3cub18CUB_300001_SM_10006detail9transform16transform_kernelINS2_10policy_hubILb0EN4cuda3std3__45tupleIJN6thrust24THRUST_300001_SM_1000_NS10device_ptrIiEEEEEE10policy1000ElNS7_11logical_notIiEENSA_6detail15normal_iteratorISC_EEJPiEEEvT0_iT1_T2_DpNS2_10kernel_argIT3_EE --------------------------
	.section	.nv.info._ZN3cub18CUB_300001_SM_10006detail9transform16transform_kernelINS2_10policy_hubILb0EN4cuda3std3__45tupleIJN6thrust24THRUST_300001_SM_1000_NS10device_ptrIiEEEEEE10policy1000ElNS7_11logical_notIiEENSA_6detail15normal_iteratorISC_EEJPiEEEvT0_iT1_T2_DpNS2_10kernel_argIT3_EE,"",@"SHT_CUDA_INFO"
	.sectionflags	@""
	.align	4


	//----- nvinfo : EIATTR_CUDA_API_VERSION
	.align		4
        /*0000*/ 	.byte	0x04, 0x37
        /*0002*/ 	.short	(.L_176 - .L_175)
.L_175:
        /*0004*/ 	.word	0x00000082


	//----- nvinfo : EIATTR_KPARAM_INFO
	.align		4
.L_176:
        /*0008*/ 	.byte	0x04, 0x17
        /*000a*/ 	.short	(.L_178 - .L_177)
.L_177:
        /*000c*/ 	.word	0x00000000
        /*0010*/ 	.short	0x0004
        /*0012*/ 	.short	0x0018
        /*0014*/ 	.byte	0x00, 0xf0, 0x41, 0x00


	//----- nvinfo : EIATTR_KPARAM_INFO
	.align		4
.L_178:
        /*0018*/ 	.byte	0x04, 0x17
        /*001a*/ 	.short	(.L_180 - .L_179)
.L_179:
        /*001c*/ 	.word	0x00000000
        /*0020*/ 	.short	0x0003
        /*0022*/ 	.short	0x0010
        /*0024*/ 	.byte	0x00, 0xf0, 0x21, 0x00


	//----- nvinfo : EIATTR_KPARAM_INFO
	.align		4
.L_180:
        /*0028*/ 	.byte	0x04, 0x17
        /*002a*/ 	.short	(.L_182 - .L_181)
.L_181:
        /*002c*/ 	.word	0x00000000
        /*0030*/ 	.short	0x0002
        /*0032*/ 	.short	0x000c
        /*0034*/ 	.byte	0x00, 0xf0, 0x05, 0x00


	//----- nvinfo : EIATTR_KPARAM_INFO
	.align		4
.L_182:
        /*0038*/ 	.byte	0x04, 0x17
        /*003a*/ 	.short	(.L_184 - .L_183)
.L_183:
        /*003c*/ 	.word	0x00000000
        /*0040*/ 	.short	0x0001
        /*0042*/ 	.short	0x0008
        /*0044*/ 	.byte	0x00, 0xf0, 0x11, 0x00


	//----- nvinfo : EIATTR_KPARAM_INFO
	.align		4
.L_184:
        /*0048*/ 	.byte	0x04, 0x17
        /*004a*/ 	.short	(.L_186 - .L_185)
.L_185:
        /*004c*/ 	.word	0x00000000
        /*0050*/ 	.short	0x0000
        /*0052*/ 	.short	0x0000
        /*0054*/ 	.byte	0x00, 0xf0, 0x21, 0x00


	//----- nvinfo : EIATTR_SPARSE_MMA_MASK
	.align		4
.L_186:
        /*0058*/ 	.byte	0x03, 0x50
        /*005a*/ 	.short	0x0000


	//----- nvinfo : EIATTR_MAXREG_COUNT
	.align		4
        /*005c*/ 	.byte	0x03, 0x1b
        /*005e*/ 	.short	0x00ff


	//----- nvinfo : EIATTR_NUM_BARRIERS
	.align		4
        /*0060*/ 	.byte	0x02, 0x4c
        /*0062*/ 	.byte	0x01
	.zero		1


	//----- nvinfo : EIATTR_MERCURY_ISA_VERSION
	.align		4
        /*0064*/ 	.byte	0x03, 0x5f
        /*0066*/ 	.short	0x0101


	//----- nvinfo : EIATTR_COOP_GROUP_MASK_REGIDS
	.align		4
        /*0068*/ 	.byte	0x04, 0x29
        /*006a*/ 	.short	(.L_188 - .L_187)


	//   ....[0]....
.L_187:
        /*006c*/ 	.word	0xffffffff


	//----- nvinfo : EIATTR_COOP_GROUP_INSTR_OFFSETS
	.align		4
.L_188:
        /*0070*/ 	.byte	0x04, 0x28
        /*0072*/ 	.short	(.L_190 - .L_189)


	//   ....[0]....
.L_189:
        /*0074*/ 	.word	0x00000ed0


	//----- nvinfo : EIATTR_VRC_CTA_INIT_COUNT
	.align		4
.L_190:
        /*0078*/ 	.byte	0x02, 0x4a
	.zero		1
	.zero		1


	//----- nvinfo : EIATTR_MBARRIER_INSTR_OFFSETS
	.align		4
        /*007c*/ 	.byte	0x04, 0x39
        /*007e*/ 	.short	(.L_192 - .L_191)


	//   ....[0]....
.L_191:
        /*0080*/ 	.word	0x000002b0
        /*0084*/ 	.word	0x000000ff
        /*0088*/ 	.word	0x00000000
        /*008c*/ 	.short	0x0100
        /*008e*/ 	.byte	0x0b
	.zero		1


	//   ....[1]....
        /*0090*/ 	.word	0x000003d0
        /*0094*/ 	.word	0x000000ff
        /*0098*/ 	.word	0x00000000
        /*009c*/ 	.short	0x010a
        /*009e*/ 	.byte	0x04
	.zero		1


	//----- nvinfo : EIATTR_NUM_MBARRIERS
	.align		4
.L_192:
        /*00a0*/ 	.byte	0x03, 0x38
        /*00a2*/ 	.short	0x0001


	//----- nvinfo : EIATTR_EXIT_INSTR_OFFSETS
	.align		4
        /*00a4*/ 	.byte	0x04, 0x1c
        /*00a6*/ 	.short	(.L_194 - .L_193)


	//   ....[0]....
.L_193:
        /*00a8*/ 	.word	0x00000f20


	//   ....[1]....
        /*00ac*/ 	.word	0x000010c0


	//   ....[2]....
        /*00b0*/ 	.word	0x000010f0


	//   ....[3]....
        /*00b4*/ 	.word	0x00001250


	//----- nvinfo : EIATTR_MAX_THREADS
	.align		4
.L_194:
        /*00b8*/ 	.byte	0x04, 0x05
        /*00ba*/ 	.short	(.L_196 - .L_195)
.L_195:
        /*00bc*/ 	.word	0x00000080
        /*00c0*/ 	.word	0x00000001
        /*00c4*/ 	.word	0x00000001


	//----- nvinfo : EIATTR_CRS_STACK_SIZE
	.align		4
.L_196:
        /*00c8*/ 	.byte	0x04, 0x1e
        /*00ca*/ 	.short	(.L_198 - .L_197)
.L_197:
        /*00cc*/ 	.word	0x00000000


	//----- nvinfo : EIATTR_CBANK_PARAM_SIZE
	.align		4
.L_198:
        /*00d0*/ 	.byte	0x03, 0x19
        /*00d2*/ 	.short	0x0028


	//----- nvinfo : EIATTR_PARAM_CBANK
	.align		4
        /*00d4*/ 	.byte	0x04, 0x0a
        /*00d6*/ 	.short	(.L_200 - .L_199)
	.align		4
.L_199:
        /*00d8*/ 	.word	index@(.nv.constant0._ZN3cub18CUB_300001_SM_10006detail9transform16transform_kernelINS2_10policy_hubILb0EN4cuda3std3__45tupleIJN6thrust24THRUST_300001_SM_1000_NS10device_ptrIiEEEEEE10policy1000ElNS7_11logical_notIiEENSA_6detail15normal_iteratorISC_EEJPiEEEvT0_iT1_T2_DpNS2_10kernel_argIT3_EE)
        /*00dc*/ 	.short	0x0380
        /*00de*/ 	.short	0x0028


	//----- nvinfo : EIATTR_SW_WAR
	.align		4
.L_200:
        /*00e0*/ 	.byte	0x04, 0x36
        /*00e2*/ 	.short	(.L_202 - .L_201)
.L_201:
        /*00e4*/ 	.word	0x00000008
.L_202:


//--------------------- .nv.info._ZN3cub18CUB_300001_SM_10006detail9transform16transform_kernelINS2_10policy_hubILb0EN4cuda3std3__45tupleIJN6thrust24THRUST_300001_SM_1000_NS10device_ptrIiEEEEEE10policy1000EiNS7_11logical_notIiEENSA_6detail15normal_iteratorISC_EEJPiEEEvT0_iT1_T2_DpNS2_10kernel_argIT3_EE --------------------------
	.section	.nv.info._ZN3cub18CUB_300001_SM_10006detail9transform16transform_kernelINS2_10policy_hubILb0EN4cuda3std3__45tupleIJN6thrust24THRUST_300001_SM_1000_NS10device_ptrIiEEEEEE10policy1000EiNS7_11logical_notIiEENSA_6detail15normal_iteratorISC_EEJPiEEEvT0_iT1_T2_DpNS2_10kernel_argIT3_EE,"",@"SHT_CUDA_INFO"
	.sectionflags	@""
	.align	4


	//----- nvinfo : EIATTR_CUDA_API_VERSION
	.align		4
        /*0000*/ 	.byte	0x04, 0x37
        /*0002*/ 	.short	(.L_204 - .L_203)
.L_203:
        /*0004*/ 	.word	0x00000082


	//----- nvinfo : EIATTR_KPARAM_INFO
	.align		4
.L_204:
        /*0008*/ 	.byte	0x04, 0x17
        /*000a*/ 	.short	(.L_206 - .L_205)
.L_205:
        /*000c*/ 	.word	0x00000000
        /*0010*/ 	.short	0x0004
        /*0012*/ 	.short	0x0018
        /*0014*/ 	.byte	0x00, 0xf0, 0x41, 0x00


	//----- nvinfo : EIATTR_KPARAM_INFO
	.align		4
.L_206:
        /*0018*/ 	.byte	0x04, 0x17
        /*001a*/ 	.short	(.L_208 - .L_207)
.L_207:
        /*001c*/ 	.word	0x00000000
        /*0020*/ 	.short	0x0003
        /*0022*/ 	.short	0x0010
        /*0024*/ 	.byte	0x00, 0xf0, 0x21, 0x00


	//----- nvinfo : EIATTR_KPARAM_INFO
	.align		4
.L_208:
        /*0028*/ 	.byte	0x04, 0x17
        /*002a*/ 	.short	(.L_210 - .L_209)
.L_209:
        /*002c*/ 	.word	0x00000000
        /*0030*/ 	.short	0x0002
        /*0032*/ 	.short	0x0008
        /*0034*/ 	.byte	0x00, 0xf0, 0x05, 0x00


	//----- nvinfo : EIATTR_KPARAM_INFO
	.align		4
.L_210:
        /*0038*/ 	.byte	0x04, 0x17
        /*003a*/ 	.short	(.L_212 - .L_211)
.L_211:
        /*003c*/ 	.word	0x00000000
        /*0040*/ 	.short	0x0001
        /*0042*/ 	.short	0x0004
        /*0044*/ 	.byte	0x00, 0xf0, 0x11, 0x00


	//----- nvinfo : EIATTR_KPARAM_INFO
	.align		4
.L_212:
        /*0048*/ 	.byte	0x04, 0x17
        /*004a*/ 	.short	(.L_214 - .L_213)
.L_213:
        /*004c*/ 	.word	0x00000000
        /*0050*/ 	.short	0x0000
        /*0052*/ 	.short	0x0000
        /*0054*/ 	.byte	0x00, 0xf0, 0x11, 0x00


	//----- nvinfo : EIATTR_SPARSE_MMA_MASK
	.align		4
.L_214:
        /*0058*/ 	.byte	0x03, 0x50
        /*005a*/ 	.short	0x0000


	//----- nvinfo : EIATTR_MAXREG_COUNT
	.align		4
        /*005c*/ 	.byte	0x03, 0x1b
        /*005e*/ 	.short	0x00ff


	//----- nvinfo : EIATTR_NUM_BARRIERS
	.align		4
        /*0060*/ 	.byte	0x02, 0x4c
        /*0062*/ 	.byte	0x01
	.zero		1


	//----- nvinfo : EIATTR_MERCURY_ISA_VERSION
	.align		4
        /*0064*/ 	.byte	0x03, 0x5f
        /*0066*/ 	.short	0x0101


	//----- nvinfo : EIATTR_COOP_GROUP_MASK_REGIDS
	.align		4
        /*0068*/ 	.byte	0x04, 0x29
        /*006a*/ 	.short	(.L_216 - .L_215)


	//   ....[0]....
.L_215:
        /*006c*/ 	.word	0xffffffff


	//----- nvinfo : EIATTR_COOP_GROUP_INSTR_OFFSETS
	.align		4
.L_216:
        /*0070*/ 	.byte	0x04, 0x28
        /*0072*/ 	.short	(.L_218 - .L_217)


	//   ....[0]....
.L_217:
        /*0074*/ 	.word	0x00000e50


	//----- nvinfo : EIATTR_VRC_CTA_INIT_COUNT
	.align		4
.L_218:
        /*0078*/ 	.byte	0x02, 0x4a
	.zero		1
	.zero		1


	//----- nvinfo : EIATTR_MBARRIER_INSTR_OFFSETS
	.align		4
        /*007c*/ 	.byte	0x04, 0x39
        /*007e*/ 	.short	(.L_220 - .L_219)


	//   ....[0]....
.L_219:
        /*0080*/ 	.word	0x00000250
        /*0084*/ 	.word	0x000000ff
        /*0088*/ 	.word	0x00000000
        /*008c*/ 	.short	0x0100
        /*008e*/ 	.byte	0x0d
	.zero		1


	//   ....[1]....
        /*0090*/ 	.word	0x00000360
        /*0094*/ 	.word	0x000000ff
        /*0098*/ 	.word	0x00000000
        /*009c*/ 	.short	0x010a
        /*009e*/ 	.byte	0x04
	.zero		1


	//----- nvinfo : EIATTR_NUM_MBARRIERS
	.align		4
.L_220:
        /*00a0*/ 	.byte	0x03, 0x38
        /*00a2*/ 	.short	0x0001


	//----- nvinfo : EIATTR_EXIT_INSTR_OFFSETS
	.align		4
        /*00a4*/ 	.byte	0x04, 0x1c
        /*00a6*/ 	.short	(.L_222 - .L_221)


	//   ....[0]....
.L_221:
        /*00a8*/ 	.word	0x00000ea0


	//   ....[1]....
        /*00ac*/ 	.word	0x00000ff0


	//   ....[2]....
        /*00b0*/ 	.word	0x00001050


	//   ....[3]....
        /*00b4*/ 	.word	0x000011e0


	//----- nvinfo : EIATTR_MAX_THREADS
	.align		4
.L_222:
        /*00b8*/ 	.byte	0x04, 0x05
        /*00ba*/ 	.short	(.L_224 - .L_223)
.L_223:
        /*00bc*/ 	.word	0x00000080
        /*00c0*/ 	.word	0x00000001
        /*00c4*/ 	.word	0x00000001


	//----- nvinfo : EIATTR_CRS_STACK_SIZE
	.align		4
.L_224:
        /*00c8*/ 	.byte	0x04, 0x1e
        /*00ca*/ 	.short	(.L_226 - .L_225)
.L_225:
        /*00cc*/ 	.word	0x00000000


	//----- nvinfo : EIATTR_CBANK_PARAM_SIZE
	.align		4
.L_226:
        /*00d0*/ 	.byte	0x03, 0x19
        /*00d2*/ 	.short	0x0028


	//----- nvinfo : EIATTR_PARAM_CBANK
	.align		4
        /*00d4*/ 	.byte	0x04, 0x0a
        /*00d6*/ 	.short	(.L_228 - .L_227)
	.align		4
.L_227:
        /*00d8*/ 	.word	index@(.nv.constant0._ZN3cub18CUB_300001_SM_10006detail9transform16transform_kernelINS2_10policy_hubILb0EN4cuda3std3__45tupleIJN6thrust24THRUST_300001_SM_1000_NS10device_ptrIiEEEEEE10policy1000EiNS7_11logical_notIiEENSA_6detail15normal_iteratorISC_EEJPiEEEvT0_iT1_T2_DpNS2_10kernel_argIT3_EE)
        /*00dc*/ 	.short	0x0380
        /*00de*/ 	.short	0x0028


	//----- nvinfo : EIATTR_SW_WAR
	.align		4
.L_228:
        /*00e0*/ 	.byte	0x04, 0x36
        /*00e2*/ 	.short	(.L_230 - .L_229)
.L_229:
        /*00e4*/ 	.word	0x00000008
.L_230:


//--------------------- .nv.info._ZN3cub18CUB_300001_SM_10006detail8for_each13static_kernelINS2_12policy_hub_t12policy_500_tEmN6thrust24THRUST_300001_SM_1000_NS8cuda_cub20__uninitialized_fill7functorINS7_10device_ptrIiEEiEEEEvT0_T1_ --------------------------
	.section	.nv.info._ZN3cub18CUB_300001_SM_10006detail8for_each13static_kernelINS2_12policy_hub_t12policy_500_tEmN6thrust24THRUST_300001_SM_1000_NS8cuda_cub20__uninitialized_fill7functorINS7_10device_ptrIiEEiEEEEvT0_T1_,"",@"SHT_CUDA_INFO"
	.sectionflags	@""
	.align	4


	//----- nvinfo : EIATTR_CUDA_API_VERSION
	.align		4
        /*0000*/ 	.byte	0x04, 0x37
        /*0002*/ 	.short	(.L_232 - .L_231)
.L_231:
        /*0004*/ 	.word	0x00000082


	//----- nvinfo : EIATTR_KPARAM_INFO
	.align		4
.L_232:
        /*0008*/ 	.byte	0x04, 0x17
        /*000a*/ 	.short	(.L_234 - .L_233)
.L_233:
        /*000c*/ 	.word	0x00000000
        /*0010*/ 	.short	0x0001
        /*0012*/ 	.short	0x0008
        /*0014*/ 	.byte	0x00, 0xf0, 0x41, 0x00


	//----- nvinfo : EIATTR_KPARAM_INFO
	.align		4
.L_234:
        /*0018*/ 	.byte	0x04, 0x17
        /*001a*/ 	.short	(.L_236 - .L_235)
.L_235:
        /*001c*/ 	.word	0x00000000
        /*0020*/ 	.short	0x0000
        /*0022*/ 	.short	0x0000
        /*0024*/ 	.byte	0x00, 0xf0, 0x21, 0x00


	//----- nvinfo : EIATTR_SPARSE_MMA_MASK
	.align		4
.L_236:
        /*0028*/ 	.byte	0x03, 0x50
        /*002a*/ 	.short	0x0000


	//----- nvinfo : EIATTR_MAXREG_COUNT
	.align		4
        /*002c*/ 	.byte	0x03, 0x1b
        /*002e*/ 	.short	0x00ff


	//----- nvinfo : EIATTR_MERCURY_ISA_VERSION
	.align		4
        /*0030*/ 	.byte	0x03, 0x5f
        /*0032*/ 	.short	0x0101


	//----- nvinfo : EIATTR_VRC_CTA_INIT_COUNT
	.align		4
        /*0034*/ 	.byte	0x02, 0x4a
	.zero		1
	.zero		1


	//----- nvinfo : EIATTR_EXIT_INSTR_OFFSETS
	.align		4
        /*0038*/ 	.byte	0x04, 0x1c
        /*003a*/ 	.short	(.L_238 - .L_237)


	//   ....[0]....
.L_237:
        /*003c*/ 	.word	0x00000130


	//   ....[1]....
        /*0040*/ 	.word	0x00000230


	//   ....[2]....
        /*0044*/ 	.word	0x00000260


	//----- nvinfo : EIATTR_MAX_THREADS
	.align		4
.L_238:
        /*0048*/ 	.byte	0x04, 0x05
        /*004a*/ 	.short	(.L_240 - .L_239)
.L_239:
        /*004c*/ 	.word	0x00000100
        /*0050*/ 	.word	0x00000001
        /*0054*/ 	.word	0x00000001


	//----- nvinfo : EIATTR_CBANK_PARAM_SIZE
	.align		4
.L_240:
        /*0058*/ 	.byte	0x03, 0x19
        /*005a*/ 	.short	0x0018


	//----- nvinfo : EIATTR_PARAM_CBANK
	.align		4
        /*005c*/ 	.byte	0x04, 0x0a
        /*005e*/ 	.short	(.L_242 - .L_241)
	.align		4
.L_241:
        /*0060*/ 	.word	index@(.nv.constant0._ZN3cub18CUB_300001_SM_10006detail8for_each13static_kernelINS2_12policy_hub_t12policy_500_tEmN6thrust24THRUST_300001_SM_1000_NS8cuda_cub20__uninitialized_fill7functorINS7_10device_ptrIiEEiEEEEvT0_T1_)
        /*0064*/ 	.short	0x0380
        /*0066*/ 	.short	0x0018


	//----- nvinfo : EIATTR_SW_WAR
	.align		4
.L_242:
        /*0068*/ 	.byte	0x04, 0x36
        /*006a*/ 	.short	(.L_244 - .L_243)
.L_243:
        /*006c*/ 	.word	0x00000008
.L_244:


//--------------------- .nv.info._ZN3cub18CUB_300001_SM_10006detail11EmptyKernelIvEEvv --------------------------
	.section	.nv.info._ZN3cub18CUB_300001_SM_10006detail11EmptyKernelIvEEvv,"",@"SHT_CUDA_INFO"
	.sectionflags	@""
	.align	4


	//----- nvinfo : EIATTR_CUDA_API_VERSION
	.align		4
        /*0000*/ 	.byte	0x04, 0x37
        /*0002*/ 	.short	(.L_246 - .L_245)
.L_245:
        /*0004*/ 	.word	0x00000082


	//----- nvinfo : EIATTR_SPARSE_MMA_MASK
	.align		4
.L_246:
        /*0008*/ 	.byte	0x03, 0x50
        /*000a*/ 	.short	0x0000


	//----- nvinfo : EIATTR_MAXREG_COUNT
	.align		4
        /*000c*/ 	.byte	0x03, 0x1b
        /*000e*/ 	.short	0x00ff


	//----- nvinfo : EIATTR_MERCURY_ISA_VERSION
	.align		4
        /*0010*/ 	.byte	0x03, 0x5f
        /*0012*/ 	.short	0x0101


	//----- nvinfo : EIATTR_VRC_CTA_INIT_COUNT
	.align		4
        /*0014*/ 	.byte	0x02, 0x4a
	.zero		1
	.zero		1


	//----- nvinfo : EIATTR_EXIT_INSTR_OFFSETS
	.align		4
        /*0018*/ 	.byte	0x04, 0x1c
        /*001a*/ 	.short	(.L_248 - .L_247)


	//   ....[0]....
.L_247:
        /*001c*/ 	.word	0x00000010


	//----- nvinfo : EIATTR_SW_WAR
	.align		4
.L_248:
        /*0020*/ 	.byte	0x04, 0x36
        /*0022*/ 	.short	(.L_250 - .L_249)
.L_249:
        /*0024*/ 	.word	0x00000008
.L_250:


//--------------------- .nv.info._Z14reorder_kernelPKiPiS0_S0_S0_im --------------------------
	.section	.nv.info._Z14reorder_kernelPKiPiS0_S0_S0_im,"",@"SHT_CUDA_INFO"
	.sectionflags	@""
	.align	4


	//----- nvinfo : EIATTR_CUDA_API_VERSION
	.align		4
        /*0000*/ 	.byte	0x04, 0x37
        /*0002*/ 	.short	(.L_252 - .L_251)
.L_251:
        /*0004*/ 	.word	0x00000082


	//----- nvinfo : EIATTR_KPARAM_INFO
	.align		4
.L_252:
        /*0008*/ 	.byte	0x04, 0x17
        /*000a*/ 	.short	(.L_254 - .L_253)
.L_253:
        /*000c*/ 	.word	0x00000000
        /*0010*/ 	.short	0x0006
        /*0012*/ 	.short	0x0030
        /*0014*/ 	.byte	0x00, 0xf0, 0x21, 0x00


	//----- nvinfo : EIATTR_KPARAM_INFO
	.align		4
.L_254:
        /*0018*/ 	.byte	0x04, 0x17
        /*001a*/ 	.short	(.L_256 - .L_255)
.L_255:
        /*001c*/ 	.word	0x00000000
        /*0020*/ 	.short	0x0005
        /*0022*/ 	.short	0x0028
        /*0024*/ 	.byte	0x00, 0xf0, 0x11, 0x00


	//----- nvinfo : EIATTR_KPARAM_INFO
	.align		4
.L_256:
        /*0028*/ 	.byte	0x04, 0x17
        /*002a*/ 	.short	(.L_258 - .L_257)
.L_257:
        /*002c*/ 	.word	0x00000000
        /*0030*/ 	.short	0x0004
        /*0032*/ 	.short	0x0020
        /*0034*/ 	.byte	0x00, 0xf5, 0x21, 0x00


	//----- nvinfo : EIATTR_KPARAM_INFO
	.align		4
.L_258:
        /*0038*/ 	.byte	0x04, 0x17
        /*003a*/ 	.short	(.L_260 - .L_259)
.L_259:
        /*003c*/ 	.word	0x00000000
        /*0040*/ 	.short	0x0003
        /*0042*/ 	.short	0x0018
        /*0044*/ 	.byte	0x00, 0xf5, 0x21, 0x00


	//----- nvinfo : EIATTR_KPARAM_INFO
	.align		4
.L_260:
        /*0048*/ 	.byte	0x04, 0x17
        /*004a*/ 	.short	(.L_262 - .L_261)
.L_261:
        /*004c*/ 	.word	0x00000000
        /*0050*/ 	.short	0x0002
        /*0052*/ 	.short	0x0010
        /*0054*/ 	.byte	0x00, 0xf5, 0x21, 0x00


	//----- nvinfo : EIATTR_KPARAM_INFO
	.align		4
.L_262:
        /*0058*/ 	.byte	0x04, 0x17
        /*005a*/ 	.short	(.L_264 - .L_263)
.L_263:
        /*005c*/ 	.word	0x00000000
        /*0060*/ 	.short	0x0001
        /*0062*/ 	.short	0x0008
        /*0064*/ 	.byte	0x00, 0xf5, 0x21, 0x00


	//----- nvinfo : EIATTR_KPARAM_INFO
	.align		4
.L_264:
        /*0068*/ 	.byte	0x04, 0x17
        /*006a*/ 	.short	(.L_266 - .L_265)
.L_265:
        /*006c*/ 	.word	0x00000000
        /*0070*/ 	.short	0x0000
        /*0072*/ 	.short	0x0000
        /*0074*/ 	.byte	0x00, 0xf5, 0x21, 0x00


	//----- nvinfo : EIATTR_SPARSE_MMA_MASK
	.align		4
.L_266:
        /*0078*/ 	.byte	0x03, 0x50
        /*007a*/ 	.short	0x0000


	//----- nvinfo : EIATTR_MAXREG_COUNT
	.align		4
        /*007c*/ 	.byte	0x03, 0x1b
        /*007e*/ 	.short	0x00ff


	//----- nvinfo : EIATTR_MERCURY_ISA_VERSION
	.align		4
        /*0080*/ 	.byte	0x03, 0x5f
        /*0082*/ 	.short	0x0101


	//----- nvinfo : EIATTR_VRC_CTA_INIT_COUNT
	.align		4
        /*0084*/ 	.byte	0x02, 0x4a
	.zero		1
	.zero		1


	//----- nvinfo : EIATTR_EXIT_INSTR_OFFSETS
	.align		4
        /*0088*/ 	.byte	0x04, 0x1c
        /*008a*/ 	.short	(.L_268 - .L_267)


	//   ....[0]....
.L_267:
        /*008c*/ 	.word	0x00000080


	//   ....[1]....
        /*0090*/ 	.word	0x000001d0


	//   ....[2]....
        /*0094*/ 	.word	0x000002b0


	//----- nvinfo : EIATTR_CRS_STACK_SIZE
	.align		4
.L_268:
        /*0098*/ 	.byte	0x04, 0x1e
        /*009a*/ 	.short	(.L_270 - .L_269)
.L_269:
        /*009c*/ 	.word	0x00000000


	//----- nvinfo : EIATTR_CBANK_PARAM_SIZE
	.align		4
.L_270:
        /*00a0*/ 	.byte	0x03, 0x19
        /*00a2*/ 	.short	0x0038


	//----- nvinfo : EIATTR_PARAM_CBANK
	.align		4
        /*00a4*/ 	.byte	0x04, 0x0a
        /*00a6*/ 	.short	(.L_272 - .L_271)
	.align		4
.L_271:
        /*00a8*/ 	.word	index@(.nv.constant0._Z14reorder_kernelPKiPiS0_S0_S0_im)
        /*00ac*/ 	.short	0x0380
        /*00ae*/ 	.short	0x0038


	//----- nvinfo : EIATTR_SW_WAR
	.align		4
.L_272:
        /*00b0*/ 	.byte	0x04, 0x36
        /*00b2*/ 	.short	(.L_274 - .L_273)
.L_273:
        /*00b4*/ 	.word	0x00000008
.L_274:


//--------------------- .nv.info._Z16predicate_kernelPKiPiim --------------------------
	.section	.nv.info._Z16predicate_kernelPKiPiim,"",@"SHT_CUDA_INFO"
	.sectionflags	@""
	.align	4


	//----- nvinfo : EIATTR_CUDA_API_VERSION
	.align		4
        /*0000*/ 	.byte	0x04, 0x37
        /*0002*/ 	.short	(.L_276 - .L_275)
.L_275:
        /*0004*/ 	.word	0x00000082


	//----- nvinfo : EIATTR_KPARAM_INFO
	.align		4
.L_276:
        /*0008*/ 	.byte	0x04, 0x17
        /*000a*/ 	.short	(.L_278 - .L_277)
.L_277:
        /*000c*/ 	.word	0x00000000
        /*0010*/ 	.short	0x0003
        /*0012*/ 	.short	0x0018
        /*0014*/ 	.byte	0x00, 0xf0, 0x21, 0x00


	//----- nvinfo : EIATTR_KPARAM_INFO
	.align		4
.L_278:
        /*0018*/ 	.byte	0x04, 0x17
        /*001a*/ 	.short	(.L_280 - .L_279)
.L_279:
        /*001c*/ 	.word	0x00000000
        /*0020*/ 	.short	0x0002
        /*0022*/ 	.short	0x0010
        /*0024*/ 	.byte	0x00, 0xf0, 0x11, 0x00


	//----- nvinfo : EIATTR_KPARAM_INFO
	.align		4
.L_280:
        /*0028*/ 	.byte	0x04, 0x17
        /*002a*/ 	.short	(.L_282 - .L_281)
.L_281:
        /*002c*/ 	.word	0x00000000
        /*0030*/ 	.short	0x0001
        /*0032*/ 	.short	0x0008
        /*0034*/ 	.byte	0x00, 0xf5, 0x21, 0x00


	//----- nvinfo : EIATTR_KPARAM_INFO
	.align		4
.L_282:
        /*0038*/ 	.byte	0x04, 0x17
        /*003a*/ 	.short	(.L_284 - .L_283)
.L_283:
        /*003c*/ 	.word	0x00000000
        /*0040*/ 	.short	0x0000
        /*0042*/ 	.short	0x0000
        /*0044*/ 	.byte	0x00, 0xf5, 0x21, 0x00


	//----- nvinfo : EIATTR_SPARSE_MMA_MASK
	.align		4
.L_284:
        /*0048*/ 	.byte	0x03, 0x50
        /*004a*/ 	.short	0x0000


	//----- nvinfo : EIATTR_MAXREG_COUNT
	.align		4
        /*004c*/ 	.byte	0x03, 0x1b
        /*004e*/ 	.short	0x00ff


	//----- nvinfo : EIATTR_MERCURY_ISA_VERSION
	.align		4
        /*0050*/ 	.byte	0x03, 0x5f
        /*0052*/ 	.short	0x0101


	//----- nvinfo : EIATTR_VRC_CTA_INIT_COUNT
	.align		4
        /*0054*/ 	.byte	0x02, 0x4a
	.zero		1
	.zero		1


	//----- nvinfo : EIATTR_EXIT_INSTR_OFFSETS
	.align		4
        /*0058*/ 	.byte	0x04, 0x1c
        /*005a*/ 	.short	(.L_286 - .L_285)


	//   ....[0]....
.L_285:
        /*005c*/ 	.word	0x00000080


	//   ....[1]....
        /*0060*/ 	.word	0x00000160


	//----- nvinfo : EIATTR_CBANK_PARAM_SIZE
	.align		4
.L_286:
        /*0064*/ 	.byte	0x03, 0x19
        /*0066*/ 	.short	0x0020


	//----- nvinfo : EIATTR_PARAM_CBANK
	.align		4
        /*0068*/ 	.byte	0x04, 0x0a
        /*006a*/ 	.short	(.L_288 - .L_287)
	.align		4
.L_287:
        /*006c*/ 	.word	index@(.nv.constant0._Z16predicate_kernelPKiPiim)
        /*0070*/ 	.short	0x0380
        /*0072*/ 	.short	0x0020


	//----- nvinfo : EIATTR_SW_WAR
	.align		4
.L_288:
        /*0074*/ 	.byte	0x04, 0x36
        /*0076*/ 	.short	(.L_290 - .L_289)
.L_289:
        /*0078*/ 	.word	0x00000008
.L_290:


//--------------------- .nv.callgraph             --------------------------
	.section	.nv.callgraph,"",@"SHT_CUDA_CALLGRAPH"
	.align	4
	.sectionentsize	8
	.align		4
        /*0000*/ 	.word	0x00000000
	.align		4
        /*0004*/ 	.word	0xffffffff
	.align		4
        /*0008*/ 	.word	0x00000000
	.align		4
        /*000c*/ 	.word	0xfffffffe
	.align		4
        /*0010*/ 	.word	0x00000000
	.align		4
        /*0014*/ 	.word	0xfffffffd
	.align		4
        /*0018*/ 	.word	0x00000000
	.align		4
        /*001c*/ 	.word	0xfffffffc


//--------------------- .nv.constant4             --------------------------
	.section	.nv.constant4,"a",@progbits
	.align	8
	.align		8
.nv.constant4:
        /*0000*/ 	.dword	_ZN30_INTERNAL_7fd1514c_4_k_cu_main4cuda3std3__45__cpo5beginE
	.align		8
        /*0008*/ 	.dword	_ZN30_INTERNAL_7fd1514c_4_k_cu_main4cuda3std3__45__cpo3endE
	.align		8
        /*0010*/ 	.dword	_ZN30_INTERNAL_7fd1514c_4_k_cu_main4cuda3std3__45__cpo6cbeginE
	.align		8
        /*0018*/ 	.dword	_ZN30_INTERNAL_7fd1514c_4_k_cu_main4cuda3std3__45__cpo4cendE
	.align		8
        /*0020*/ 	.dword	_ZN30_INTERNAL_7fd1514c_4_k_cu_main4cuda3std3__45__cpo6rbeginE
	.align		8
        /*0028*/ 	.dword	_ZN30_INTERNAL_7fd1514c_4_k_cu_main4cuda3std3__45__cpo4rendE
	.align		8
        /*0030*/ 	.dword	_ZN30_INTERNAL_7fd1514c_4_k_cu_main4cuda3std3__45__cpo7crbeginE
	.align		8
        /*0038*/ 	.dword	_ZN30_INTERNAL_7fd1514c_4_k_cu_main4cuda3std3__45__cpo5crendE
	.align		8
        /*0040*/ 	.dword	_ZN30_INTERNAL_7fd1514c_4_k_cu_main4cuda3std3__432_GLOBAL__N__7fd1514c_4_k_cu_main6ignoreE
	.align		8
        /*0048*/ 	.dword	_ZN30_INTERNAL_7fd1514c_4_k_cu_main4cuda3std3__419piecewise_constructE
	.align		8
        /*0050*/ 	.dword	_ZN30_INTERNAL_7fd1514c_4_k_cu_main4cuda3std3__48in_placeE
	.align		8
        /*0058*/ 	.dword	_ZN30_INTERNAL_7fd1514c_4_k_cu_main4cuda3std3__420unreachable_sentinelE
	.align		8
        /*0060*/ 	.dword	_ZN30_INTERNAL_7fd1514c_4_k_cu_main4cuda3std3__47nulloptE
	.align		8
        /*0068*/ 	.dword	_ZN30_INTERNAL_7fd1514c_4_k_cu_main4cuda3std3__48unexpectE
	.align		8
        /*0070*/ 	.dword	_ZN30_INTERNAL_7fd1514c_4_k_cu_main4cuda3std6ranges3__45__cpo4swapE
	.align		8
        /*0078*/ 	.dword	_ZN30_INTERNAL_7fd1514c_4_k_cu_main4cuda3std6ranges3__45__cpo9iter_moveE
	.align		8
        /*0080*/ 	.dword	_ZN30_INTERNAL_7fd1514c_4_k_cu_main4cuda3std6ranges3__45__cpo5beginE
	.align		8
        /*0088*/ 	.dword	_ZN30_INTERNAL_7fd1514c_4_k_cu_main4cuda3std6ranges3__45__cpo3endE
	.align		8
        /*0090*/ 	.dword	_ZN30_INTERNAL_7fd1514c_4_k_cu_main4cuda3std6ranges3__45__cpo6cbeginE
	.align		8
        /*0098*/ 	.dword	_ZN30_INTERNAL_7fd1514c_4_k_cu_main4cuda3std6ranges3__45__cpo4cendE
	.align		8
        /*00a0*/ 	.dword	_ZN30_INTERNAL_7fd1514c_4_k_cu_main4cuda3std6ranges3__45__cpo7advanceE
	.align		8
        /*00a8*/ 	.dword	_ZN30_INTERNAL_7fd1514c_4_k_cu_main4cuda3std6ranges3__45__cpo9iter_swapE
	.align		8
        /*00b0*/ 	.dword	_ZN30_INTERNAL_7fd1514c_4_k_cu_main4cuda3std6ranges3__45__cpo4nextE
	.align		8
        /*00b8*/ 	.dword	_ZN30_INTERNAL_7fd1514c_4_k_cu_main4cuda3std6ranges3__45__cpo4prevE
	.align		8
        /*00c0*/ 	.dword	_ZN30_INTERNAL_7fd1514c_4_k_cu_main4cuda3std6ranges3__45__cpo4dataE
	.align		8
        /*00c8*/ 	.dword	_ZN30_INTERNAL_7fd1514c_4_k_cu_main4cuda3std6ranges3__45__cpo5cdataE
	.align		8
        /*00d0*/ 	.dword	_ZN30_INTERNAL_7fd1514c_4_k_cu_main4cuda3std6ranges3__45__cpo4sizeE
	.align		8
        /*00d8*/ 	.dword	_ZN30_INTERNAL_7fd1514c_4_k_cu_main4cuda3std6ranges3__45__cpo5ssizeE
	.align		8
        /*00e0*/ 	.dword	_ZN30_INTERNAL_7fd1514c_4_k_cu_main4cuda3std6ranges3__45__cpo8distanceE
	.align		8
        /*00e8*/ 	.dword	_ZN30_INTERNAL_7fd1514c_4_k_cu_main6thrust24THRUST_300001_SM_1000_NS8cuda_cub3parE
	.align		8
        /*00f0*/ 	.dword	_ZN30_INTERNAL_7fd1514c_4_k_cu_main6thrust24THRUST_300001_SM_1000_NS8cuda_cub10par_nosyncE
	.align		8
        /*00f8*/ 	.dword	_ZN30_INTERNAL_7fd1514c_4_k_cu_main6thrust24THRUST_300001_SM_1000_NS6system6detail10sequential3seqE
	.align		8
        /*0100*/ 	.dword	_ZN30_INTERNAL_7fd1514c_4_k_cu_main6thrust24THRUST_300001_SM_1000_NS12placeholders2_1E
	.align		8
        /*0108*/ 	.dword	_ZN30_INTERNAL_7fd1514c_4_k_cu_main6thrust24THRUST_300001_SM_1000_NS12placeholders2_2E
	.align		8
        /*0110*/ 	.dword	_ZN30_INTERNAL_7fd1514c_4_k_cu_main6thrust24THRUST_300001_SM_1000_NS12placeholders2_3E
	.align		8
        /*0118*/ 	.dword	_ZN30_INTERNAL_7fd1514c_4_k_cu_main6thrust24THRUST_300001_SM_1000_NS12placeholders2_4E
	.align		8
        /*0120*/ 	.dword	_ZN30_INTERNAL_7fd1514c_4_k_cu_main6thrust24THRUST_300001_SM_1000_NS12placeholders2_5E
	.align		8
        /*0128*/ 	.dword	_ZN30_INTERNAL_7fd1514c_4_k_cu_main6thrust24THRUST_300001_SM_1000_NS12placeholders2_6E
	.align		8
        /*0130*/ 	.dword	_ZN30_INTERNAL_7fd1514c_4_k_cu_main6thrust24THRUST_300001_SM_1000_NS12placeholders2_7E
	.align		8
        /*0138*/ 	.dword	_ZN30_INTERNAL_7fd1514c_4_k_cu_main6thrust24THRUST_300001_SM_1000_NS12placeholders2_8E
	.align		8
        /*0140*/ 	.dword	_ZN30_INTERNAL_7fd1514c_4_k_cu_main6thrust24THRUST_300001_SM_1000_NS12placeholders2_9E
	.align		8
        /*0148*/ 	.dword	_ZN30_INTERNAL_7fd1514c_4_k_cu_main6thrust24THRUST_300001_SM_1000_NS12placeholders3_10E
	.align		8
        /*0150*/ 	.dword	_ZN30_INTERNAL_7fd1514c_4_k_cu_main6thrust24THRUST_300001_SM_1000_NS3seqE


//--------------------- .text._ZN3cub18CUB_300001_SM_10006detail4scan16DeviceScanKernelINS2_10policy_hubIiiimN4cuda3std3__44plusIvEEE10Policy1000EN6thrust24THRUST_300001_SM_1000_NS6detail15normal_iteratorINSD_10device_ptrIiEEEESI_NS0_13ScanTileStateIiLb1EEES9_NS1_10InputValueIiPiEEmiLb0EiEEvT0_T1_T2_iT3_T4_T5_ --------------------------
	.section	.text._ZN3cub18CUB_300001_SM_10006detail4scan16DeviceScanKernelINS2_10policy_hubIiiimN4cuda3std3__44plusIvEEE10Policy1000EN6thrust24THRUST_300001_SM_1000_NS6detail15normal_iteratorINSD_10device_ptrIiEEEESI_NS0_13ScanTileStateIiLb1EEES9_NS1_10InputValueIiPiEEmiLb0EiEEvT0_T1_T2_iT3_T4_T5_,"ax",@progbits
	.align	128
        .global         _ZN3cub18CUB_300001_SM_10006detail4scan16DeviceScanKernelINS2_10policy_hubIiiimN4cuda3std3__44plusIvEEE10Policy1000EN6thrust24THRUST_300001_SM_1000_NS6detail15normal_iteratorINSD_10device_ptrIiEEEESI_NS0_13ScanTileStateIiLb1EEES9_NS1_10InputValueIiPiEEmiLb0EiEEvT0_T1_T2_iT3_T4_T5_
        .type           _ZN3cub18CUB_300001_SM_10006detail4scan16DeviceScanKernelINS2_10policy_hubIiiimN4cuda3std3__44plusIvEEE10Policy1000EN6thrust24THRUST_300001_SM_1000_NS6detail15normal_iteratorINSD_10device_ptrIiEEEESI_NS0_13ScanTileStateIiLb1EEES9_NS1_10InputValueIiPiEEmiLb0EiEEvT0_T1_T2_iT3_T4_T5_,@function
        .size           _ZN3cub18CUB_300001_SM_10006detail4scan16DeviceScanKernelINS2_10policy_hubIiiimN4cuda3std3__44plusIvEEE10Policy1000EN6thrust24THRUST_300001_SM_1000_NS6detail15normal_iteratorINSD_10device_ptrIiEEEESI_NS0_13ScanTileStateIiLb1EEES9_NS1_10InputValueIiPiEEmiLb0EiEEvT0_T1_T2_iT3_T4_T5_,(.L_x_231 - _ZN3cub18CUB_300001_SM_10006detail4scan16DeviceScanKernelINS2_10policy_hubIiiimN4cuda3std3__44plusIvEEE10Policy1000EN6thrust24THRUST_300001_SM_1000_NS6detail15normal_iteratorINSD_10device_ptrIiEEEESI_NS0_13ScanTileStateIiLb1EEES9_NS1_10InputValueIiPiEEmiLb0EiEEvT0_T1_T2_iT3_T4_T5_)
        .other          _ZN3cub18CUB_300001_SM_10006detail4scan16DeviceScanKernelINS2_10policy_hubIiiimN4cuda3std3__44plusIvEEE10Policy1000EN6thrust24THRUST_300001_SM_1000_NS6detail15normal_iteratorINSD_10device_ptrIiEEEESI_NS0_13ScanTileStateIiLb1EEES9_NS1_10InputValueIiPiEEmiLb0EiEEvT0_T1_T2_iT3_T4_T5_,@"STO_CUDA_ENTRY STV_DEFAULT"
_ZN3cub18CUB_300001_SM_10006detail4scan16DeviceScanKernelINS2_10policy_hubIiiimN4cuda3std3__44plusIvEEE10Policy1000EN6thrust24THRUST_300001_SM_1000_NS6detail15normal_iteratorINSD_10device_ptrIiEEEESI_NS0_13ScanTileStateIiLb1EEES9_NS1_10InputValueIiPiEEmiLb0EiEEvT0_T1_T2_iT3_T4_T5_:
.text._ZN3cub18CUB_300001_SM_10006detail4scan16DeviceScanKernelINS2_10policy_hubIiiimN4cuda3std3__44plusIvEEE10Policy1000EN6thrust24THRUST_300001_SM_1000_NS6detail15normal_iteratorINSD_10device_ptrIiEEEESI_NS0_13ScanTileStateIiLb1EEES9_NS1_10InputValueIiPiEEmiLb0EiEEvT0_T1_T2_iT3_T4_T5_:
[----:B------:R-:W-:Y:S01]  /*0000*/  LDC R1, c[0x0][0x37c] ;  /* 0x0000df00ff017b82 */ /* 0x000fe20000000800 */
[----:B------:R-:W0:Y:S01]  /*0010*/  LDCU UR4, c[0x0][0x3a0] ;  /* 0x00007400ff0477ac */ /* 0x000e220008000800 */
[----:B------:R-:W1:Y:S06]  /*0020*/  LDCU.64 UR12, c[0x0][0x358] ;  /* 0x00006b00ff0c77ac */ /* 0x000e6c0008000a00 */
[----:B------:R-:W2:Y:S01]  /*0030*/  S2UR UR6, SR_CTAID.X ;  /* 0x00000000000679c3 */ /* 0x000ea20000002500 */
[----:B------:R-:W3:Y:S01]  /*0040*/  LDCU.64 UR8, c[0x0][0x3b0] ;  /* 0x00007600ff0877ac */ /* 0x000ee20008000a00 */
[----:B0-----:R-:W-:-:S06]  /*0050*/  UPRMT UR4, UR4, 0x7770, URZ ;  /* 0x0000777004047896 */ /* 0x001fcc00080000ff */
[----:B------:R-:W-:-:S05]  /*0060*/  ISETP.NE.AND P0, PT, RZ, UR4, PT ;  /* 0x00000004ff007c0c */ /* 0x000fca000bf05270 */
[----:B------:R-:W2:Y:S08]  /*0070*/  LDCU UR4, c[0x0][0x398] ;  /* 0x00007300ff0477ac */ /* 0x000eb00008000800 */
[----:B------:R-:W1:Y:S02]  /*0080*/  @P0 LDC.64 R2, c[0x0][0x3a8] ;  /* 0x0000ea00ff020b82 */ /* 0x000e640000000a00 */
[----:B-1----:R0:W5:Y:S01]  /*0090*/  @P0 LDG.E R39, desc[UR12][R2.64] ;  /* 0x0000000c02270981 */ /* 0x002162000c1e1900 */
[----:B--2---:R-:W-:-:S04]  /*00a0*/  UIADD3 UR6, UPT, UPT, UR6, UR4, URZ ;  /* 0x0000000406067290 */ /* 0x004fc8000fffe0ff */
[----:B------:R-:W-:-:S04]  /*00b0*/  UIMAD.WIDE UR10, UR6, 0x1ee0, URZ ;  /* 0x00001ee0060a78a5 */ /* 0x000fc8000f8e02ff */
[----:B---3--:R-:W-:-:S04]  /*00c0*/  UIADD3 UR7, UP0, UPT, -UR10, UR8, URZ ;  /* 0x000000080a077290 */ /* 0x008fc8000ff1e1ff */
[----:B------:R-:W-:Y:S02]  /*00d0*/  UIADD3.X UR4, UPT, UPT, ~UR11, UR9, URZ, UP0, !UPT ;  /* 0x000000090b047290 */ /* 0x000fe400087fe5ff */
[----:B------:R-:W-:-:S04]  /*00e0*/  UISETP.GE.U32.AND UP0, UPT, UR7, 0x1ee1, UPT ;  /* 0x00001ee10700788c */ /* 0x000fc8000bf06070 */
[----:B------:R-:W-:Y:S01]  /*00f0*/  UISETP.GE.U32.AND.EX UP0, UPT, UR4, URZ, UPT, UP0 ;  /* 0x000000ff0400728c */ /* 0x000fe2000bf06100 */
[----:B------:R-:W1:Y:S08]  /*0100*/  @!P0 LDC R39, c[0x0][0x3a8] ;  /* 0x0000ea00ff278b82 */ /* 0x000e700000000800 */
[----:B0-----:R-:W-:Y:S05]  /*0110*/  BRA.U !UP0, `(.L_x_0) ;  /* 0x0000001908f47547 */ /* 0x001fea000b800000 */
[----:B------:R-:W0:Y:S01]  /*0120*/  S2R R35, SR_TID.X ;  /* 0x0000000000237919 */ /* 0x000e220000002100 */
[----:B------:R-:W2:Y:S01]  /*0130*/  LDCU.64 UR4, c[0x0][0x380] ;  /* 0x00007000ff0477ac */ /* 0x000ea20008000a00 */
[C---:B0-----:R-:W-:Y:S02]  /*0140*/  LOP3.LUT R0, R35.reuse, 0x1f, RZ, 0xc0, !PT ;  /* 0x0000001f23007812 */ /* 0x041fe400078ec0ff */
[----:B------:R-:W-:-:S05]  /*0150*/  LOP3.LUT R3, R35, 0x3e0, RZ, 0xc0, !PT ;  /* 0x000003e023037812 */ /* 0x000fca00078ec0ff */
[----:B------:R-:W-:-:S05]  /*0160*/  IMAD R0, R3, 0x13, R0 ;  /* 0x0000001303007824 */ /* 0x000fca00078e0200 */
[----:B------:R-:W-:-:S05]  /*0170*/  IADD3 R0, P0, PT, R0, UR10, RZ ;  /* 0x0000000a00007c10 */ /* 0x000fca000ff1e0ff */
[----:B------:R-:W-:Y:S02]  /*0180*/  IMAD.X R3, RZ, RZ, UR11, P0 ;  /* 0x0000000bff037e24 */ /* 0x000fe400080e06ff */
[----:B------:R-:W-:-:S03]  /*0190*/  IMAD.SHL.U32 R31, R0, 0x4, RZ ;  /* 0x00000004001f7824 */ /* 0x000fc600078e00ff */
[----:B------:R-:W-:Y:S02]  /*01a0*/  SHF.L.U64.HI R30, R0, 0x2, R3 ;  /* 0x00000002001e7819 */ /* 0x000fe40000010203 */
[----:B--2---:R-:W-:-:S04]  /*01b0*/  IADD3 R2, P0, PT, R31, UR4, RZ ;  /* 0x000000041f027c10 */ /* 0x004fc8000ff1e0ff */
[----:B------:R-:W-:-:S05]  /*01c0*/  IADD3.X R3, PT, PT, R30, UR5, RZ, P0, !PT ;  /* 0x000000051e037c10 */ /* 0x000fca00087fe4ff */
[----:B------:R-:W2:Y:S04]  /*01d0*/  LDG.E R5, desc[UR12][R2.64] ;  /* 0x0000000c02057981 */ /* 0x000ea8000c1e1900 */
[----:B------:R-:W3:Y:S04]  /*01e0*/  LDG.E R7, desc[UR12][R2.64+0x80] ;  /* 0x0000800c02077981 */ /* 0x000ee8000c1e1900 */
[----:B------:R-:W4:Y:S04]  /*01f0*/  LDG.E R9, desc[UR12][R2.64+0x100] ;  /* 0x0001000c02097981 */ /* 0x000f28000c1e1900 */
        /* <DEDUP_REMOVED lines=15> */
[----:B------:R-:W4:Y:S01]  /*02f0*/  LDG.E R8, desc[UR12][R2.64+0x900] ;  /* 0x0009000c02087981 */ /* 0x000f22000c1e1900 */
[----:B------:R-:W0:Y:S01]  /*0300*/  S2UR UR5, SR_CgaCtaId ;  /* 0x00000000000579c3 */ /* 0x000e220000008800 */
[----:B------:R-:W-:Y:S01]  /*0310*/  SHF.R.U32.HI R36, RZ, 0x5, R35 ;  /* 0x00000005ff247819 */ /* 0x000fe20000011623 */
[----:B------:R-:W-:Y:S01]  /*0320*/  UMOV UR4, 0x400 ;  /* 0x0000040000047882 */ /* 0x000fe20000000000 */
[----:B------:R-:W1:Y:S01]  /*0330*/  S2R R37, SR_LANEID ;  /* 0x0000000000257919 */ /* 0x000e620000000000 */
[----:B------:R-:W-:Y:S01]  /*0340*/  UISETP.NE.AND UP0, UPT, UR6, URZ, UPT ;  /* 0x000000ff0600728c */ /* 0x000fe2000bf05270 */
[----:B------:R-:W-:Y:S01]  /*0350*/  BSSY.RECONVERGENT B0, `(.L_x_1) ;  /* 0x0000148000007945 */ /* 0x000fe20003800200 */
[----:B0-----:R-:W-:Y:S01]  /*0360*/  ULEA UR4, UR5, UR4, 0x18 ;  /* 0x0000000405047291 */ /* 0x001fe2000f8ec0ff */
[----:B-1----:R-:W-:-:S05]  /*0370*/  IMAD R34, R36, 0x260, R37 ;  /* 0x0000026024227824 */ /* 0x002fca00078e0225 */
[----:B------:R-:W-:-:S05]  /*0380*/  LEA R34, R34, UR4, 0x2 ;  /* 0x0000000422227c11 */ /* 0x000fca000f8e10ff */
[----:B------:R-:W-:Y:S01]  /*0390*/  IMAD R33, R37, 0x48, R34 ;  /* 0x0000004825217824 */ /* 0x000fe200078e0222 */
[----:B--2---:R0:W-:Y:S04]  /*03a0*/  STS [R34], R5 ;  /* 0x0000000522007388 */ /* 0x0041e80000000800 */
[----:B---3--:R0:W-:Y:S04]  /*03b0*/  STS [R34+0x80], R7 ;  /* 0x0000800722007388 */ /* 0x0081e80000000800 */
[----:B----4-:R0:W-:Y:S04]  /*03c0*/  STS [R34+0x100], R9 ;  /* 0x0001000922007388 */ /* 0x0101e80000000800 */
[----:B------:R0:W-:Y:S04]  /*03d0*/  STS [R34+0x180], R11 ;  /* 0x0001800b22007388 */ /* 0x0001e80000000800 */
        /* <DEDUP_REMOVED lines=14> */
[----:B------:R0:W-:Y:S01]  /*04c0*/  STS [R34+0x900], R8 ;  /* 0x0009000822007388 */ /* 0x0001e20000000800 */
[----:B------:R-:W-:-:S03]  /*04d0*/  NOP ;  /* 0x0000000000007918 */ /* 0x000fc60000000000 */
[----:B------:R0:W1:Y:S04]  /*04e0*/  LDS R32, [R33] ;  /* 0x0000000021207984 */ /* 0x0000680000000800 */
[----:B------:R0:W2:Y:S04]  /*04f0*/  LDS R29, [R33+0x4] ;  /* 0x00000400211d7984 */ /* 0x0000a80000000800 */
[----:B------:R0:W3:Y:S04]  /*0500*/  LDS R28, [R33+0x8] ;  /* 0x00000800211c7984 */ /* 0x0000e80000000800 */
[----:B------:R0:W4:Y:S04]  /*0510*/  LDS R27, [R33+0xc] ;  /* 0x00000c00211b7984 */ /* 0x0001280000000800 */
[----:B------:R0:W0:Y:S04]  /*0520*/  LDS R26, [R33+0x10] ;  /* 0x00001000211a7984 */ /* 0x0000280000000800 */
        /* <DEDUP_REMOVED lines=13> */
[----:B------:R0:W0:Y:S01]  /*0600*/  LDS R9, [R33+0x48] ;  /* 0x0000480021097984 */ /* 0x0000220000000800 */
[----:B------:R-:W-:Y:S06]  /*0610*/  BAR.SYNC.DEFER_BLOCKING 0x0 ;  /* 0x0000000000007b1d */ /* 0x000fec0000010000 */
[----:B-1234-:R-:W-:Y:S05]  /*0620*/  BRA.U UP0, `(.L_x_2) ;  /* 0x0000000500247547 */ /* 0x01efea000b800000 */
[----:B0-----:R-:W-:Y:S02]  /*0630*/  IADD3 R8, PT, PT, R28, R29, R32 ;  /* 0x0000001d1c087210 */ /* 0x001fe40007ffe020 */
[C---:B------:R-:W-:Y:S02]  /*0640*/  ISETP.NE.AND P1, PT, R37.reuse, 0x1f, PT ;  /* 0x0000001f2500780c */ /* 0x040fe40003f25270 */
[----:B------:R-:W-:Y:S02]  /*0650*/  IADD3 R8, PT, PT, R26, R27, R8 ;  /* 0x0000001b1a087210 */ /* 0x000fe40007ffe008 */
[----:B------:R-:W-:Y:S02]  /*0660*/  ISETP.NE.AND P2, PT, R37, RZ, PT ;  /* 0x000000ff2500720c */ /* 0x000fe40003f45270 */
[----:B------:R-:W-:-:S04]  /*0670*/  IADD3 R8, PT, PT, R24, R25, R8 ;  /* 0x0000001918087210 */ /* 0x000fc80007ffe008 */
[----:B------:R-:W-:-:S03]  /*0680*/  IADD3 R8, PT, PT, R22, R23, R8 ;  /* 0x0000001716087210 */ /* 0x000fc60007ffe008 */
[----:B------:R-:W-:Y:S02]  /*0690*/  @!P1 LEA R42, R36, UR4, 0x2 ;  /* 0x00000004242a9c11 */ /* 0x000fe4000f8e10ff */
[----:B------:R-:W-:-:S04]  /*06a0*/  IADD3 R8, PT, PT, R20, R21, R8 ;  /* 0x0000001514087210 */ /* 0x000fc80007ffe008 */
[----:B------:R-:W-:-:S04]  /*06b0*/  IADD3 R8, PT, PT, R6, R7, R8 ;  /* 0x0000000706087210 */ /* 0x000fc80007ffe008 */
[----:B------:R-:W-:-:S04]  /*06c0*/  IADD3 R8, PT, PT, R4, R5, R8 ;  /* 0x0000000504087210 */ /* 0x000fc80007ffe008 */
[----:B------:R-:W-:-:S04]  /*06d0*/  IADD3 R8, PT, PT, R2, R3, R8 ;  /* 0x0000000302087210 */ /* 0x000fc80007ffe008 */
[----:B------:R-:W-:-:S05]  /*06e0*/  IADD3 R38, PT, PT, R9, R0, R8 ;  /* 0x0000000009267210 */ /* 0x000fca0007ffe008 */
[----:B------:R-:W0:Y:S02]  /*06f0*/  SHFL.UP P0, R9, R38, 0x1, RZ ;  /* 0x0420000026097989 */ /* 0x000e2400000000ff */
[----:B0-----:R-:W-:-:S05]  /*0700*/  @P0 IMAD.IADD R9, R38, 0x1, R9 ;  /* 0x0000000126090824 */ /* 0x001fca00078e0209 */
[----:B------:R-:W0:Y:S02]  /*0710*/  SHFL.UP P0, R12, R9, 0x2, RZ ;  /* 0x04400000090c7989 */ /* 0x000e2400000000ff */
[----:B0-----:R-:W-:-:S05]  /*0720*/  @P0 IMAD.IADD R12, R9, 0x1, R12 ;  /* 0x00000001090c0824 */ /* 0x001fca00078e020c */
[----:B------:R-:W0:Y:S02]  /*0730*/  SHFL.UP P0, R17, R12, 0x4, RZ ;  /* 0x048000000c117989 */ /* 0x000e2400000000ff */
[----:B0-----:R-:W-:-:S05]  /*0740*/  @P0 IMAD.IADD R17, R12, 0x1, R17 ;  /* 0x000000010c110824 */ /* 0x001fca00078e0211 */
[----:B------:R-:W0:Y:S02]  /*0750*/  SHFL.UP P0, R40, R17, 0x8, RZ ;  /* 0x0500000011287989 */ /* 0x000e2400000000ff */
[----:B0-----:R-:W-:-:S05]  /*0760*/  @P0 IMAD.IADD R40, R17, 0x1, R40 ;  /* 0x0000000111280824 */ /* 0x001fca00078e0228 */
[----:B------:R-:W0:Y:S02]  /*0770*/  SHFL.UP P0, R41, R40, 0x10, RZ ;  /* 0x0600000028297989 */ /* 0x000e2400000000ff */
[----:B0-----:R-:W-:Y:S01]  /*0780*/  @P0 IMAD.IADD R41, R40, 0x1, R41 ;  /* 0x0000000128290824 */ /* 0x001fe200078e0229 */
[----:B------:R-:W-:-:S03]  /*0790*/  ISETP.NE.AND P0, PT, R36, 0x2, PT ;  /* 0x000000022400780c */ /* 0x000fc60003f05270 */
[----:B------:R-:W-:Y:S01]  /*07a0*/  IMAD.IADD R38, R41, 0x1, -R38 ;  /* 0x0000000129267824 */ /* 0x000fe200078e0a26 */
[----:B------:R-:W-:Y:S01]  /*07b0*/  @!P1 STS [R42+0x10], R41 ;  /* 0x000010292a009388 */ /* 0x000fe20000000800 */
[----:B------:R-:W-:Y:S01]  /*07c0*/  BAR.SYNC.DEFER_BLOCKING 0x0 ;  /* 0x0000000000007b1d */ /* 0x000fe20000010000 */
[----:B------:R-:W-:Y:S02]  /*07d0*/  ISETP.NE.AND P1, PT, R36, 0xc, PT ;  /* 0x0000000c2400780c */ /* 0x000fe40003f25270 */
[----:B------:R-:W-:-:S03]  /*07e0*/  SEL R38, R38, RZ, P2 ;  /* 0x000000ff26267207 */ /* 0x000fc60001000000 */
[----:B------:R-:W0:Y:S04]  /*07f0*/  LDS.128 R8, [UR4+0x10] ;  /* 0x00001004ff087984 */ /* 0x000e280008000c00 */
[----:B------:R-:W1:Y:S04]  /*0800*/  LDS.128 R12, [UR4+0x20] ;  /* 0x00002004ff0c7984 */ /* 0x000e680008000c00 */
[----:B------:R-:W2:Y:S01]  /*0810*/  LDS.128 R16, [UR4+0x30] ;  /* 0x00003004ff107984 */ /* 0x000ea20008000c00 */
[----:B0-----:R-:W-:-:S04]  /*0820*/  IMAD.IADD R9, R8, 0x1, R9 ;  /* 0x0000000108097824 */ /* 0x001fc800078e0209 */
[----:B------:R-:W-:Y:S01]  /*0830*/  IMAD.IADD R10, R10, 0x1, R9 ;  /* 0x000000010a0a7824 */ /* 0x000fe200078e0209 */
[----:B------:R-:W-:Y:S02]  /*0840*/  SEL R8, R9, R8, !P0 ;  /* 0x0000000809087207 */ /* 0x000fe40004000000 */
[----:B------:R-:W-:Y:S01]  /*0850*/  ISETP.NE.AND P0, PT, R36, 0x3, PT ;  /* 0x000000032400780c */ /* 0x000fe20003f05270 */
[----:B------:R-:W-:-:S03]  /*0860*/  IMAD.IADD R11, R11, 0x1, R10 ;  /* 0x000000010b0b7824 */ /* 0x000fc600078e020a */
[----:B------:R-:W-:Y:S01]  /*0870*/  SEL R8, R10, R8, !P0 ;  /* 0x000000080a087207 */ /* 0x000fe20004000000 */
[----:B-1----:R-:W-:Y:S01]  /*0880*/  IMAD.IADD R12, R11, 0x1, R12 ;  /* 0x000000010b0c7824 */ /* 0x002fe200078e020c */
[----:B------:R-:W-:-:S03]  /*0890*/  ISETP.NE.AND P0, PT, R36, 0x4, PT ;  /* 0x000000042400780c */ /* 0x000fc60003f05270 */
[----:B------:R-:W-:Y:S01]  /*08a0*/  IMAD.IADD R13, R13, 0x1, R12 ;  /* 0x000000010d0d7824 */ /* 0x000fe200078e020c */
[----:B------:R-:W-:Y:S02]  /*08b0*/  SEL R8, R11, R8, !P0 ;  /* 0x000000080b087207 */ /* 0x000fe40004000000 */
[----:B------:R-:W-:Y:S01]  /*08c0*/  ISETP.NE.AND P0, PT, R36, 0x5, PT ;  /* 0x000000052400780c */ /* 0x000fe20003f05270 */
[----:B------:R-:W-:-:S03]  /*08d0*/  IMAD.IADD R14, R14, 0x1, R13 ;  /* 0x000000010e0e7824 */ /* 0x000fc600078e020d */
[----:B------:R-:W-:Y:S01]  /*08e0*/  SEL R8, R12, R8, !P0 ;  /* 0x000000080c087207 */ /* 0x000fe20004000000 */
[----:B------:R-:W-:Y:S01]  /*08f0*/  IMAD.IADD R15, R15, 0x1, R14 ;  /* 0x000000010f0f7824 */ /* 0x000fe200078e020e */
[----:B------:R-:W-:-:S03]  /*0900*/  ISETP.NE.AND P0, PT, R36, 0x6, PT ;  /* 0x000000062400780c */ /* 0x000fc60003f05270 */
[----:B--2---:R-:W-:Y:S01]  /*0910*/  IMAD.IADD R16, R15, 0x1, R16 ;  /* 0x000000010f107824 */ /* 0x004fe200078e0210 */
[----:B------:R-:W-:Y:S02]  /*0920*/  SEL R9, R13, R8, !P0 ;  /* 0x000000080d097207 */ /* 0x000fe40004000000 */
[----:B------:R-:W-:Y:S01]  /*0930*/  ISETP.NE.AND P0, PT, R36, 0x7, PT ;  /* 0x000000072400780c */ /* 0x000fe20003f05270 */
[----:B------:R-:W0:Y:S01]  /*0940*/  LDS R8, [UR4+0x40] ;  /* 0x00004004ff087984 */ /* 0x000e220008000800 */
[----:B------:R-:W-:Y:S02]  /*0950*/  IMAD.IADD R17, R17, 0x1, R16 ;  /* 0x0000000111117824 */ /* 0x000fe400078e0210 */
[----:B------:R-:W-:Y:S02]  /*0960*/  SEL R9, R14, R9, !P0 ;  /* 0x000000090e097207 */ /* 0x000fe40004000000 */
[----:B------:R-:W-:Y:S01]  /*0970*/  ISETP.NE.AND P0, PT, R36, 0x8, PT ;  /* 0x000000082400780c */ /* 0x000fe20003f05270 */
[----:B------:R-:W-:-:S03]  /*0980*/  IMAD.IADD R18, R18, 0x1, R17 ;  /* 0x0000000112127824 */ /* 0x000fc600078e0211 */
[----:B------:R-:W-:Y:S02]  /*0990*/  SEL R9, R15, R9, !P0 ;  /* 0x000000090f097207 */ /* 0x000fe40004000000 */
[----:B------:R-:W-:-:S04]  /*09a0*/  ISETP.NE.AND P0, PT, R36, 0x9, PT ;  /* 0x000000092400780c */ /* 0x000fc80003f05270 */
[----:B------:R-:W-:Y:S02]  /*09b0*/  SEL R9, R16, R9, !P0 ;  /* 0x0000000910097207 */ /* 0x000fe40004000000 */
[----:B------:R-:W-:-:S04]  /*09c0*/  ISETP.NE.AND P0, PT, R36, 0xa, PT ;  /* 0x0000000a2400780c */ /* 0x000fc80003f05270 */
[----:B------:R-:W-:Y:S02]  /*09d0*/  SEL R9, R17, R9, !P0 ;  /* 0x0000000911097207 */ /* 0x000fe40004000000 */
[----:B------:R-:W-:-:S04]  /*09e0*/  ISETP.NE.AND P0, PT, R36, 0xb, PT ;  /* 0x0000000b2400780c */ /* 0x000fc80003f05270 */
[----:B------:R-:W-:Y:S01]  /*09f0*/  SEL R9, R18, R9, !P0 ;  /* 0x0000000912097207 */ /* 0x000fe20004000000 */
[----:B------:R-:W-:Y:S01]  /*0a00*/  IMAD.IADD R18, R19, 0x1, R18 ;  /* 0x0000000113127824 */ /* 0x000fe200078e0212 */
[----:B------:R-:W-:-:S04]  /*0a10*/  ISETP.GE.U32.AND P0, PT, R35, 0x20, PT ;  /* 0x000000202300780c */ /* 0x000fc80003f06070 */
[C---:B------:R-:W-:Y:S02]  /*0a20*/  SEL R9, R18.reuse, R9, !P1 ;  /* 0x0000000912097207 */ /* 0x040fe40004800000 */
[----:B------:R-:W-:Y:S02]  /*0a30*/  ISETP.NE.AND P1, PT, R35, RZ, PT ;  /* 0x000000ff2300720c */ /* 0x000fe40003f25270 */
[----:B------:R-:W-:Y:S02]  /*0a40*/  SEL R10, R9, RZ, P0 ;  /* 0x000000ff090a7207 */ /* 0x000fe40000000000 */
[--C-:B0----5:R-:W-:Y:S02]  /*0a50*/  IADD3 R9, PT, PT, R18, R8, R39.reuse ;  /* 0x0000000812097210 */ /* 0x121fe40007ffe027 */
[----:B------:R-:W-:-:S07]  /*0a60*/  IADD3 R38, PT, PT, R10, R38, R39 ;  /* 0x000000260a267210 */ /* 0x000fce0007ffe027 */
[----:B------:R-:W-:Y:S05]  /*0a70*/  @P1 BRA `(.L_x_3) ;  /* 0x0000000c00541947 */ /* 0x000fea0003800000 */
[----:B------:R-:W0:Y:S01]  /*0a80*/  LDC.64 R10, c[0x0][0x390] ;  /* 0x0000e400ff0a7b82 */ /* 0x000e220000000a00 */
[----:B------:R-:W-:-:S05]  /*0a90*/  IMAD.MOV.U32 R8, RZ, RZ, 0x65 ;  /* 0x00000065ff087424 */ /* 0x000fca00078e00ff */
[----:B0-----:R0:W-:Y:S01]  /*0aa0*/  ST.E.64.STRONG.GPU desc[UR12][R10.64+0x100], R8 ;  /* 0x000100080a007985 */ /* 0x0011e2000c10fb0c */
[----:B------:R-:W-:Y:S05]  /*0ab0*/  BRA `(.L_x_3) ;  /* 0x0000000c00447947 */ /* 0x000fea0003800000 */
.L_x_2:
        /* <DEDUP_REMOVED lines=20> */
[----:B-----5:R-:W0:Y:S02]  /*0c00*/  SHFL.UP P0, R39, R40, 0x10, RZ ;  /* 0x0600000028277989 */ /* 0x020e2400000000ff */
[----:B0-----:R-:W-:Y:S01]  /*0c10*/  @P0 IMAD.IADD R39, R40, 0x1, R39 ;  /* 0x0000000128270824 */ /* 0x001fe200078e0227 */
[----:B------:R-:W-:-:S04]  /*0c20*/  ISETP.NE.AND P0, PT, R36, 0x2, PT ;  /* 0x000000022400780c */ /* 0x000fc80003f05270 */
[----:B------:R-:W-:Y:S01]  /*0c30*/  @!P1 STS [R42+0x10], R39 ;  /* 0x000010272a009388 */ /* 0x000fe20000000800 */
[----:B------:R-:W-:Y:S01]  /*0c40*/  BAR.SYNC.DEFER_BLOCKING 0x0 ;  /* 0x0000000000007b1d */ /* 0x000fe20000010000 */
[----:B------:R-:W-:-:S05]  /*0c50*/  ISETP.NE.AND P1, PT, R36, 0xc, PT ;  /* 0x0000000c2400780c */ /* 0x000fca0003f25270 */
[----:B------:R-:W0:Y:S04]  /*0c60*/  LDS.128 R8, [UR4+0x10] ;  /* 0x00001004ff087984 */ /* 0x000e280008000c00 */
[----:B------:R-:W1:Y:S04]  /*0c70*/  LDS.128 R12, [UR4+0x20] ;  /* 0x00002004ff0c7984 */ /* 0x000e680008000c00 */
[----:B------:R-:W2:Y:S01]  /*0c80*/  LDS.128 R16, [UR4+0x30] ;  /* 0x00003004ff107984 */ /* 0x000ea20008000c00 */
[----:B0-----:R-:W-:-:S04]  /*0c90*/  IMAD.IADD R9, R8, 0x1, R9 ;  /* 0x0000000108097824 */ /* 0x001fc800078e0209 */
[----:B------:R-:W-:Y:S01]  /*0ca0*/  IMAD.IADD R10, R10, 0x1, R9 ;  /* 0x000000010a0a7824 */ /* 0x000fe200078e0209 */
[----:B------:R-:W-:Y:S02]  /*0cb0*/  SEL R8, R9, R8, !P0 ;  /* 0x0000000809087207 */ /* 0x000fe40004000000 */
[----:B------:R-:W-:Y:S01]  /*0cc0*/  ISETP.NE.AND P0, PT, R36, 0x3, PT ;  /* 0x000000032400780c */ /* 0x000fe20003f05270 */
[----:B------:R-:W-:Y:S01]  /*0cd0*/  IMAD.IADD R11, R11, 0x1, R10 ;  /* 0x000000010b0b7824 */ /* 0x000fe200078e020a */
[----:B------:R-:W0:Y:S02]  /*0ce0*/  LDS R9, [UR4+0x40] ;  /* 0x00004004ff097984 */ /* 0x000e240008000800 */
        /* <DEDUP_REMOVED lines=13> */
[----:B------:R-:W-:-:S03]  /*0dc0*/  IMAD.IADD R17, R17, 0x1, R16 ;  /* 0x0000000111117824 */ /* 0x000fc600078e0210 */
[----:B------:R-:W-:Y:S01]  /*0dd0*/  SEL R8, R14, R8, !P0 ;  /* 0x000000080e087207 */ /* 0x000fe20004000000 */
[----:B------:R-:W-:Y:S01]  /*0de0*/  IMAD.IADD R18, R18, 0x1, R17 ;  /* 0x0000000112127824 */ /* 0x000fe200078e0211 */
[----:B------:R-:W-:-:S03]  /*0df0*/  ISETP.NE.AND P0, PT, R36, 0x8, PT ;  /* 0x000000082400780c */ /* 0x000fc60003f05270 */
[----:B------:R-:W-:Y:S01]  /*0e00*/  IMAD.IADD R19, R19, 0x1, R18 ;  /* 0x0000000113137824 */ /* 0x000fe200078e0212 */
[----:B------:R-:W-:Y:S02]  /*0e10*/  SEL R8, R15, R8, !P0 ;  /* 0x000000080f087207 */ /* 0x000fe40004000000 */
[----:B------:R-:W-:-:S04]  /*0e20*/  ISETP.NE.AND P0, PT, R36, 0x9, PT ;  /* 0x000000092400780c */ /* 0x000fc80003f05270 */
[----:B------:R-:W-:Y:S02]  /*0e30*/  SEL R8, R16, R8, !P0 ;  /* 0x0000000810087207 */ /* 0x000fe40004000000 */
[----:B------:R-:W-:Y:S01]  /*0e40*/  ISETP.NE.AND P0, PT, R36, 0xa, PT ;  /* 0x0000000a2400780c */ /* 0x000fe20003f05270 */
[----:B0-----:R-:W-:-:S03]  /*0e50*/  IMAD.IADD R9, R19, 0x1, R9 ;  /* 0x0000000113097824 */ /* 0x001fc600078e0209 */
[----:B------:R-:W-:Y:S01]  /*0e60*/  SEL R8, R17, R8, !P0 ;  /* 0x0000000811087207 */ /* 0x000fe20004000000 */
[----:B------:R-:W-:Y:S01]  /*0e70*/  IMAD.IADD R17, R39, 0x1, -R38 ;  /* 0x0000000127117824 */ /* 0x000fe200078e0a26 */
[----:B------:R-:W-:-:S04]  /*0e80*/  ISETP.NE.AND P0, PT, R36, 0xb, PT ;  /* 0x0000000b2400780c */ /* 0x000fc80003f05270 */
[----:B------:R-:W-:Y:S02]  /*0e90*/  SEL R8, R18, R8, !P0 ;  /* 0x0000000812087207 */ /* 0x000fe40004000000 */
[----:B------:R-:W-:Y:S02]  /*0ea0*/  ISETP.GT.U32.AND P0, PT, R35, 0x1f, PT ;  /* 0x0000001f2300780c */ /* 0x000fe40003f04070 */
[----:B------:R-:W-:Y:S02]  /*0eb0*/  SEL R11, R17, RZ, P2 ;  /* 0x000000ff110b7207 */ /* 0x000fe40001000000 */
[----:B------:R-:W-:Y:S02]  /*0ec0*/  SEL R8, R19, R8, !P1 ;  /* 0x0000000813087207 */ /* 0x000fe40004800000 */
[----:B------:R-:W-:-:S03]  /*0ed0*/  ISETP.GE.U32.AND P1, PT, R35, 0x20, PT ;  /* 0x000000202300780c */ /* 0x000fc60003f26070 */
[----:B------:R-:W-:-:S05]  /*0ee0*/  IMAD.IADD R38, R8, 0x1, R11 ;  /* 0x0000000108267824 */ /* 0x000fca00078e020b */
[----:B------:R-:W-:Y:S01]  /*0ef0*/  SEL R17, R17, R38, !P1 ;  /* 0x0000002611117207 */ /* 0x000fe20004800000 */
[----:B------:R-:W-:Y:S06]  /*0f00*/  @P0 BRA `(.L_x_4) ;  /* 0x00000008000c0947 */ /* 0x000fec0003800000 */
[----:B------:R-:W0:Y:S01]  /*0f10*/  LDC.64 R14, c[0x0][0x390] ;  /* 0x0000e400ff0e7b82 */ /* 0x000e220000000a00 */
[----:B------:R-:W-:Y:S01]  /*0f20*/  ISETP.NE.AND P1, PT, R35, RZ, PT ;  /* 0x000000ff2300720c */ /* 0x000fe20003f25270 */
[----:B------:R-:W-:Y:S01]  /*0f30*/  IMAD.U32 R45, RZ, RZ, UR6 ;  /* 0x00000006ff2d7e24 */ /* 0x000fe2000f8e00ff */
[----:B------:R-:W-:-:S05]  /*0f40*/  LOP3.LUT R18, RZ, R35, RZ, 0x33, !PT ;  /* 0x00000023ff127212 */ /* 0x000fca00078e33ff */
[----:B------:R-:W-:-:S06]  /*0f50*/  VIADD R18, R18, UR6 ;  /* 0x0000000612127c36 */ /* 0x000fcc0008000000 */
[----:B------:R-:W-:Y:S01]  /*0f60*/  @!P1 IMAD.MOV.U32 R8, RZ, RZ, 0x64 ;  /* 0x00000064ff089424 */ /* 0x000fe200078e00ff */
[----:B------:R1:W-:Y:S01]  /*0f70*/  @!P1 STS [UR4+0xc], R9 ;  /* 0x00000c09ff009988 */ /* 0x0003e20008000804 */
[----:B0-----:R-:W-:-:S04]  /*0f80*/  IMAD.WIDE R44, R45, 0x8, R14 ;  /* 0x000000082d2c7825 */ /* 0x001fc800078e020e */
[----:B------:R-:W-:Y:S01]  /*0f90*/  IMAD.WIDE R14, R18, 0x8, R14 ;  /* 0x00000008120e7825 */ /* 0x000fe200078e020e */
[----:B------:R1:W-:Y:S01]  /*0fa0*/  @!P1 ST.E.64.STRONG.GPU desc[UR12][R44.64+0x100], R8 ;  /* 0x000100082c009985 */ /* 0x0003e2000c10fb0c */
[----:B------:R-:W-:Y:S05]  /*0fb0*/  NANOSLEEP 0x226 ;  /* 0x000002260000795d */ /* 0x000fea0003800000 */
[----:B------:R-:W2:Y:S01]  /*0fc0*/  LD.E.64.STRONG.GPU R12, desc[UR12][R14.64+0x100] ;  /* 0x0001000c0e0c7980 */ /* 0x000ea2000c10fb00 */
[----:B------:R-:W-:Y:S01]  /*0fd0*/  UMOV UR5, 0xffffffff ;  /* 0xffffffff00057882 */ /* 0x000fe20000000000 */
[----:B--2---:R-:W-:Y:S02]  /*0fe0*/  ISETP.NE.AND P0, PT, R12, 0x63, PT ;  /* 0x000000630c00780c */ /* 0x004fe40003f05270 */
[----:B-1----:R-:W-:Y:S11]  /*0ff0*/  BRA.DIV UR5, `(.L_x_5) ;  /* 0x0000002e05bc7947 */ /* 0x002ff6000b800000 */
[----:B------:R-:W-:-:S13]  /*1000*/  VOTE.ANY P0, !P0 ;  /* 0x0000000000ff7806 */ /* 0x000fda0004000100 */
.L_x_34:
[----:B------:R-:W-:Y:S05]  /*1010*/  @!P0 BRA `(.L_x_6) ;  /* 0x0000000000248947 */ /* 0x000fea0003800000 */
[----:B------:R-:W-:-:S07]  /*1020*/  IMAD.MOV.U32 R8, RZ, RZ, 0x1de ;  /* 0x000001deff087424 */ /* 0x000fce00078e00ff */
.L_x_8:
[----:B------:R-:W-:Y:S05]  /*1030*/  NANOSLEEP R8 ;  /* 0x000000080000735d */ /* 0x000fea0003800000 */
[----:B------:R-:W2:Y:S01]  /*1040*/  LD.E.64.STRONG.GPU R12, desc[UR12][R14.64+0x100] ;  /* 0x0001000c0e0c7980 */ /* 0x000ea2000c10fb00 */
[----:B------:R-:W-:Y:S01]  /*1050*/  UMOV UR5, 0xffffffff ;  /* 0xffffffff00057882 */ /* 0x000fe20000000000 */
[----:B------:R-:W-:Y:S02]  /*1060*/  SHF.R.U32.HI R8, RZ, 0x1, R8 ;  /* 0x00000001ff087819 */ /* 0x000fe40000011608 */
[----:B--2---:R-:W-:Y:S01]  /*1070*/  ISETP.NE.AND P0, PT, R12, 0x63, PT ;  /* 0x000000630c00780c */ /* 0x004fe20003f05270 */
[----:B------:R-:W-:-:S12]  /*1080*/  BRA.DIV UR5, `(.L_x_7) ;  /* 0x0000002e05b87947 */ /* 0x000fd8000b800000 */
[----:B------:R-:W-:-:S13]  /*1090*/  VOTE.ANY P0, !P0 ;  /* 0x0000000000ff7806 */ /* 0x000fda0004000100 */
.L_x_37:
[----:B------:R-:W-:Y:S05]  /*10a0*/  @P0 BRA `(.L_x_8) ;  /* 0xfffffffc00e00947 */ /* 0x000fea000383ffff */
.L_x_6:
[----:B------:R-:W-:Y:S01]  /*10b0*/  UMOV UR5, 0xffffffff ;  /* 0xffffffff00057882 */ /* 0x000fe20000000000 */
[----:B------:R-:W-:Y:S02]  /*10c0*/  ISETP.NE.AND P0, PT, R12, 0x65, PT ;  /* 0x000000650c00780c */ /* 0x000fe40003f05270 */
[----:B------:R-:W-:Y:S11]  /*10d0*/  BRA.DIV UR5, `(.L_x_9) ;  /* 0x0000002e05c47947 */ /* 0x000ff6000b800000 */
[----:B------:R-:W0:Y:S01]  /*10e0*/  S2R R8, SR_GEMASK ;  /* 0x0000000000087919 */ /* 0x000e220000003c00 */
[----:B------:R-:W-:Y:S01]  /*10f0*/  VOTE.ANY R10, PT, !P0 ;  /* 0x00000000000a7806 */ /* 0x000fe200040e0100 */
[C---:B------:R-:W-:Y:S02]  /*1100*/  VIADD R38, R37.reuse, 0x2 ;  /* 0x0000000225267836 */ /* 0x040fe40000000000 */
[----:B------:R-:W-:Y:S01]  /*1110*/  VIADD R39, R37, 0x10 ;  /* 0x0000001025277836 */ /* 0x000fe20000000000 */
[----:B0-----:R-:W-:-:S05]  /*1120*/  LOP3.LUT R10, R10, 0x80000000, R8, 0xec, !PT ;  /* 0x800000000a0a7812 */ /* 0x001fca00078eec08 */
[----:B------:R-:W-:-:S05]  /*1130*/  VIADD R11, R10, 0xffffffff ;  /* 0xffffffff0a0b7836 */ /* 0x000fca0000000000 */
[----:B------:R-:W-:-:S04]  /*1140*/  LOP3.LUT R11, R10, R11, RZ, 0xc, !PT ;  /* 0x0000000b0a0b7212 */ /* 0x000fc800078e0cff */
[----:B------:R-:W0:Y:S02]  /*1150*/  POPC R15, R11 ;  /* 0x0000000b000f7309 */ /* 0x000e240000000000 */
[----:B0-----:R-:W0:Y:S01]  /*1160*/  SHFL.DOWN PT, R16, R13, 0x1, R15 ;  /* 0x082000000d107989 */ /* 0x001e2200000e000f */
[-C--:B------:R-:W-:Y:S02]  /*1170*/  ISETP.GE.AND P0, PT, R37, R15.reuse, PT ;  /* 0x0000000f2500720c */ /* 0x080fe40003f06270 */
[-C--:B------:R-:W-:Y:S02]  /*1180*/  ISETP.GT.AND P2, PT, R39, R15.reuse, PT ;  /* 0x0000000f2700720c */ /* 0x080fe40003f44270 */
[----:B0-----:R-:W-:Y:S02]  /*1190*/  SEL R16, R16, RZ, !P0 ;  /* 0x000000ff10107207 */ /* 0x001fe40004000000 */
[----:B------:R-:W-:-:S03]  /*11a0*/  ISETP.GT.AND P0, PT, R38, R15, PT ;  /* 0x0000000f2600720c */ /* 0x000fc60003f04270 */
[----:B------:R-:W-:-:S05]  /*11b0*/  IMAD.IADD R36, R16, 0x1, R13 ;  /* 0x0000000110247824 */ /* 0x000fca00078e020d */
[----:B------:R-:W0:Y:S02]  /*11c0*/  SHFL.DOWN PT, R16, R36, 0x2, R15 ;  /* 0x0840000024107989 */ /* 0x000e2400000e000f */
[----:B0-----:R-:W-:-:S05]  /*11d0*/  SEL R19, R16, RZ, !P0 ;  /* 0x000000ff10137207 */ /* 0x001fca0004000000 */
[----:B------:R-:W-:Y:S02]  /*11e0*/  IMAD.IADD R40, R36, 0x1, R19 ;  /* 0x0000000124287824 */ /* 0x000fe400078e0213 */
[C---:B------:R-:W-:Y:S02]  /*11f0*/  VIADD R19, R37.reuse, 0x4 ;  /* 0x0000000425137836 */ /* 0x040fe40000000000 */
[----:B------:R-:W-:Y:S01]  /*1200*/  VIADD R36, R37, 0x8 ;  /* 0x0000000825247836 */ /* 0x000fe20000000000 */
[----:B------:R-:W0:Y:S02]  /*1210*/  SHFL.DOWN PT, R16, R40, 0x4, R15 ;  /* 0x0880000028107989 */ /* 0x000e2400000e000f */
[----:B------:R-:W-:-:S04]  /*1220*/  ISETP.GT.AND P0, PT, R19, R15, PT ;  /* 0x0000000f1300720c */ /* 0x000fc80003f04270 */
[----:B0-----:R-:W-:Y:S02]  /*1230*/  SEL R11, R16, RZ, !P0 ;  /* 0x000000ff100b7207 */ /* 0x001fe40004000000 */
[----:B------:R-:W-:-:S03]  /*1240*/  ISETP.GT.AND P0, PT, R36, R15, PT ;  /* 0x0000000f2400720c */ /* 0x000fc60003f04270 */
[----:B------:R-:W-:Y:S02]  /*1250*/  IMAD.IADD R42, R40, 0x1, R11 ;  /* 0x00000001282a7824 */ /* 0x000fe400078e020b */
[----:B------:R-:W0:Y:S03]  /*1260*/  LDC.64 R10, c[0x0][0x390] ;  /* 0x0000e400ff0a7b82 */ /* 0x000e260000000a00 */
[----:B------:R-:W1:Y:S02]  /*1270*/  SHFL.DOWN PT, R16, R42, 0x8, R15 ;  /* 0x090000002a107989 */ /* 0x000e6400000e000f */
[----:B-1----:R-:W-:Y:S02]  /*1280*/  SEL R41, R16, RZ, !P0 ;  /* 0x000000ff10297207 */ /* 0x002fe40004000000 */
[----:B------:R-:W-:-:S03]  /*1290*/  ISETP.NE.AND P0, PT, R12, 0x65, PT ;  /* 0x000000650c00780c */ /* 0x000fc60003f05270 */
[----:B------:R-:W-:Y:S01]  /*12a0*/  IMAD.IADD R41, R42, 0x1, R41 ;  /* 0x000000012a297824 */ /* 0x000fe200078e0229 */
[----:B0-----:R-:W-:-:S04]  /*12b0*/  IADD3 R42, P3, PT, R10, 0x100, RZ ;  /* 0x000001000a2a7810 */ /* 0x001fc80007f7e0ff */
[----:B------:R-:W0:Y:S01]  /*12c0*/  SHFL.DOWN PT, R16, R41, 0x10, R15 ;  /* 0x0a00000029107989 */ /* 0x000e2200000e000f */
[----:B------:R-:W-:-:S04]  /*12d0*/  IMAD.X R43, RZ, RZ, R11, P3 ;  /* 0x000000ffff2b7224 */ /* 0x000fc800018e060b */
[----:B------:R-:W-:Y:S02]  /*12e0*/  VOTE.ALL P0, P0 ;  /* 0x0000000000ff7806 */ /* 0x000fe40000000000 */
[----:B0-----:R-:W-:-:S05]  /*12f0*/  SEL R16, R16, RZ, !P2 ;  /* 0x000000ff10107207 */ /* 0x001fca0005000000 */
[----:B------:R-:W-:-:S07]  /*1300*/  IMAD.IADD R40, R41, 0x1, R16 ;  /* 0x0000000129287824 */ /* 0x000fce00078e0210 */
.L_x_46:
[----:B------:R-:W-:Y:S05]  /*1310*/  @!P0 BRA `(.L_x_10) ;  /* 0x0000000000cc8947 */ /* 0x000fea0003800000 */
[----:B------:R-:W-:-:S07]  /*1320*/  IMAD.MOV.U32 R11, RZ, RZ, 0x1de ;  /* 0x000001deff0b7424 */ /* 0x000fce00078e00ff */
.L_x_16:
[----:B------:R-:W-:-:S05]  /*1330*/  IMAD.WIDE R14, R18, 0x8, R42 ;  /* 0x00000008120e7825 */ /* 0x000fca00078e022a */
[----:B------:R-:W2:Y:S01]  /*1340*/  LD.E.64.STRONG.GPU R12, desc[UR12][R14.64+-0x100] ;  /* 0xffff000c0e0c7980 */ /* 0x000ea2000c10fb00 */
[----:B------:R-:W-:Y:S05]  /*1350*/  YIELD ;  /* 0x0000000000007946 */ /* 0x000fea0003800000 */
[----:B------:R-:W-:Y:S01]  /*1360*/  UMOV UR5, 0xffffffff ;  /* 0xffffffff00057882 */ /* 0x000fe20000000000 */
[----:B------:R-:W-:Y:S02]  /*1370*/  SHF.R.U32.HI R11, RZ, 0x1, R11 ;  /* 0x00000001ff0b7819 */ /* 0x000fe4000001160b */
[----:B--2---:R-:W-:Y:S01]  /*1380*/  ISETP.NE.AND P0, PT, R12, 0x63, PT ;  /* 0x000000630c00780c */ /* 0x004fe20003f05270 */
[----:B------:R-:W-:-:S12]  /*1390*/  BRA.DIV UR5, `(.L_x_11) ;  /* 0x0000003205147947 */ /* 0x000fd8000b800000 */
[----:B------:R-:W-:-:S13]  /*13a0*/  VOTE.ANY P0, !P0 ;  /* 0x0000000000ff7806 */ /* 0x000fda0004000100 */
.L_x_49:
[----:B------:R-:W-:Y:S05]  /*13b0*/  @!P0 BRA `(.L_x_12) ;  /* 0x0000000000248947 */ /* 0x000fea0003800000 */
[----:B------:R-:W-:-:S07]  /*13c0*/  IMAD.MOV.U32 R16, RZ, RZ, R11 ;  /* 0x000000ffff107224 */ /* 0x000fce00078e000b */
.L_x_14:
[----:B------:R-:W-:Y:S05]  /*13d0*/  NANOSLEEP R16 ;  /* 0x000000100000735d */ /* 0x000fea0003800000 */
[----:B------:R-:W2:Y:S01]  /*13e0*/  LD.E.64.STRONG.GPU R12, desc[UR12][R14.64+-0x100] ;  /* 0xffff000c0e0c7980 */ /* 0x000ea2000c10fb00 */
[----:B------:R-:W-:Y:S01]  /*13f0*/  UMOV UR5, 0xffffffff ;  /* 0xffffffff00057882 */ /* 0x000fe20000000000 */
[----:B------:R-:W-:Y:S02]  /*1400*/  SHF.R.U32.HI R16, RZ, 0x1, R16 ;  /* 0x00000001ff107819 */ /* 0x000fe40000011610 */
[----:B--2---:R-:W-:Y:S01]  /*1410*/  ISETP.NE.AND P0, PT, R12, 0x63, PT ;  /* 0x000000630c00780c */ /* 0x004fe20003f05270 */
[----:B------:R-:W-:-:S12]  /*1420*/  BRA.DIV UR5, `(.L_x_13) ;  /* 0x0000003205107947 */ /* 0x000fd8000b800000 */
[----:B------:R-:W-:-:S13]  /*1430*/  VOTE.ANY P0, !P0 ;  /* 0x0000000000ff7806 */ /* 0x000fda0004000100 */
.L_x_52:
[----:B------:R-:W-:Y:S05]  /*1440*/  @P0 BRA `(.L_x_14) ;  /* 0xfffffffc00e00947 */ /* 0x000fea000383ffff */
.L_x_12:
[----:B------:R-:W-:Y:S01]  /*1450*/  UMOV UR5, 0xffffffff ;  /* 0xffffffff00057882 */ /* 0x000fe20000000000 */
[----:B------:R-:W-:Y:S02]  /*1460*/  ISETP.NE.AND P0, PT, R12, 0x65, PT ;  /* 0x000000650c00780c */ /* 0x000fe40003f05270 */
[----:B------:R-:W-:Y:S11]  /*1470*/  BRA.DIV UR5, `(.L_x_15) ;  /* 0x00000032051c7947 */ /* 0x000ff6000b800000 */
[----:B------:R-:W-:Y:S01]  /*1480*/  VOTE.ANY R10, PT, !P0 ;  /* 0x00000000000a7806 */ /* 0x000fe200040e0100 */
[----:B------:R-:W-:-:S03]  /*1490*/  VIADD R18, R18, 0xffffffe0 ;  /* 0xffffffe012127836 */ /* 0x000fc60000000000 */
[----:B------:R-:W-:-:S05]  /*14a0*/  LOP3.LUT R10, R10, 0x80000000, R8, 0xec, !PT ;  /* 0x800000000a0a7812 */ /* 0x000fca00078eec08 */
[----:B------:R-:W-:-:S05]  /*14b0*/  VIADD R15, R10, 0xffffffff ;  /* 0xffffffff0a0f7836 */ /* 0x000fca0000000000 */
[----:B------:R-:W-:-:S06]  /*14c0*/  LOP3.LUT R15, R10, R15, RZ, 0xc, !PT ;  /* 0x0000000f0a0f7212 */ /* 0x000fcc00078e0cff */
        /* <DEDUP_REMOVED lines=17> */
[----:B------:R-:W-:-:S03]  /*15e0*/  ISETP.NE.AND P0, PT, R12, 0x65, PT ;  /* 0x000000650c00780c */ /* 0x000fc60003f05270 */
[----:B------:R-:W-:-:S05]  /*15f0*/  IMAD.IADD R41, R13, 0x1, R16 ;  /* 0x000000010d297824 */ /* 0x000fca00078e0210 */
[----:B------:R-:W0:Y:S05]  /*1600*/  SHFL.DOWN PT, R16, R41, 0x10, R15 ;  /* 0x0a00000029107989 */ /* 0x000e2a00000e000f */
[----:B------:R-:W-:Y:S02]  /*1610*/  VOTE.ALL P0, P0 ;  /* 0x0000000000ff7806 */ /* 0x000fe40000000000 */
[----:B0-----:R-:W-:-:S04]  /*1620*/  SEL R16, R16, RZ, !P2 ;  /* 0x000000ff10107207 */ /* 0x001fc80005000000 */
[----:B------:R-:W-:-:S07]  /*1630*/  IADD3 R40, PT, PT, R41, R16, R40 ;  /* 0x0000001029287210 */ /* 0x000fce0007ffe028 */
.L_x_61:
[----:B------:R-:W-:Y:S05]  /*1640*/  @P0 BRA `(.L_x_16) ;  /* 0xfffffffc00380947 */ /* 0x000fea000383ffff */
.L_x_10:
[----:B------:R-:W-:Y:S01]  /*1650*/  ISETP.NE.AND P0, PT, R37, RZ, PT ;  /* 0x000000ff2500720c */ /* 0x000fe20003f05270 */
[----:B------:R-:W0:Y:S01]  /*1660*/  @!P1 S2R R11, SR_CgaCtaId ;  /* 0x00000000000b9919 */ /* 0x000e220000008800 */
[----:B------:R-:W-:Y:S01]  /*1670*/  @!P1 MOV R10, 0x400 ;  /* 0x00000400000a9802 */ /* 0x000fe20000000f00 */
[----:B------:R-:W-:Y:S02]  /*1680*/  @!P1 IMAD.IADD R9, R9, 0x1, R40 ;  /* 0x0000000109099824 */ /* 0x000fe400078e0228 */
[----:B------:R-:W-:Y:S02]  /*1690*/  @!P1 IMAD.MOV.U32 R8, RZ, RZ, 0x65 ;  /* 0x00000065ff089424 */ /* 0x000fe400078e00ff */
[----:B------:R-:W-:-:S03]  /*16a0*/  IMAD.MOV.U32 R38, RZ, RZ, R17 ;  /* 0x000000ffff267224 */ /* 0x000fc600078e0011 */
[----:B------:R1:W-:Y:S03]  /*16b0*/  @!P1 ST.E.64.STRONG.GPU desc[UR12][R44.64+0x100], R8 ;  /* 0x000100082c009985 */ /* 0x0003e6000c10fb0c */
[----:B------:R-:W-:Y:S01]  /*16c0*/  @!P0 MOV R12, 0x400 ;  /* 0x00000400000c8802 */ /* 0x000fe20000000f00 */
[----:B------:R-:W2:Y:S01]  /*16d0*/  @!P0 S2R R13, SR_CgaCtaId ;  /* 0x00000000000d8919 */ /* 0x000ea20000008800 */
[----:B------:R-:W-:Y:S01]  /*16e0*/  @!P0 IMAD.MOV.U32 R38, RZ, RZ, R40 ;  /* 0x000000ffff268224 */ /* 0x000fe200078e0028 */
[----:B0-----:R-:W-:-:S05]  /*16f0*/  @!P1 LEA R10, R11, R10, 0x18 ;  /* 0x0000000a0b0a9211 */ /* 0x001fca00078ec0ff */
[----:B------:R1:W-:Y:S04]  /*1700*/  @!P1 STS [R10+0x8], R9 ;  /* 0x000008090a009388 */ /* 0x0003e80000000800 */
[----:B------:R1:W-:Y:S01]  /*1710*/  @!P1 STS [R10+0x4], R40 ;  /* 0x000004280a009388 */ /* 0x0003e20000000800 */
[----:B--2---:R-:W-:-:S05]  /*1720*/  @!P0 LEA R13, R13, R12, 0x18 ;  /* 0x0000000c0d0d8211 */ /* 0x004fca00078ec0ff */
[----:B------:R1:W-:Y:S02]  /*1730*/  @!P0 STS [R13+0x54], R40 ;  /* 0x000054280d008388 */ /* 0x0003e40000000800 */
.L_x_4:
[----:B------:R-:W-:Y:S05]  /*1740*/  WARPSYNC.ALL ;  /* 0x0000000000007948 */ /* 0x000fea0003800000 */
[----:B------:R-:W0:Y:S08]  /*1750*/  S2UR UR7, SR_CgaCtaId ;  /* 0x00000000000779c3 */ /* 0x000e300000008800 */
[----:B------:R-:W-:Y:S01]  /*1760*/  BAR.SYNC.DEFER_BLOCKING 0x0 ;  /* 0x0000000000007b1d */ /* 0x000fe20000010000 */
[----:B------:R-:W-:-:S05]  /*1770*/  ISETP.NE.AND P0, PT, R35, RZ, PT ;  /* 0x000000ff2300720c */ /* 0x000fca0003f05270 */
[----:B------:R-:W-:Y:S02]  /*1780*/  UMOV UR5, 0x400 ;  /* 0x0000040000057882 */ /* 0x000fe40000000000 */
[----:B0-----:R-:W-:-:S09]  /*1790*/  ULEA UR5, UR7, UR5, 0x18 ;  /* 0x0000000507057291 */ /* 0x001fd2000f8ec0ff */
[----:B-1----:R-:W0:Y:S02]  /*17a0*/  LDS R8, [UR5+0x54] ;  /* 0x00005405ff087984 */ /* 0x002e240008000800 */
[----:B0-----:R-:W-:-:S05]  /*17b0*/  SEL R9, R8, RZ, P0 ;  /* 0x000000ff08097207 */ /* 0x001fca0000000000 */
[----:B------:R-:W-:-:S07]  /*17c0*/  IMAD.IADD R38, R9, 0x1, R38 ;  /* 0x0000000109267824 */ /* 0x000fce00078e0226 */
.L_x_3:
[----:B------:R-:W-:Y:S05]  /*17d0*/  BSYNC.RECONVERGENT B0 ;  /* 0x0000000000007941 */ /* 0x000fea0003800200 */
.L_x_1:
[----:B------:R-:W-:Y:S01]  /*17e0*/  IMAD.IADD R32, R32, 0x1, R38 ;  /* 0x0000000120207824 */ /* 0x000fe200078e0226 */
[----:B------:R-:W-:Y:S03]  /*17f0*/  BAR.SYNC.DEFER_BLOCKING 0x0 ;  /* 0x0000000000007b1d */ /* 0x000fe60000010000 */
[----:B------:R-:W-:-:S03]  /*1800*/  IMAD.IADD R29, R29, 0x1, R32 ;  /* 0x000000011d1d7824 */ /* 0x000fc600078e0220 */
[----:B------:R-:W1:Y:S01]  /*1810*/  LDCU.64 UR8, c[0x0][0x388] ;  /* 0x00007100ff0877ac */ /* 0x000e620008000a00 */
[----:B------:R-:W-:-:S04]  /*1820*/  IMAD.IADD R28, R28, 0x1, R29 ;  /* 0x000000011c1c7824 */ /* 0x000fc800078e021d */
[----:B------:R-:W-:-:S04]  /*1830*/  IMAD.IADD R27, R27, 0x1, R28 ;  /* 0x000000011b1b7824 */ /* 0x000fc800078e021c */
[----:B------:R-:W-:-:S04]  /*1840*/  IMAD.IADD R26, R26, 0x1, R27 ;  /* 0x000000011a1a7824 */ /* 0x000fc800078e021b */
[----:B------:R-:W-:-:S04]  /*1850*/  IMAD.IADD R25, R25, 0x1, R26 ;  /* 0x0000000119197824 */ /* 0x000fc800078e021a */
[----:B------:R-:W-:Y:S01]  /*1860*/  IMAD.IADD R24, R24, 0x1, R25 ;  /* 0x0000000118187824 */ /* 0x000fe200078e0219 */
[----:B------:R-:W-:Y:S03]  /*1870*/  STS [R33], R38 ;  /* 0x0000002621007388 */ /* 0x000fe60000000800 */
[----:B------:R-:W-:Y:S01]  /*1880*/  IMAD.IADD R23, R23, 0x1, R24 ;  /* 0x0000000117177824 */ /* 0x000fe200078e0218 */
[----:B------:R-:W-:Y:S03]  /*1890*/  STS [R33+0x4], R32 ;  /* 0x0000042021007388 */ /* 0x000fe60000000800 */
        /* <DEDUP_REMOVED lines=19> */
[----:B------:R-:W-:Y:S04]  /*19d0*/  STS [R33+0x2c], R20 ;  /* 0x00002c1421007388 */ /* 0x000fe80000000800 */
[----:B------:R-:W-:Y:S04]  /*19e0*/  STS [R33+0x30], R7 ;  /* 0x0000300721007388 */ /* 0x000fe80000000800 */
[----:B------:R-:W-:Y:S04]  /*19f0*/  STS [R33+0x34], R6 ;  /* 0x0000340621007388 */ /* 0x000fe80000000800 */
[----:B------:R-:W-:Y:S04]  /*1a00*/  STS [R33+0x38], R5 ;  /* 0x0000380521007388 */ /* 0x000fe80000000800 */
[----:B------:R-:W-:Y:S04]  /*1a10*/  STS [R33+0x3c], R4 ;  /* 0x00003c0421007388 */ /* 0x000fe80000000800 */
[----:B------:R-:W-:Y:S04]  /*1a20*/  STS [R33+0x40], R3 ;  /* 0x0000400321007388 */ /* 0x000fe80000000800 */
[----:B------:R1:W-:Y:S04]  /*1a30*/  STS [R33+0x44], R2 ;  /* 0x0000440221007388 */ /* 0x0003e80000000800 */
[----:B------:R-:W-:Y:S01]  /*1a40*/  STS [R33+0x48], R0 ;  /* 0x0000480021007388 */ /* 0x000fe20000000800 */
[----:B------:R-:W-:-:S03]  /*1a50*/  NOP ;  /* 0x0000000000007918 */ /* 0x000fc60000000000 */
[----:B0-----:R-:W0:Y:S01]  /*1a60*/  LDS R9, [R34] ;  /* 0x0000000022097984 */ /* 0x001e220000000800 */
[----:B-1----:R-:W-:-:S03]  /*1a70*/  IADD3 R2, P0, PT, R31, UR8, RZ ;  /* 0x000000081f027c10 */ /* 0x002fc6000ff1e0ff */
[----:B------:R-:W1:Y:S01]  /*1a80*/  LDS R7, [R34+0x80] ;  /* 0x0000800022077984 */ /* 0x000e620000000800 */
[----:B------:R-:W-:-:S03]  /*1a90*/  IADD3.X R3, PT, PT, R30, UR9, RZ, P0, !PT ;  /* 0x000000091e037c10 */ /* 0x000fc600087fe4ff */
[----:B------:R-:W2:Y:S04]  /*1aa0*/  LDS R11, [R34+0x100] ;  /* 0x00010000220b7984 */ /* 0x000ea80000000800 */
[----:B------:R-:W3:Y:S04]  /*1ab0*/  LDS R13, [R34+0x180] ;  /* 0x00018000220d7984 */ /* 0x000ee80000000800 */
[----:B------:R-:W4:Y:S04]  /*1ac0*/  LDS R5, [R34+0x200] ;  /* 0x0002000022057984 */ /* 0x000f280000000800 */
[----:B------:R-:W5:Y:S04]  /*1ad0*/  LDS R15, [R34+0x280] ;  /* 0x00028000220f7984 */ /* 0x000f680000000800 */
        /* <DEDUP_REMOVED lines=13> */
[----:B0-----:R-:W-:Y:S04]  /*1bb0*/  STG.E desc[UR12][R2.64], R9 ;  /* 0x0000000902007986 */ /* 0x001fe8000c10190c */
[----:B-1----:R-:W-:Y:S04]  /*1bc0*/  STG.E desc[UR12][R2.64+0x80], R7 ;  /* 0x0000800702007986 */ /* 0x002fe8000c10190c */
[----:B--2---:R-:W-:Y:S04]  /*1bd0*/  STG.E desc[UR12][R2.64+0x100], R11 ;  /* 0x0001000b02007986 */ /* 0x004fe8000c10190c */
[----:B---3--:R-:W-:Y:S04]  /*1be0*/  STG.E desc[UR12][R2.64+0x180], R13 ;  /* 0x0001800d02007986 */ /* 0x008fe8000c10190c */
[----:B----4-:R-:W-:Y:S04]  /*1bf0*/  STG.E desc[UR12][R2.64+0x200], R5 ;  /* 0x0002000502007986 */ /* 0x010fe8000c10190c */
[----:B-----5:R-:W-:Y:S04]  /*1c00*/  STG.E desc[UR12][R2.64+0x280], R15 ;  /* 0x0002800f02007986 */ /* 0x020fe8000c10190c */
[----:B------:R-:W-:Y:S04]  /*1c10*/  STG.E desc[UR12][R2.64+0x300], R17 ;  /* 0x0003001102007986 */ /* 0x000fe8000c10190c */
        /* <DEDUP_REMOVED lines=11> */
[----:B------:R-:W-:Y:S01]  /*1cd0*/  STG.E desc[UR12][R2.64+0x900], R43 ;  /* 0x0009002b02007986 */ /* 0x000fe2000c10190c */
[----:B------:R-:W-:Y:S05]  /*1ce0*/  EXIT ;  /* 0x000000000000794d */ /* 0x000fea0003800000 */
.L_x_0:
[----:B------:R-:W-:-:S04]  /*1cf0*/  ISETP.NE.U32.AND P0, PT, RZ, UR7, PT ;  /* 0x00000007ff007c0c */ /* 0x000fc8000bf05070 */
[----:B------:R-:W-:-:S13]  /*1d00*/  ISETP.NE.AND.EX P0, PT, RZ, UR4, PT, P0 ;  /* 0x00000004ff007c0c */ /* 0x000fda000bf05300 */
[----:B------:R-:W-:Y:S05]  /*1d10*/  @!P0 EXIT ;  /* 0x000000000000894d */ /* 0x000fea0003800000 */
[----:B------:R-:W0:Y:S02]  /*1d20*/  LDCU.64 UR4, c[0x0][0x380] ;  /* 0x00007000ff0477ac */ /* 0x000e240008000a00 */
[----:B0-----:R-:W-:-:S06]  /*1d30*/  UIMAD.WIDE UR4, UR6, 0x7b80, UR4 ;  /* 0x00007b80060478a5 */ /* 0x001fcc000f8e0204 */
[----:B------:R-:W-:Y:S02]  /*1d40*/  IMAD.U32 R2, RZ, RZ, UR4 ;  /* 0x00000004ff027e24 */ /* 0x000fe4000f8e00ff */
[----:B------:R-:W-:-:S05]  /*1d50*/  IMAD.U32 R3, RZ, RZ, UR5 ;  /* 0x00000005ff037e24 */ /* 0x000fca000f8e00ff */
[----:B------:R0:W2:Y:S01]  /*1d60*/  LDG.E R0, desc[UR12][R2.64] ;  /* 0x0000000c02007981 */ /* 0x0000a2000c1e1900 */
[----:B------:R-:W3:Y:S02]  /*1d70*/  S2R R31, SR_TID.X ;  /* 0x00000000001f7919 */ /* 0x000ee40000002100 */
[C---:B---3--:R-:W-:Y:S02]  /*1d80*/  LOP3.LUT R30, R31.reuse, 0x1f, RZ, 0xc0, !PT ;  /* 0x0000001f1f1e7812 */ /* 0x048fe400078ec0ff */
[----:B------:R-:W-:-:S05]  /*1d90*/  LOP3.LUT R5, R31, 0x3e0, RZ, 0xc0, !PT ;  /* 0x000003e01f057812 */ /* 0x000fca00078ec0ff */
[----:B------:R-:W-:-:S04]  /*1da0*/  IMAD R30, R5, 0x13, R30 ;  /* 0x00000013051e7824 */ /* 0x000fc800078e021e */
[C---:B------:R-:W-:Y:S01]  /*1db0*/  VIADD R4, R30.reuse, 0x20 ;  /* 0x000000201e047836 */ /* 0x040fe20000000000 */
[C---:B------:R-:W-:Y:S01]  /*1dc0*/  ISETP.GE.U32.AND P1, PT, R30.reuse, UR7, PT ;  /* 0x000000071e007c0c */ /* 0x040fe2000bf26070 */
[C---:B------:R-:W-:Y:S01]  /*1dd0*/  VIADD R5, R30.reuse, 0x40 ;  /* 0x000000401e057836 */ /* 0x040fe20000000000 */
[C---:B0-----:R-:W-:Y:S01]  /*1de0*/  LEA R2, P0, R30.reuse, UR4, 0x2 ;  /* 0x000000041e027c11 */ /* 0x041fe2000f8010ff */
[----:B------:R-:W-:Y:S01]  /*1df0*/  VIADD R3, R30, 0x80 ;  /* 0x000000801e037836 */ /* 0x000fe20000000000 */
[----:B------:R-:W-:Y:S01]  /*1e00*/  ISETP.GE.U32.AND P2, PT, R4, UR7, PT ;  /* 0x0000000704007c0c */ /* 0x000fe2000bf46070 */
[C---:B------:R-:W-:Y:S01]  /*1e10*/  VIADD R4, R30.reuse, 0xa0 ;  /* 0x000000a01e047836 */ /* 0x040fe20000000000 */
[----:B------:R-:W-:Y:S01]  /*1e20*/  ISETP.GE.U32.AND P3, PT, R5, UR7, PT ;  /* 0x0000000705007c0c */ /* 0x000fe2000bf66070 */
[----:B------:R-:W-:Y:S01]  /*1e30*/  VIADD R5, R30, 0xc0 ;  /* 0x000000c01e057836 */ /* 0x000fe20000000000 */
[----:B------:R-:W-:Y:S01]  /*1e40*/  ISETP.GE.U32.AND P5, PT, R3, UR7, PT ;  /* 0x0000000703007c0c */ /* 0x000fe2000bfa6070 */
[----:B------:R-:W-:Y:S01]  /*1e50*/  IMAD.X R3, RZ, RZ, UR5, P0 ;  /* 0x00000005ff037e24 */ /* 0x000fe200080e06ff */
[----:B------:R-:W-:Y:S01]  /*1e60*/  ISETP.GE.U32.AND P6, PT, R4, UR7, PT ;  /* 0x0000000704007c0c */ /* 0x000fe2000bfc6070 */
[C---:B------:R-:W-:Y:S01]  /*1e70*/  VIADD R6, R30.reuse, 0x60 ;  /* 0x000000601e067836 */ /* 0x040fe20000000000 */
[----:B------:R-:W-:Y:S01]  /*1e80*/  ISETP.GE.U32.AND P0, PT, R5, UR7, PT ;  /* 0x0000000705007c0c */ /* 0x000fe2000bf06070 */
[----:B------:R-:W-:-:S02]  /*1e90*/  VIADD R5, R30, 0xe0 ;  /* 0x000000e01e057836 */ /* 0x000fc40000000000 */
[----:B------:R-:W-:Y:S01]  /*1ea0*/  VIADD R37, R30, 0x100 ;  /* 0x000001001e257836 */ /* 0x000fe20000000000 */
[----:B------:R-:W-:Y:S01]  /*1eb0*/  ISETP.GE.U32.AND P4, PT, R6, UR7, PT ;  /* 0x0000000706007c0c */ /* 0x000fe2000bf86070 */
[C---:B------:R-:W-:Y:S02]  /*1ec0*/  VIADD R7, R30.reuse, 0x140 ;  /* 0x000001401e077836 */ /* 0x040fe40000000000 */
[C---:B------:R-:W-:Y:S02]  /*1ed0*/  VIADD R36, R30.reuse, 0x120 ;  /* 0x000001201e247836 */ /* 0x040fe40000000000 */
[C---:B------:R-:W-:Y:S02]  /*1ee0*/  VIADD R35, R30.reuse, 0x220 ;  /* 0x000002201e237836 */ /* 0x040fe40000000000 */
[----:B------:R-:W-:Y:S02]  /*1ef0*/  VIADD R34, R30, 0x240 ;  /* 0x000002401e227836 */ /* 0x000fe40000000000 */
[----:B--2---:R-:W-:-:S02]  /*1f00*/  IMAD.MOV.U32 R4, RZ, RZ, R0 ;  /* 0x000000ffff047224 */ /* 0x004fc400078e0000 */
[----:B------:R-:W2:Y:S02]  /*1f10*/  @!P1 LDG.E R0, desc[UR12][R2.64] ;  /* 0x0000000c02009981 */ /* 0x000ea4000c1e1900 */
[--C-:B------:R-:W-:Y:S01]  /*1f20*/  IMAD.MOV.U32 R12, RZ, RZ, R4.reuse ;  /* 0x000000ffff0c7224 */ /* 0x100fe200078e0004 */
[----:B------:R-:W-:Y:S01]  /*1f30*/  ISETP.GE.U32.AND P1, PT, R5, UR7, PT ;  /* 0x0000000705007c0c */ /* 0x000fe2000bf26070 */
[--C-:B------:R-:W-:Y:S02]  /*1f40*/  IMAD.MOV.U32 R8, RZ, RZ, R4.reuse ;  /* 0x000000ffff087224 */ /* 0x100fe400078e0004 */
[C---:B------:R-:W-:Y:S02]  /*1f50*/  VIADD R5, R30.reuse, 0x160 ;  /* 0x000001601e057836 */ /* 0x040fe40000000000 */
[--C-:B------:R-:W-:Y:S01]  /*1f60*/  IMAD.MOV.U32 R6, RZ, RZ, R4.reuse ;  /* 0x000000ffff067224 */ /* 0x100fe200078e0004 */
[----:B------:R-:W3:Y:S01]  /*1f70*/  @!P5 LDG.E R12, desc[UR12][R2.64+0x200] ;  /* 0x0002000c020cd981 */ /* 0x000ee2000c1e1900 */
[--C-:B------:R-:W-:Y:S01]  /*1f80*/  IMAD.MOV.U32 R14, RZ, RZ, R4.reuse ;  /* 0x000000ffff0e7224 */ /* 0x100fe200078e0004 */
[----:B------:R-:W-:Y:S01]  /*1f90*/  ISETP.GE.U32.AND P5, PT, R37, UR7, PT ;  /* 0x0000000725007c0c */ /* 0x000fe2000bfa6070 */
[----:B------:R-:W-:Y:S01]  /*1fa0*/  IMAD.MOV.U32 R16, RZ, RZ, R4 ;  /* 0x000000ffff107224 */ /* 0x000fe200078e0004 */
[----:B------:R-:W4:Y:S01]  /*1fb0*/  @!P3 LDG.E R8, desc[UR12][R2.64+0x100] ;  /* 0x0001000c0208b981 */ /* 0x000f22000c1e1900 */
[----:B------:R-:W-:Y:S01]  /*1fc0*/  ISETP.GE.U32.AND P3, PT, R5, UR7, PT ;  /* 0x0000000705007c0c */ /* 0x000fe2000bf66070 */
[----:B------:R-:W-:-:S02]  /*1fd0*/  VIADD R5, R30, 0x1a0 ;  /* 0x000001a01e057836 */ /* 0x000fc40000000000 */
[----:B------:R-:W4:Y:S01]  /*1fe0*/  @!P2 LDG.E R6, desc[UR12][R2.64+0x80] ;  /* 0x0000800c0206a981 */ /* 0x000f22000c1e1900 */
[----:B------:R-:W-:Y:S01]  /*1ff0*/  ISETP.GE.U32.AND P2, PT, R7, UR7, PT ;  /* 0x0000000707007c0c */ /* 0x000fe2000bf46070 */
[--C-:B------:R-:W-:Y:S02]  /*2000*/  IMAD.MOV.U32 R10, RZ, RZ, R4.reuse ;  /* 0x000000ffff0a7224 */ /* 0x100fe400078e0004 */
[----:B------:R-:W4:Y:S01]  /*2010*/  @!P6 LDG.E R14, desc[UR12][R2.64+0x280] ;  /* 0x0002800c020ee981 */ /* 0x000f22000c1e1900 */
[----:B------:R-:W-:Y:S01]  /*2020*/  ISETP.GE.U32.AND P6, PT, R36, UR7, PT ;  /* 0x0000000724007c0c */ /* 0x000fe2000bfc6070 */
[----:B------:R-:W-:Y:S02]  /*2030*/  IMAD.MOV.U32 R20, RZ, RZ, R4 ;  /* 0x000000ffff147224 */ /* 0x000fe400078e0004 */
[----:B------:R-:W4:Y:S01]  /*2040*/  @!P0 LDG.E R16, desc[UR12][R2.64+0x300] ;  /* 0x0003000c02108981 */ /* 0x000f22000c1e1900 */
[----:B------:R-:W-:Y:S01]  /*2050*/  ISETP.GE.U32.AND P0, PT, R5, UR7, PT ;  /* 0x0000000705007c0c */ /* 0x000fe2000bf06070 */
[----:B------:R-:W-:-:S02]  /*2060*/  VIADD R7, R30, 0x180 ;  /* 0x000001801e077836 */ /* 0x000fc40000000000 */
[C---:B------:R-:W-:Y:S01]  /*2070*/  VIADD R5, R30.reuse, 0x1e0 ;  /* 0x000001e01e057836 */ /* 0x040fe20000000000 */
[----:B------:R-:W4:Y:S01]  /*2080*/  @!P4 LDG.E R10, desc[UR12][R2.64+0x180] ;  /* 0x0001800c020ac981 */ /* 0x000f22000c1e1900 */
[--C-:B------:R-:W-:Y:S01]  /*2090*/  IMAD.MOV.U32 R18, RZ, RZ, R4.reuse ;  /* 0x000000ffff127224 */ /* 0x100fe200078e0004 */
[----:B------:R-:W-:Y:S01]  /*20a0*/  ISETP.GE.U32.AND P4, PT, R7, UR7, PT ;  /* 0x0000000707007c0c */ /* 0x000fe2000bf86070 */
[--C-:B------:R-:W-:Y:S01]  /*20b0*/  IMAD.MOV.U32 R22, RZ, RZ, R4.reuse ;  /* 0x000000ffff167224 */ /* 0x100fe200078e0004 */
[----:B------:R-:W4:Y:S01]  /*20c0*/  @!P5 LDG.E R20, desc[UR12][R2.64+0x400] ;  /* 0x0004000c0214d981 */ /* 0x000f22000c1e1900 */
[--C-:B------:R-:W-:Y:S01]  /*20d0*/  IMAD.MOV.U32 R24, RZ, RZ, R4.reuse ;  /* 0x000000ffff187224 */ /* 0x100fe200078e0004 */
[----:B------:R-:W-:Y:S01]  /*20e0*/  ISETP.GE.U32.AND P5, PT, R5, UR7, PT ;  /* 0x0000000705007c0c */ /* 0x000fe2000bfa6070 */
[----:B------:R-:W-:Y:S01]  /*20f0*/  IMAD.MOV.U32 R26, RZ, RZ, R4 ;  /* 0x000000ffff1a7224 */ /* 0x000fe200078e0004 */
[----:B------:R-:W4:Y:S01]  /*2100*/  @!P1 LDG.E R18, desc[UR12][R2.64+0x380] ;  /* 0x0003800c02129981 */ /* 0x000f22000c1e1900 */
[----:B------:R-:W-:-:S02]  /*2110*/  VIADD R7, R30, 0x1c0 ;  /* 0x000001c01e077836 */ /* 0x000fc40000000000 */
[----:B------:R-:W-:Y:S01]  /*2120*/  VIADD R5, R30, 0x200 ;  /* 0x000002001e057836 */ /* 0x000fe20000000000 */
[----:B------:R-:W4:Y:S02]  /*2130*/  @!P6 LDG.E R22, desc[UR12][R2.64+0x480] ;  /* 0x0004800c0216e981 */ /* 0x000f24000c1e1900 */
[----:B------:R-:W-:Y:S02]  /*2140*/  ISETP.GE.U32.AND P1, PT, R7, UR7, PT ;  /* 0x0000000707007c0c */ /* 0x000fe4000bf26070 */
[----:B------:R-:W4:Y:S01]  /*2150*/  @!P2 LDG.E R24, desc[UR12][R2.64+0x500] ;  /* 0x0005000c0218a981 */ /* 0x000f22000c1e1900 */
[----:B------:R-:W-:Y:S02]  /*2160*/  ISETP.GE.U32.AND P6, PT, R5, UR7, PT ;  /* 0x0000000705007c0c */ /* 0x000fe4000bfc6070 */
[----:B------:R-:W-:Y:S01]  /*2170*/  ISETP.GE.U32.AND P2, PT, R35, UR7, PT ;  /* 0x0000000723007c0c */ /* 0x000fe2000bf46070 */
[----:B------:R-:W4:Y:S01]  /*2180*/  @!P3 LDG.E R26, desc[UR12][R2.64+0x580] ;  /* 0x0005800c021ab981 */ /* 0x000f22000c1e1900 */
[----:B------:R-:W-:Y:S01]  /*2190*/  ISETP.GE.U32.AND P3, PT, R34, UR7, PT ;  /* 0x0000000722007c0c */ /* 0x000fe2000bf66070 */
[----:B------:R-:W-:-:S02]  /*21a0*/  IMAD.MOV.U32 R28, RZ, RZ, R4 ;  /* 0x000000ffff1c7224 */ /* 0x000fc400078e0004 */
[--C-:B------:R-:W-:Y:S02]  /*21b0*/  IMAD.MOV.U32 R40, RZ, RZ, R4.reuse ;  /* 0x000000ffff287224 */ /* 0x100fe400078e0004 */
[--C-:B------:R-:W-:Y:S02]  /*21c0*/  IMAD.MOV.U32 R42, RZ, RZ, R4.reuse ;  /* 0x000000ffff2a7224 */ /* 0x100fe400078e0004 */
[--C-:B------:R-:W-:Y:S01]  /*21d0*/  IMAD.MOV.U32 R44, RZ, RZ, R4.reuse ;  /* 0x000000ffff2c7224 */ /* 0x100fe200078e0004 */
[----:B------:R-:W4:Y:S01]  /*21e0*/  @!P4 LDG.E R28, desc[UR12][R2.64+0x600] ;  /* 0x0006000c021cc981 */ /* 0x000f22000c1e1900 */
[--C-:B------:R-:W-:Y:S02]  /*21f0*/  IMAD.MOV.U32 R5, RZ, RZ, R4.reuse ;  /* 0x000000ffff057224 */ /* 0x100fe400078e0004 */
[----:B------:R-:W-:Y:S01]  /*2200*/  IMAD.MOV.U32 R7, RZ, RZ, R4 ;  /* 0x000000ffff077224 */ /* 0x000fe200078e0004 */
[----:B------:R-:W4:Y:S04]  /*2210*/  @!P0 LDG.E R40, desc[UR12][R2.64+0x680] ;  /* 0x0006800c02288981 */ /* 0x000f28000c1e1900 */
[----:B------:R-:W4:Y:S04]  /*2220*/  @!P1 LDG.E R42, desc[UR12][R2.64+0x700] ;  /* 0x0007000c022a9981 */ /* 0x000f28000c1e1900 */
[----:B------:R-:W4:Y:S04]  /*2230*/  @!P5 LDG.E R44, desc[UR12][R2.64+0x780] ;  /* 0x0007800c022cd981 */ /* 0x000f28000c1e1900 */
[----:B------:R-:W4:Y:S04]  /*2240*/  @!P6 LDG.E R5, desc[UR12][R2.64+0x800] ;  /* 0x0008000c0205e981 */ /* 0x000f28000c1e1900 */
[----:B------:R-:W4:Y:S04]  /*2250*/  @!P2 LDG.E R7, desc[UR12][R2.64+0x880] ;  /* 0x0008800c0207a981 */ /* 0x000f28000c1e1900 */
[----:B------:R-:W4:Y:S01]  /*2260*/  @!P3 LDG.E R4, desc[UR12][R2.64+0x900] ;  /* 0x0009000c0204b981 */ /* 0x000f22000c1e1900 */
[----:B------:R-:W0:Y:S01]  /*2270*/  S2R R38, SR_LANEID ;  /* 0x0000000000267919 */ /* 0x000e220000000000 */
[----:B------:R-:W1:Y:S01]  /*2280*/  S2UR UR5, SR_CgaCtaId ;  /* 0x00000000000579c3 */ /* 0x000e620000008800 */
[----:B------:R-:W-:Y:S01]  /*2290*/  SHF.R.U32.HI R41, RZ, 0x5, R31 ;  /* 0x00000005ff297819 */ /* 0x000fe2000001161f */
[----:B------:R-:W-:-:S02]  /*22a0*/  UMOV UR4, 0x400 ;  /* 0x0000040000047882 */ /* 0x000fc40000000000 */
[----:B-1----:R-:W-:Y:S02]  /*22b0*/  ULEA UR4, UR5, UR4, 0x18 ;  /* 0x0000000405047291 */ /* 0x002fe4000f8ec0ff */
[----:B0-----:R-:W-:-:S05]  /*22c0*/  IMAD R29, R41, 0x260, R38 ;  /* 0x00000260291d7824 */ /* 0x001fca00078e0226 */
[----:B------:R-:W-:Y:S01]  /*22d0*/  LEA R29, R29, UR4, 0x2 ;  /* 0x000000041d1d7c11 */ /* 0x000fe2000f8e10ff */
[----:B------:R-:W-:-:S04]  /*22e0*/  UISETP.NE.AND UP0, UPT, UR6, URZ, UPT ;  /* 0x000000ff0600728c */ /* 0x000fc8000bf05270 */
[----:B--2---:R-:W-:Y:S04]  /*22f0*/  STS [R29], R0 ;  /* 0x000000001d007388 */ /* 0x004fe80000000800 */
[----:B---3--:R-:W-:Y:S04]  /*2300*/  STS [R29+0x200], R12 ;  /* 0x0002000c1d007388 */ /* 0x008fe80000000800 */
[----:B----4-:R0:W-:Y:S04]  /*2310*/  STS [R29+0x100], R8 ;  /* 0x000100081d007388 */ /* 0x0101e80000000800 */
[----:B------:R1:W-:Y:S01]  /*2320*/  STS [R29+0x80], R6 ;  /* 0x000080061d007388 */ /* 0x0003e20000000800 */
[----:B0-----:R-:W-:-:S03]  /*2330*/  IMAD R8, R38, 0x48, R29 ;  /* 0x0000004826087824 */ /* 0x001fc600078e021d */
        /* <DEDUP_REMOVED lines=16> */
[----:B------:R1:W0:Y:S04]  /*2440*/  LDS R32, [R8] ;  /* 0x0000000008207984 */ /* 0x0002280000000800 */
        /* <DEDUP_REMOVED lines=19> */
[----:B--234-:R-:W-:Y:S05]  /*2580*/  BRA.U UP0, `(.L_x_17) ;  /* 0x0000000500047547 */ /* 0x01cfea000b800000 */
[----:B01----:R-:W-:Y:S02]  /*2590*/  IADD3 R8, PT, PT, R28, R33, R32 ;  /* 0x000000211c087210 */ /* 0x003fe40007ffe020 */
[----:B------:R-:W-:Y:S02]  /*25a0*/  ISETP.NE.AND P1, PT, R38, 0x1f, PT ;  /* 0x0000001f2600780c */ /* 0x000fe40003f25270 */
[----:B------:R-:W-:Y:S02]  /*25b0*/  IADD3 R8, PT, PT, R26, R27, R8 ;  /* 0x0000001b1a087210 */ /* 0x000fe40007ffe008 */
[----:B------:R-:W-:Y:S02]  /*25c0*/  ISETP.NE.AND P2, PT, R41, 0xc, PT ;  /* 0x0000000c2900780c */ /* 0x000fe40003f45270 */
        /* <DEDUP_REMOVED lines=47> */
[----:B------:R-:W-:-:S04]  /*28c0*/  ISETP.NE.AND P0, PT, R41, 0x8, PT ;  /* 0x000000082900780c */ /* 0x000fc80003f05270 */
[----:B------:R-:W-:Y:S02]  /*28d0*/  SEL R8, R15, R8, !P0 ;  /* 0x000000080f087207 */ /* 0x000fe40004000000 */
[C---:B------:R-:W-:Y:S02]  /*28e0*/  ISETP.NE.AND P0, PT, R41.reuse, 0xa, PT ;  /* 0x0000000a2900780c */ /* 0x040fe40003f05270 */
[----:B------:R-:W-:Y:S02]  /*28f0*/  SEL R8, R16, R8, !P1 ;  /* 0x0000000810087207 */ /* 0x000fe40004800000 */
[----:B------:R-:W-:Y:S02]  /*2900*/  ISETP.NE.AND P1, PT, R41, 0xb, PT ;  /* 0x0000000b2900780c */ /* 0x000fe40003f25270 */
[----:B------:R-:W-:Y:S02]  /*2910*/  SEL R8, R17, R8, !P0 ;  /* 0x0000000811087207 */ /* 0x000fe40004000000 */
[----:B------:R-:W-:-:S02]  /*2920*/  ISETP.GE.U32.AND P0, PT, R31, 0x20, PT ;  /* 0x000000201f00780c */ /* 0x000fc40003f06070 */
[----:B------:R-:W-:Y:S01]  /*2930*/  SEL R8, R18, R8, !P1 ;  /* 0x0000000812087207 */ /* 0x000fe20004800000 */
[----:B------:R-:W-:Y:S01]  /*2940*/  @!P2 IMAD.IADD R8, R19, 0x1, R18 ;  /* 0x000000011308a824 */ /* 0x000fe200078e0212 */
[----:B------:R-:W-:-:S04]  /*2950*/  ISETP.NE.AND P1, PT, R38, RZ, PT ;  /* 0x000000ff2600720c */ /* 0x000fc80003f25270 */
[----:B------:R-:W-:Y:S02]  /*2960*/  SEL R40, R40, RZ, P1 ;  /* 0x000000ff28287207 */ /* 0x000fe40000800000 */
[----:B------:R-:W-:-:S04]  /*2970*/  SEL R8, R8, RZ, P0 ;  /* 0x000000ff08087207 */ /* 0x000fc80000000000 */
[----:B-----5:R-:W-:Y:S01]  /*2980*/  IADD3 R39, PT, PT, R8, R40, R39 ;  /* 0x0000002808277210 */ /* 0x020fe20007ffe027 */
[----:B------:R-:W-:Y:S06]  /*2990*/  BRA `(.L_x_18) ;  /* 0x0000000c00547947 */ /* 0x000fec0003800000 */
.L_x_17:
[----:B01----:R-:W-:Y:S02]  /*29a0*/  IADD3 R8, PT, PT, R28, R33, R32 ;  /* 0x000000211c087210 */ /* 0x003fe40007ffe020 */
[----:B------:R-:W-:Y:S02]  /*29b0*/  ISETP.NE.AND P1, PT, R38, 0x1f, PT ;  /* 0x0000001f2600780c */ /* 0x000fe40003f25270 */
        /* <DEDUP_REMOVED lines=9> */
[----:B-----5:R-:W-:-:S05]  /*2a50*/  IADD3 R39, PT, PT, R9, R0, R8 ;  /* 0x0000000009277210 */ /* 0x020fca0007ffe008 */
        /* <DEDUP_REMOVED lines=28> */
[----:B------:R-:W-:Y:S01]  /*2c20*/  IMAD.IADD R14, R14, 0x1, R13 ;  /* 0x000000010e0e7824 */ /* 0x000fe200078e020d */
[----:B------:R-:W0:Y:S02]  /*2c30*/  LDS R11, [UR4+0x40] ;  /* 0x00004004ff0b7984 */ /* 0x000e240008000800 */
        /* <DEDUP_REMOVED lines=14> */
[----:B------:R-:W-:-:S04]  /*2d20*/  ISETP.NE.AND P0, PT, R41, 0xa, PT ;  /* 0x0000000a2900780c */ /* 0x000fc80003f05270 */
[----:B------:R-:W-:Y:S01]  /*2d30*/  SEL R8, R17, R8, !P0 ;  /* 0x0000000811087207 */ /* 0x000fe20004000000 */
[----:B------:R-:W-:Y:S01]  /*2d40*/  IMAD.IADD R17, R40, 0x1, -R39 ;  /* 0x0000000128117824 */ /* 0x000fe200078e0a27 */
[----:B------:R-:W-:-:S04]  /*2d50*/  ISETP.NE.AND P0, PT, R41, 0xb, PT ;  /* 0x0000000b2900780c */ /* 0x000fc80003f05270 */
[----:B------:R-:W-:Y:S02]  /*2d60*/  SEL R8, R18, R8, !P0 ;  /* 0x0000000812087207 */ /* 0x000fe40004000000 */
[----:B------:R-:W-:Y:S01]  /*2d70*/  ISETP.GT.U32.AND P0, PT, R31, 0x1f, PT ;  /* 0x0000001f1f00780c */ /* 0x000fe20003f04070 */
[----:B0-----:R-:W-:Y:S01]  /*2d80*/  IMAD.IADD R11, R19, 0x1, R11 ;  /* 0x00000001130b7824 */ /* 0x001fe200078e020b */
        /* <DEDUP_REMOVED lines=22> */
.L_x_64:
[----:B------:R-:W-:Y:S05]  /*2ef0*/  @!P0 BRA `(.L_x_21) ;  /* 0x0000000000248947 */ /* 0x000fea0003800000 */
[----:B------:R-:W-:-:S07]  /*2f00*/  IMAD.MOV.U32 R14, RZ, RZ, 0x1de ;  /* 0x000001deff0e7424 */ /* 0x000fce00078e00ff */
.L_x_23:
[----:B------:R-:W-:Y:S05]  /*2f10*/  NANOSLEEP R14 ;  /* 0x0000000e0000735d */ /* 0x000fea0003800000 */
[----:B------:R-:W2:Y:S01]  /*2f20*/  LD.E.64.STRONG.GPU R8, desc[UR12][R12.64+0x100] ;  /* 0x0001000c0c087980 */ /* 0x000ea2000c10fb00 */
[----:B------:R-:W-:Y:S01]  /*2f30*/  UMOV UR5, 0xffffffff ;  /* 0xffffffff00057882 */ /* 0x000fe20000000000 */
[----:B------:R-:W-:Y:S02]  /*2f40*/  SHF.R.U32.HI R14, RZ, 0x1, R14 ;  /* 0x00000001ff0e7819 */ /* 0x000fe4000001160e */
[----:B--2---:R-:W-:Y:S01]  /*2f50*/  ISETP.NE.AND P0, PT, R8, 0x63, PT ;  /* 0x000000630800780c */ /* 0x004fe20003f05270 */
[----:B------:R-:W-:-:S12]  /*2f60*/  BRA.DIV UR5, `(.L_x_22) ;  /* 0x0000001a05607947 */ /* 0x000fd8000b800000 */
[----:B------:R-:W-:-:S13]  /*2f70*/  VOTE.ANY P0, !P0 ;  /* 0x0000000000ff7806 */ /* 0x000fda0004000100 */
.L_x_67:
[----:B------:R-:W-:Y:S05]  /*2f80*/  @P0 BRA `(.L_x_23) ;  /* 0xfffffffc00e00947 */ /* 0x000fea000383ffff */
.L_x_21:
[----:B------:R-:W-:Y:S01]  /*2f90*/  UMOV UR5, 0xffffffff ;  /* 0xffffffff00057882 */ /* 0x000fe20000000000 */
[----:B------:R-:W-:Y:S02]  /*2fa0*/  ISETP.NE.AND P2, PT, R8, 0x65, PT ;  /* 0x000000650800780c */ /* 0x000fe40003f45270 */
[----:B------:R-:W-:Y:S11]  /*2fb0*/  BRA.DIV UR5, `(.L_x_24) ;  /* 0x0000001a056c7947 */ /* 0x000ff6000b800000 */
[----:B------:R-:W0:Y:S01]  /*2fc0*/  S2R R19, SR_GEMASK ;  /* 0x0000000000137919 */ /* 0x000e220000003c00 */
[----:B------:R-:W-:-:S04]  /*2fd0*/  VOTE.ANY R10, PT, !P2 ;  /* 0x00000000000a7806 */ /* 0x000fc800050e0100 */
[----:B0-----:R-:W-:-:S05]  /*2fe0*/  LOP3.LUT R10, R10, 0x80000000, R19, 0xec, !PT ;  /* 0x800000000a0a7812 */ /* 0x001fca00078eec13 */
[----:B------:R-:W-:-:S05]  /*2ff0*/  VIADD R13, R10, 0xffffffff ;  /* 0xffffffff0a0d7836 */ /* 0x000fca0000000000 */
[----:B------:R-:W-:Y:S01]  /*3000*/  LOP3.LUT R13, R10, R13, RZ, 0xc, !PT ;  /* 0x0000000d0a0d7212 */ /* 0x000fe200078e0cff */
[----:B------:R-:W-:-:S03]  /*3010*/  VIADD R10, R38, 0x2 ;  /* 0x00000002260a7836 */ /* 0x000fc60000000000 */
[----:B------:R-:W0:Y:S02]  /*3020*/  POPC R15, R13 ;  /* 0x0000000d000f7309 */ /* 0x000e240000000000 */
[----:B0-----:R-:W0:Y:S01]  /*3030*/  SHFL.DOWN PT, R16, R9, 0x1, R15 ;  /* 0x0820000009107989 */ /* 0x001e2200000e000f */
[----:B------:R-:W-:-:S04]  /*3040*/  ISETP.GE.AND P0, PT, R38, R15, PT ;  /* 0x0000000f2600720c */ /* 0x000fc80003f06270 */
[----:B0-----:R-:W-:Y:S02]  /*3050*/  SEL R16, R16, RZ, !P0 ;  /* 0x000000ff10107207 */ /* 0x001fe40004000000 */
[----:B------:R-:W-:Y:S01]  /*3060*/  ISETP.GT.AND P0, PT, R10, R15, PT ;  /* 0x0000000f0a00720c */ /* 0x000fe20003f04270 */
[----:B------:R-:W-:Y:S02]  /*3070*/  VIADD R10, R38, 0x4 ;  /* 0x00000004260a7836 */ /* 0x000fe40000000000 */
[----:B------:R-:W-:-:S05]  /*3080*/  IMAD.IADD R12, R16, 0x1, R9 ;  /* 0x00000001100c7824 */ /* 0x000fca00078e0209 */
[----:B------:R-:W0:Y:S02]  /*3090*/  SHFL.DOWN PT, R16, R12, 0x2, R15 ;  /* 0x084000000c107989 */ /* 0x000e2400000e000f */
[----:B0-----:R-:W-:Y:S02]  /*30a0*/  SEL R39, R16, RZ, !P0 ;  /* 0x000000ff10277207 */ /* 0x001fe40004000000 */
[----:B------:R-:W-:Y:S01]  /*30b0*/  ISETP.GT.AND P0, PT, R10, R15, PT ;  /* 0x0000000f0a00720c */ /* 0x000fe20003f04270 */
[----:B------:R-:W-:Y:S02]  /*30c0*/  VIADD R10, R38, 0x8 ;  /* 0x00000008260a7836 */ /* 0x000fe40000000000 */
[----:B------:R-:W-:Y:S02]  /*30d0*/  IMAD.IADD R40, R12, 0x1, R39 ;  /* 0x000000010c287824 */ /* 0x000fe400078e0227 */
[----:B------:R-:W0:Y:S03]  /*30e0*/  LDC.64 R12, c[0x0][0x390] ;  /* 0x0000e400ff0c7b82 */ /* 0x000e260000000a00 */
[----:B------:R-:W1:Y:S02]  /*30f0*/  SHFL.DOWN PT, R16, R40, 0x4, R15 ;  /* 0x0880000028107989 */ /* 0x000e6400000e000f */
[----:B-1----:R-:W-:-:S02]  /*3100*/  SEL R9, R16, RZ, !P0 ;  /* 0x000000ff10097207 */ /* 0x002fc40004000000 */
[----:B------:R-:W-:-:S03]  /*3110*/  ISETP.GT.AND P0, PT, R10, R15, PT ;  /* 0x0000000f0a00720c */ /* 0x000fc60003f04270 */
[----:B------:R-:W-:Y:S01]  /*3120*/  IMAD.IADD R9, R40, 0x1, R9 ;  /* 0x0000000128097824 */ /* 0x000fe200078e0209 */
[----:B0-----:R-:W-:-:S04]  /*3130*/  IADD3 R40, P3, PT, R12, 0x100, RZ ;  /* 0x000001000c287810 */ /* 0x001fc80007f7e0ff */
[----:B------:R-:W0:Y:S01]  /*3140*/  SHFL.DOWN PT, R16, R9, 0x8, R15 ;  /* 0x0900000009107989 */ /* 0x000e2200000e000f */
[----:B------:R-:W-:Y:S01]  /*3150*/  IMAD.X R41, RZ, RZ, R13, P3 ;  /* 0x000000ffff297224 */ /* 0x000fe200018e060d */
[----:B0-----:R-:W-:Y:S02]  /*3160*/  SEL R16, R16, RZ, !P0 ;  /* 0x000000ff10107207 */ /* 0x001fe40004000000 */
[----:B------:R-:W-:Y:S01]  /*3170*/  ISETP.NE.AND P0, PT, R8, 0x65, PT ;  /* 0x000000650800780c */ /* 0x000fe20003f05270 */
[----:B------:R-:W-:Y:S02]  /*3180*/  VIADD R8, R38, 0x10 ;  /* 0x0000001026087836 */ /* 0x000fe40000000000 */
[----:B------:R-:W-:-:S03]  /*3190*/  IMAD.IADD R44, R9, 0x1, R16 ;  /* 0x00000001092c7824 */ /* 0x000fc600078e0210 */
[----:B------:R-:W-:Y:S02]  /*31a0*/  ISETP.GT.AND P2, PT, R8, R15, PT ;  /* 0x0000000f0800720c */ /* 0x000fe40003f44270 */
[----:B------:R-:W0:Y:S05]  /*31b0*/  SHFL.DOWN PT, R16, R44, 0x10, R15 ;  /* 0x0a0000002c107989 */ /* 0x000e2a00000e000f */
[----:B------:R-:W-:Y:S02]  /*31c0*/  VOTE.ALL P0, P0 ;  /* 0x0000000000ff7806 */ /* 0x000fe40000000000 */
[----:B0-----:R-:W-:-:S05]  /*31d0*/  SEL R9, R16, RZ, !P2 ;  /* 0x000000ff10097207 */ /* 0x001fca0005000000 */
[----:B------:R-:W-:-:S07]  /*31e0*/  IMAD.IADD R12, R44, 0x1, R9 ;  /* 0x000000012c0c7824 */ /* 0x000fce00078e0209 */
.L_x_76:
[----:B------:R-:W-:Y:S05]  /*31f0*/  @!P0 BRA `(.L_x_25) ;  /* 0x0000000000dc8947 */ /* 0x000fea0003800000 */
[----:B------:R-:W-:-:S07]  /*3200*/  IMAD.MOV.U32 R39, RZ, RZ, 0x1de ;  /* 0x000001deff277424 */ /* 0x000fce00078e00ff */
.L_x_31:
        /* <DEDUP_REMOVED lines=8> */
.L_x_79:
[----:B------:R-:W-:Y:S05]  /*3290*/  @!P0 BRA `(.L_x_27) ;  /* 0x0000000000248947 */ /* 0x000fea0003800000 */
[----:B------:R-:W-:-:S07]  /*32a0*/  IMAD.MOV.U32 R13, RZ, RZ, R39 ;  /* 0x000000ffff0d7224 */ /* 0x000fce00078e0027 */
.L_x_29:
[----:B------:R-:W-:Y:S05]  /*32b0*/  NANOSLEEP R13 ;  /* 0x0000000d0000735d */ /* 0x000fea0003800000 */
[----:B------:R-:W2:Y:S01]  /*32c0*/  LD.E.64.STRONG.GPU R8, desc[UR12][R14.64+-0x100] ;  /* 0xffff000c0e087980 */ /* 0x000ea2000c10fb00 */
[----:B------:R-:W-:Y:S01]  /*32d0*/  UMOV UR5, 0xffffffff ;  /* 0xffffffff00057882 */ /* 0x000fe20000000000 */
[----:B------:R-:W-:Y:S02]  /*32e0*/  SHF.R.U32.HI R13, RZ, 0x1, R13 ;  /* 0x00000001ff0d7819 */ /* 0x000fe4000001160d */
[----:B--2---:R-:W-:Y:S01]  /*32f0*/  ISETP.NE.AND P0, PT, R8, 0x63, PT ;  /* 0x000000630800780c */ /* 0x004fe20003f05270 */
[----:B------:R-:W-:-:S12]  /*3300*/  BRA.DIV UR5, `(.L_x_28) ;  /* 0x0000001a05bc7947 */ /* 0x000fd8000b800000 */
[----:B------:R-:W-:-:S13]  /*3310*/  VOTE.ANY P0, !P0 ;  /* 0x0000000000ff7806 */ /* 0x000fda0004000100 */
.L_x_82:
[----:B------:R-:W-:Y:S05]  /*3320*/  @P0 BRA `(.L_x_29) ;  /* 0xfffffffc00e00947 */ /* 0x000fea000383ffff */
.L_x_27:
[----:B------:R-:W-:Y:S01]  /*3330*/  UMOV UR5, 0xffffffff ;  /* 0xffffffff00057882 */ /* 0x000fe20000000000 */
[----:B------:R-:W-:Y:S02]  /*3340*/  ISETP.NE.AND P0, PT, R8, 0x65, PT ;  /* 0x000000650800780c */ /* 0x000fe40003f05270 */
[----:B------:R-:W-:Y:S11]  /*3350*/  BRA.DIV UR5, `(.L_x_30) ;  /* 0x0000001a05c87947 */ /* 0x000ff6000b800000 */
[----:B------:R-:W-:Y:S01]  /*3360*/  VOTE.ANY R10, PT, !P0 ;  /* 0x00000000000a7806 */ /* 0x000fe200040e0100 */
[----:B------:R-:W-:-:S03]  /*3370*/  VIADD R18, R18, 0xffffffe0 ;  /* 0xffffffe012127836 */ /* 0x000fc60000000000 */
[----:B------:R-:W-:-:S05]  /*3380*/  LOP3.LUT R10, R10, 0x80000000, R19, 0xec, !PT ;  /* 0x800000000a0a7812 */ /* 0x000fca00078eec13 */
        /* <DEDUP_REMOVED lines=14> */
[----:B------:R-:W-:-:S05]  /*3470*/  IMAD.IADD R45, R44, 0x1, R45 ;  /* 0x000000012c2d7824 */ /* 0x000fca00078e022d */
[----:B------:R-:W0:Y:S02]  /*3480*/  SHFL.DOWN PT, R16, R45, 0x4, R15 ;  /* 0x088000002d107989 */ /* 0x000e2400000e000f */
[----:B0-----:R-:W-:Y:S02]  /*3490*/  SEL R16, R16, RZ, !P0 ;  /* 0x000000ff10107207 */ /* 0x001fe40004000000 */
[----:B------:R-:W-:-:S03]  /*34a0*/  ISETP.GT.AND P0, PT, R10, R15, PT ;  /* 0x0000000f0a00720c */ /* 0x000fc60003f04270 */
[----:B------:R-:W-:-:S05]  /*34b0*/  IMAD.IADD R9, R45, 0x1, R16 ;  /* 0x000000012d097824 */ /* 0x000fca00078e0210 */
[----:B------:R-:W0:Y:S02]  /*34c0*/  SHFL.DOWN PT, R16, R9, 0x8, R15 ;  /* 0x0900000009107989 */ /* 0x000e2400000e000f */
[----:B0-----:R-:W-:Y:S02]  /*34d0*/  SEL R16, R16, RZ, !P0 ;  /* 0x000000ff10107207 */ /* 0x001fe40004000000 */
[----:B------:R-:W-:Y:S01]  /*34e0*/  ISETP.NE.AND P0, PT, R8, 0x65, PT ;  /* 0x000000650800780c */ /* 0x000fe20003f05270 */
[----:B------:R-:W-:Y:S02]  /*34f0*/  VIADD R8, R38, 0x10 ;  /* 0x0000001026087836 */ /* 0x000fe40000000000 */
[----:B------:R-:W-:-:S03]  /*3500*/  IMAD.IADD R44, R9, 0x1, R16 ;  /* 0x00000001092c7824 */ /* 0x000fc600078e0210 */
[----:B------:R-:W-:Y:S02]  /*3510*/  ISETP.GT.AND P2, PT, R8, R15, PT ;  /* 0x0000000f0800720c */ /* 0x000fe40003f44270 */
[----:B------:R-:W0:Y:S05]  /*3520*/  SHFL.DOWN PT, R16, R44, 0x10, R15 ;  /* 0x0a0000002c107989 */ /* 0x000e2a00000e000f */
[----:B------:R-:W-:Y:S02]  /*3530*/  VOTE.ALL P0, P0 ;  /* 0x0000000000ff7806 */ /* 0x000fe40000000000 */
[----:B0-----:R-:W-:-:S04]  /*3540*/  SEL R13, R16, RZ, !P2 ;  /* 0x000000ff100d7207 */ /* 0x001fc80005000000 */
[----:B------:R-:W-:-:S07]  /*3550*/  IADD3 R12, PT, PT, R44, R13, R12 ;  /* 0x0000000d2c0c7210 */ /* 0x000fce0007ffe00c */
.L_x_91:
[----:B------:R-:W-:Y:S05]  /*3560*/  @P0 BRA `(.L_x_31) ;  /* 0xfffffffc00280947 */ /* 0x000fea000383ffff */
.L_x_25:
[----:B------:R-:W-:Y:S01]  /*3570*/  ISETP.NE.AND P0, PT, R38, RZ, PT ;  /* 0x000000ff2600720c */ /* 0x000fe20003f05270 */
[----:B------:R-:W0:Y:S01]  /*3580*/  @!P1 S2R R9, SR_CgaCtaId ;  /* 0x0000000000099919 */ /* 0x000e220000008800 */
[----:B------:R-:W-:Y:S01]  /*3590*/  @!P1 MOV R8, 0x400 ;  /* 0x0000040000089802 */ /* 0x000fe20000000f00 */
[----:B------:R-:W-:Y:S02]  /*35a0*/  @!P1 IMAD.IADD R11, R11, 0x1, R12 ;  /* 0x000000010b0b9824 */ /* 0x000fe400078e020c */
[----:B------:R-:W-:-:S05]  /*35b0*/  @!P1 IMAD.MOV.U32 R10, RZ, RZ, 0x65 ;  /* 0x00000065ff0a9424 */ /* 0x000fca00078e00ff */
[----:B------:R1:W-:Y:S03]  /*35c0*/  @!P1 ST.E.64.STRONG.GPU desc[UR12][R42.64+0x100], R10 ;  /* 0x0001000a2a009985 */ /* 0x0003e6000c10fb0c */
[----:B------:R-:W-:Y:S01]  /*35d0*/  @!P0 MOV R13, 0x400 ;  /* 0x00000400000d8802 */ /* 0x000fe20000000f00 */
[----:B------:R-:W2:Y:S01]  /*35e0*/  @!P0 S2R R14, SR_CgaCtaId ;  /* 0x00000000000e8919 */ /* 0x000ea20000008800 */
[----:B0-----:R-:W-:Y:S01]  /*35f0*/  @!P1 LEA R9, R9, R8, 0x18 ;  /* 0x0000000809099211 */ /* 0x001fe200078ec0ff */
[----:B------:R-:W-:Y:S02]  /*3600*/  IMAD.MOV.U32 R8, RZ, RZ, R17 ;  /* 0x000000ffff087224 */ /* 0x000fe400078e0011 */
[----:B------:R-:W-:Y:S02]  /*3610*/  @!P0 IMAD.MOV.U32 R8, RZ, RZ, R12 ;  /* 0x000000ffff088224 */ /* 0x000fe400078e000c */
[----:B------:R1:W-:Y:S04]  /*3620*/  @!P1 STS [R9+0x8], R11 ;  /* 0x0000080b09009388 */ /* 0x0003e80000000800 */
[----:B------:R1:W-:Y:S01]  /*3630*/  @!P1 STS [R9+0x4], R12 ;  /* 0x0000040c09009388 */ /* 0x0003e20000000800 */
[----:B--2---:R-:W-:-:S05]  /*3640*/  @!P0 LEA R13, R14, R13, 0x18 ;  /* 0x0000000d0e0d8211 */ /* 0x004fca00078ec0ff */
[----:B------:R1:W-:Y:S02]  /*3650*/  @!P0 STS [R13+0x54], R12 ;  /* 0x0000540c0d008388 */ /* 0x0003e40000000800 */
.L_x_19:
        /* <DEDUP_REMOVED lines=9> */
.L_x_18:
[----:B------:R-:W-:Y:S01]  /*36f0*/  IMAD.IADD R32, R32, 0x1, R39 ;  /* 0x0000000120207824 */ /* 0x000fe200078e0227 */
[----:B------:R-:W0:Y:S01]  /*3700*/  S2R R8, SR_LANEID ;  /* 0x0000000000087919 */ /* 0x000e220000000000 */
[----:B------:R-:W-:Y:S02]  /*3710*/  BAR.SYNC.DEFER_BLOCKING 0x0 ;  /* 0x0000000000007b1d */ /* 0x000fe40000010000 */
[----:B------:R-:W-:Y:S01]  /*3720*/  IMAD.IADD R33, R33, 0x1, R32 ;  /* 0x0000000121217824 */ /* 0x000fe200078e0220 */
[----:B------:R-:W-:Y:S01]  /*3730*/  ISETP.NE.AND P0, PT, R31, RZ, PT ;  /* 0x000000ff1f00720c */ /* 0x000fe20003f05270 */
[----:B------:R-:W-:Y:S02]  /*3740*/  IMAD.U32 R12, RZ, RZ, UR7 ;  /* 0x00000007ff0c7e24 */ /* 0x000fe4000f8e00ff */
[----:B------:R-:W-:Y:S01]  /*3750*/  IMAD.IADD R28, R28, 0x1, R33 ;  /* 0x000000011c1c7824 */ /* 0x000fe200078e0221 */
[----:B------:R-:W1:Y:S03]  /*3760*/  LDCU.64 UR8, c[0x0][0x388] ;  /* 0x00007100ff0877ac */ /* 0x000e660008000a00 */
[----:B------:R-:W-:-:S04]  /*3770*/  IMAD.IADD R27, R27, 0x1, R28 ;  /* 0x000000011b1b7824 */ /* 0x000fc800078e021c */
[----:B------:R-:W-:-:S04]  /*3780*/  IMAD.IADD R26, R26, 0x1, R27 ;  /* 0x000000011a1a7824 */ /* 0x000fc800078e021b */
[----:B------:R-:W-:-:S04]  /*3790*/  IMAD.IADD R25, R25, 0x1, R26 ;  /* 0x0000000119197824 */ /* 0x000fc800078e021a */
[----:B------:R-:W-:-:S04]  /*37a0*/  IMAD.IADD R24, R24, 0x1, R25 ;  /* 0x0000000118187824 */ /* 0x000fc800078e0219 */
[----:B------:R-:W-:Y:S02]  /*37b0*/  IMAD.IADD R23, R23, 0x1, R24 ;  /* 0x0000000117177824 */ /* 0x000fe400078e0218 */
[----:B0-----:R-:W-:Y:S02]  /*37c0*/  IMAD R8, R8, 0x48, R29 ;  /* 0x0000004808087824 */ /* 0x001fe400078e021d */
[----:B------:R-:W-:-:S03]  /*37d0*/  IMAD.IADD R22, R22, 0x1, R23 ;  /* 0x0000000116167824 */ /* 0x000fc600078e0217 */
[----:B------:R-:W-:Y:S01]  /*37e0*/  STS [R8], R39 ;  /* 0x0000002708007388 */ /* 0x000fe20000000800 */
[----:B------:R-:W-:-:S03]  /*37f0*/  IMAD.IADD R21, R21, 0x1, R22 ;  /* 0x0000000115157824 */ /* 0x000fc600078e0216 */
[----:B------:R-:W-:Y:S01]  /*3800*/  STS [R8+0x4], R32 ;  /* 0x0000042008007388 */ /* 0x000fe20000000800 */
        /* <DEDUP_REMOVED lines=15> */
[----:B------:R-:W-:Y:S04]  /*3900*/  STS [R8+0x24], R22 ;  /* 0x0000241608007388 */ /* 0x000fe80000000800 */
        /* <DEDUP_REMOVED lines=8> */
[----:B------:R0:W-:Y:S01]  /*3990*/  STS [R8+0x48], R0 ;  /* 0x0000480008007388 */ /* 0x0001e20000000800 */
[----:B------:R-:W-:-:S03]  /*39a0*/  NOP ;  /* 0x0000000000007918 */ /* 0x000fc60000000000 */
[----:B------:R-:W-:Y:S04]  /*39b0*/  LDS R39, [R29] ;  /* 0x000000001d277984 */ /* 0x000fe80000000800 */
[----:B------:R-:W-:Y:S04]  /*39c0*/  LDS R41, [R29+0x80] ;  /* 0x000080001d297984 */ /* 0x000fe80000000800 */
        /* <DEDUP_REMOVED lines=17> */
[----:B------:R2:W-:Y:S01]  /*3ae0*/  @!P0 STS [UR4+0x7b80], R12 ;  /* 0x007b800cff008988 */ /* 0x0005e20008000804 */
[----:B------:R-:W-:Y:S01]  /*3af0*/  BAR.SYNC.DEFER_BLOCKING 0x0 ;  /* 0x0000000000007b1d */ /* 0x000fe20000010000 */
[----:B0-----:R-:W-:-:S05]  /*3b00*/  IADD3 R0, P0, PT, R30, UR10, RZ ;  /* 0x0000000a1e007c10 */ /* 0x001fca000ff1e0ff */
[----:B------:R-:W0:Y:S01]  /*3b10*/  S2R R2, SR_TID.X ;  /* 0x0000000000027919 */ /* 0x000e220000002100 */
[----:B------:R-:W3:Y:S01]  /*3b20*/  LDS R31, [UR4+0x7b80] ;  /* 0x007b8004ff1f7984 */ /* 0x000ee20008000800 */
[C---:B0-----:R-:W-:Y:S02]  /*3b30*/  LOP3.LUT R3, R2.reuse, 0x3e0, RZ, 0xc0, !PT ;  /* 0x000003e002037812 */ /* 0x041fe400078ec0ff */
[----:B------:R-:W-:-:S05]  /*3b40*/  LOP3.LUT R2, R2, 0x1f, RZ, 0xc0, !PT ;  /* 0x0000001f02027812 */ /* 0x000fca00078ec0ff */
[----:B------:R-:W-:Y:S02]  /*3b50*/  IMAD R8, R3, 0x13, R2 ;  /* 0x0000001303087824 */ /* 0x000fe400078e0202 */
[----:B------:R-:W-:Y:S01]  /*3b60*/  IMAD.X R3, RZ, RZ, UR11, P0 ;  /* 0x0000000bff037e24 */ /* 0x000fe200080e06ff */
[----:B-1----:R-:W-:Y:S01]  /*3b70*/  LEA R2, P0, R0, UR8, 0x2 ;  /* 0x0000000800027c11 */ /* 0x002fe2000f8010ff */
[C---:B------:R-:W-:Y:S02]  /*3b80*/  VIADD R10, R8.reuse, 0x20 ;  /* 0x00000020080a7836 */ /* 0x040fe40000000000 */
[----:B--2---:R-:W-:Y:S01]  /*3b90*/  VIADD R12, R8, 0xa0 ;  /* 0x000000a0080c7836 */ /* 0x004fe20000000000 */
[----:B------:R-:W-:Y:S01]  /*3ba0*/  LEA.HI.X R3, R0, UR9, R3, 0x2, P0 ;  /* 0x0000000900037c11 */ /* 0x000fe200080f1403 */
[----:B------:R-:W-:Y:S01]  /*3bb0*/  VIADD R0, R8, 0x40 ;  /* 0x0000004008007836 */ /* 0x000fe20000000000 */
[-C--:B---3--:R-:W-:Y:S02]  /*3bc0*/  ISETP.GE.AND P1, PT, R30, R31.reuse, PT ;  /* 0x0000001f1e00720c */ /* 0x088fe40003f26270 */
[-C--:B------:R-:W-:Y:S01]  /*3bd0*/  ISETP.GE.AND P2, PT, R10, R31.reuse, PT ;  /* 0x0000001f0a00720c */ /* 0x080fe20003f46270 */
[----:B------:R-:W-:Y:S01]  /*3be0*/  VIADD R10, R8, 0x60 ;  /* 0x00000060080a7836 */ /* 0x000fe20000000000 */
[-C--:B------:R-:W-:Y:S01]  /*3bf0*/  ISETP.GE.AND P3, PT, R0, R31.reuse, PT ;  /* 0x0000001f0000720c */ /* 0x080fe20003f66270 */
[----:B------:R-:W-:Y:S01]  /*3c00*/  VIADD R0, R8, 0x80 ;  /* 0x0000008008007836 */ /* 0x000fe20000000000 */
[----:B------:R-:W-:-:S02]  /*3c10*/  ISETP.GE.AND P6, PT, R12, R31, PT ;  /* 0x0000001f0c00720c */ /* 0x000fc40003fc6270 */
[-C--:B------:R-:W-:Y:S01]  /*3c20*/  ISETP.GE.AND P4, PT, R10, R31.reuse, PT ;  /* 0x0000001f0a00720c */ /* 0x080fe20003f86270 */
[----:B------:R-:W-:Y:S01]  /*3c30*/  VIADD R10, R8, 0xc0 ;  /* 0x000000c0080a7836 */ /* 0x000fe20000000000 */
[-C--:B------:R-:W-:Y:S01]  /*3c40*/  ISETP.GE.AND P5, PT, R0, R31.reuse, PT ;  /* 0x0000001f0000720c */ /* 0x080fe20003fa6270 */
[----:B------:R-:W-:Y:S02]  /*3c50*/  VIADD R0, R8, 0xe0 ;  /* 0x000000e008007836 */ /* 0x000fe40000000000 */
[----:B------:R0:W-:Y:S01]  /*3c60*/  @!P1 STG.E desc[UR12][R2.64], R39 ;  /* 0x0000002702009986 */ /* 0x0001e2000c10190c */
[-C--:B------:R-:W-:Y:S01]  /*3c70*/  ISETP.GE.AND P0, PT, R10, R31.reuse, PT ;  /* 0x0000001f0a00720c */ /* 0x080fe20003f06270 */
[----:B------:R-:W-:Y:S01]  /*3c80*/  VIADD R10, R8, 0x160 ;  /* 0x00000160080a7836 */ /* 0x000fe20000000000 */
[-C--:B------:R-:W-:Y:S01]  /*3c90*/  ISETP.GE.AND P1, PT, R0, R31.reuse, PT ;  /* 0x0000001f0000720c */ /* 0x080fe20003f26270 */
[----:B------:R-:W-:Y:S01]  /*3ca0*/  VIADD R0, R8, 0x140 ;  /* 0x0000014008007836 */ /* 0x000fe20000000000 */
[----:B------:R0:W-:Y:S01]  /*3cb0*/  @!P2 STG.E desc[UR12][R2.64+0x80], R41 ;  /* 0x000080290200a986 */ /* 0x0001e2000c10190c */
[----:B------:R-:W-:-:S03]  /*3cc0*/  ISETP.GE.AND P2, PT, R37, R31, PT ;  /* 0x0000001f2500720c */ /* 0x000fc60003f46270 */
[----:B------:R0:W-:Y:S01]  /*3cd0*/  @!P3 STG.E desc[UR12][R2.64+0x100], R43 ;  /* 0x0001002b0200b986 */ /* 0x0001e2000c10190c */
[----:B------:R-:W-:-:S03]  /*3ce0*/  ISETP.GE.AND P3, PT, R36, R31, PT ;  /* 0x0000001f2400720c */ /* 0x000fc60003f66270 */
[----:B------:R0:W-:Y:S01]  /*3cf0*/  @!P4 STG.E desc[UR12][R2.64+0x180], R45 ;  /* 0x0001802d0200c986 */ /* 0x0001e2000c10190c */
[-C--:B------:R-:W-:Y:S01]  /*3d00*/  ISETP.GE.AND P4, PT, R0, R31.reuse, PT ;  /* 0x0000001f0000720c */ /* 0x080fe20003f86270 */
[----:B------:R-:W-:Y:S02]  /*3d10*/  VIADD R0, R8, 0x180 ;  /* 0x0000018008007836 */ /* 0x000fe40000000000 */
[----:B------:R0:W-:Y:S01]  /*3d20*/  @!P5 STG.E desc[UR12][R2.64+0x200], R4 ;  /* 0x000200040200d986 */ /* 0x0001e2000c10190c */
[-C--:B------:R-:W-:Y:S01]  /*3d30*/  ISETP.GE.AND P5, PT, R10, R31.reuse, PT ;  /* 0x0000001f0a00720c */ /* 0x080fe20003fa6270 */
[----:B------:R-:W-:Y:S02]  /*3d40*/  VIADD R10, R8, 0x1a0 ;  /* 0x000001a0080a7836 */ /* 0x000fe40000000000 */
[----:B------:R0:W-:Y:S01]  /*3d50*/  @!P6 STG.E desc[UR12][R2.64+0x280], R6 ;  /* 0x000280060200e986 */ /* 0x0001e2000c10190c */
[----:B------:R-:W-:Y:S01]  /*3d60*/  ISETP.GE.AND P6, PT, R0, R31, PT ;  /* 0x0000001f0000720c */ /* 0x000fe20003fc6270 */
[----:B------:R-:W-:-:S02]  /*3d70*/  VIADD R0, R8, 0x1c0 ;  /* 0x000001c008007836 */ /* 0x000fc40000000000 */
[----:B------:R0:W-:Y:S01]  /*3d80*/  @!P0 STG.E desc[UR12][R2.64+0x300], R33 ;  /* 0x0003002102008986 */ /* 0x0001e2000c10190c */
[-C--:B------:R-:W-:Y:S01]  /*3d90*/  ISETP.GE.AND P0, PT, R10, R31.reuse, PT ;  /* 0x0000001f0a00720c */ /* 0x080fe20003f06270 */
[C---:B------:R-:W-:Y:S02]  /*3da0*/  VIADD R10, R8.reuse, 0x1e0 ;  /* 0x000001e0080a7836 */ /* 0x040fe40000000000 */
[----:B------:R-:W-:Y:S01]  /*3db0*/  VIADD R8, R8, 0x200 ;  /* 0x0000020008087836 */ /* 0x000fe20000000000 */
[----:B------:R0:W-:Y:S01]  /*3dc0*/  @!P1 STG.E desc[UR12][R2.64+0x380], R25 ;  /* 0x0003801902009986 */ /* 0x0001e2000c10190c */
[----:B------:R-:W-:-:S03]  /*3dd0*/  ISETP.GE.AND P1, PT, R0, R31, PT ;  /* 0x0000001f0000720c */ /* 0x000fc60003f26270 */
        /* <DEDUP_REMOVED lines=8> */
[----:B------:R0:W-:Y:S04]  /*3e60*/  @!P6 STG.E desc[UR12][R2.64+0x600], R15 ;  /* 0x0006000f0200e986 */ /* 0x0001e8000c10190c */
[----:B------:R0:W-:Y:S04]  /*3e70*/  @!P0 STG.E desc[UR12][R2.64+0x680], R13 ;  /* 0x0006800d02008986 */ /* 0x0001e8000c10190c */
[----:B------:R0:W-:Y:S04]  /*3e80*/  @!P1 STG.E desc[UR12][R2.64+0x700], R11 ;  /* 0x0007000b02009986 */ /* 0x0001e8000c10190c */
[----:B------:R0:W-:Y:S04]  /*3e90*/  @!P2 STG.E desc[UR12][R2.64+0x780], R9 ;  /* 0x000780090200a986 */ /* 0x0001e8000c10190c */
[----:B------:R0:W-:Y:S04]  /*3ea0*/  @!P3 STG.E desc[UR12][R2.64+0x800], R7 ;  /* 0x000800070200b986 */ /* 0x0001e8000c10190c */
[----:B------:R0:W-:Y:S01]  /*3eb0*/  @!P4 STG.E desc[UR12][R2.64+0x880], R5 ;  /* 0x000880050200c986 */ /* 0x0001e2000c10190c */
[----:B------:R-:W-:Y:S05]  /*3ec0*/  @P5 EXIT ;  /* 0x000000000000594d */ /* 0x000fea0003800000 */
[----:B------:R-:W-:Y:S01]  /*3ed0*/  STG.E desc[UR12][R2.64+0x900], R27 ;  /* 0x0009001b02007986 */ /* 0x000fe2000c10190c */
[----:B------:R-:W-:Y:S05]  /*3ee0*/  EXIT ;  /* 0x000000000000794d */ /* 0x000fea0003800000 */
.L_x_5:
[----:B------:R-:W-:Y:S01]  /*3ef0*/  BSSY B1, `(.L_x_32) ;  /* 0x0000006000017945 */ /* 0x000fe20003800000 */
[----:B------:R-:W-:Y:S01]  /*3f00*/  PLOP3.LUT P0, PT, P0, PT, PT, 0x8, 0x80 ;  /* 0x000000000080781c */ /* 0x000fe2000070e170 */
[----:B------:R-:W-:-:S12]  /*3f10*/  IMAD.MOV.U32 R10, RZ, RZ, -0x1 ;  /* 0xffffffffff0a7424 */ /* 0x000fd800078e00ff */
[----:B------:R-:W-:Y:S05]  /*3f20*/  WARPSYNC.COLLECTIVE R10, `(.L_x_33) ;  /* 0x000000000a087348 */ /* 0x000fea0003c00000 */
[----:B------:R-:W-:Y:S01]  /*3f30*/  VOTE.ANY P0, P0 ;  /* 0x0000000000ff7806 */ /* 0x000fe20000000100 */
[----:B------:R-:W-:-:S12]  /*3f40*/  ENDCOLLECTIVE ;  /* 0x000000000000791b */ /* 0x000fd80003800000 */
.L_x_33:
[----:B------:R-:W-:Y:S05]  /*3f50*/  BSYNC B1 ;  /* 0x0000000000017941 */ /* 0x000fea0003800000 */
.L_x_32:
[----:B------:R-:W-:Y:S05]  /*3f60*/  BRA `(.L_x_34) ;  /* 0xffffffd000287947 */ /* 0x000fea000383ffff */
.L_x_7:
[----:B------:R-:W-:Y:S01]  /*3f70*/  BSSY B1, `(.L_x_35) ;  /* 0x0000006000017945 */ /* 0x000fe20003800000 */
[----:B------:R-:W-:Y:S01]  /*3f80*/  PLOP3.LUT P0, PT, P0, PT, PT, 0x8, 0x80 ;  /* 0x000000000080781c */ /* 0x000fe2000070e170 */
[----:B------:R-:W-:-:S12]  /*3f90*/  IMAD.MOV.U32 R10, RZ, RZ, -0x1 ;  /* 0xffffffffff0a7424 */ /* 0x000fd800078e00ff */
[----:B------:R-:W-:Y:S05]  /*3fa0*/  WARPSYNC.COLLECTIVE R10, `(.L_x_36) ;  /* 0x000000000a087348 */ /* 0x000fea0003c00000 */
[----:B------:R-:W-:Y:S01]  /*3fb0*/  VOTE.ANY P0, P0 ;  /* 0x0000000000ff7806 */ /* 0x000fe20000000100 */
[----:B------:R-:W-:-:S12]  /*3fc0*/  ENDCOLLECTIVE ;  /* 0x000000000000791b */ /* 0x000fd80003800000 */
.L_x_36:
[----:B------:R-:W-:Y:S05]  /*3fd0*/  BSYNC B1 ;  /* 0x0000000000017941 */ /* 0x000fea0003800000 */
.L_x_35:
[----:B------:R-:W-:Y:S05]  /*3fe0*/  BRA `(.L_x_37) ;  /* 0xffffffd0002c7947 */ /* 0x000fea000383ffff */
.L_x_9:
[----:B------:R-:W0:Y:S01]  /*3ff0*/  S2R R8, SR_GEMASK ;  /* 0x0000000000087919 */ /* 0x000e220000003c00 */
[----:B------:R-:W-:Y:S01]  /*4000*/  BSSY B1, `(.L_x_38) ;  /* 0x0000006000017945 */ /* 0x000fe20003800000 */
[----:B------:R-:W-:Y:S01]  /*4010*/  PLOP3.LUT P2, PT, P0, PT, PT, 0x8, 0x80 ;  /* 0x000000000080781c */ /* 0x000fe2000074e170 */
[----:B------:R-:W-:-:S12]  /*4020*/  IMAD.MOV.U32 R10, RZ, RZ, -0x1 ;  /* 0xffffffffff0a7424 */ /* 0x000fd800078e00ff */
[----:B0-----:R-:W-:Y:S05]  /*4030*/  WARPSYNC.COLLECTIVE R10, `(.L_x_39) ;  /* 0x000000000a087348 */ /* 0x001fea0003c00000 */
[----:B------:R-:W-:Y:S01]  /*4040*/  VOTE.ANY R10, PT, P2 ;  /* 0x00000000000a7806 */ /* 0x000fe200010e0100 */
[----:B0-----:R-:W-:Y:S06]  /*4050*/  ENDCOLLECTIVE ;  /* 0x000000000000791b */ /* 0x001fec0003800000 */
.L_x_39:
[----:B------:R-:W-:Y:S05]  /*4060*/  BSYNC B1 ;  /* 0x0000000000017941 */ /* 0x000fea0003800000 */
.L_x_38:
[----:B------:R-:W-:Y:S01]  /*4070*/  LOP3.LUT R10, R10, 0x80000000, R8, 0xec, !PT ;  /* 0x800000000a0a7812 */ /* 0x000fe200078eec08 */
[----:B------:R-:W-:Y:S01]  /*4080*/  IMAD.MOV.U32 R14, RZ, RZ, 0x1 ;  /* 0x00000001ff0e7424 */ /* 0x000fe200078e00ff */
[----:B------:R-:W-:Y:S01]  /*4090*/  ISETP.NE.AND P0, PT, R12, 0x65, PT ;  /* 0x000000650c00780c */ /* 0x000fe20003f05270 */
[C---:B------:R-:W-:Y:S02]  /*40a0*/  VIADD R38, R37.reuse, 0x2 ;  /* 0x0000000225267836 */ /* 0x040fe40000000000 */
[C---:B------:R-:W-:Y:S02]  /*40b0*/  VIADD R11, R10.reuse, 0xffffffff ;  /* 0xffffffff0a0b7836 */ /* 0x040fe40000000000 */
[C---:B------:R-:W-:Y:S02]  /*40c0*/  VIADD R19, R37.reuse, 0x4 ;  /* 0x0000000425137836 */ /* 0x040fe40000000000 */
[----:B------:R-:W-:Y:S01]  /*40d0*/  VIADD R39, R37, 0x10 ;  /* 0x0000001025277836 */ /* 0x000fe20000000000 */
[----:B------:R-:W-:Y:S01]  /*40e0*/  LOP3.LUT R11, R10, R11, RZ, 0xc, !PT ;  /* 0x0000000b0a0b7212 */ /* 0x000fe200078e0cff */
[----:B------:R-:W-:-:S03]  /*40f0*/  IMAD.MOV.U32 R10, RZ, RZ, -0x1 ;  /* 0xffffffffff0a7424 */ /* 0x000fc600078e00ff */
[----:B------:R0:W1:Y:S04]  /*4100*/  POPC R15, R11 ;  /* 0x0000000b000f7309 */ /* 0x0000680000000000 */
[----:B01----:R-:W-:Y:S05]  /*4110*/  WARPSYNC.COLLECTIVE R10, `(.L_x_40) ;  /* 0x000000000a087348 */ /* 0x003fea0003c00000 */
[----:B-1----:R1:W2:Y:S02]  /*4120*/  SHFL.DOWN P2, R16, R13, R14, R15 ;  /* 0x0800000e0d107389 */ /* 0x0022a4000004000f */
[----:B012---:R-:W-:Y:S05]  /*4130*/  ENDCOLLECTIVE ;  /* 0x000000000000791b */ /* 0x007fea0003800000 */
.L_x_40:
[----:B------:R-:W-:Y:S01]  /*4140*/  IMAD.MOV.U32 R14, RZ, RZ, 0x2 ;  /* 0x00000002ff0e7424 */ /* 0x000fe200078e00ff */
[----:B------:R-:W-:-:S04]  /*4150*/  ISETP.GE.AND P2, PT, R37, R15, PT ;  /* 0x0000000f2500720c */ /* 0x000fc80003f46270 */
[----:B------:R-:W-:-:S05]  /*4160*/  SEL R16, R16, RZ, !P2 ;  /* 0x000000ff10107207 */ /* 0x000fca0005000000 */
[----:B------:R-:W-:-:S04]  /*4170*/  IMAD.IADD R36, R16, 0x1, R13 ;  /* 0x0000000110247824 */ /* 0x000fc800078e020d */
[----:B------:R-:W-:-:S07]  /*4180*/  IMAD.MOV.U32 R13, RZ, RZ, R36 ;  /* 0x000000ffff0d7224 */ /* 0x000fce00078e0024 */
[----:B------:R-:W-:Y:S05]  /*4190*/  WARPSYNC.COLLECTIVE R10, `(.L_x_41) ;  /* 0x000000000a087348 */ /* 0x000fea0003c00000 */
[----:B------:R0:W1:Y:S02]  /*41a0*/  SHFL.DOWN P2, R16, R13, R14, R15 ;  /* 0x0800000e0d107389 */ /* 0x000064000004000f */
[----:B01----:R-:W-:Y:S05]  /*41b0*/  ENDCOLLECTIVE ;  /* 0x000000000000791b */ /* 0x003fea0003800000 */
.L_x_41:
[----:B------:R-:W-:Y:S01]  /*41c0*/  IMAD.MOV.U32 R14, RZ, RZ, 0x4 ;  /* 0x00000004ff0e7424 */ /* 0x000fe200078e00ff */
[----:B------:R-:W-:-:S04]  /*41d0*/  ISETP.GT.AND P2, PT, R38, R15, PT ;  /* 0x0000000f2600720c */ /* 0x000fc80003f44270 */
[----:B------:R-:W-:-:S05]  /*41e0*/  SEL R11, R16, RZ, !P2 ;  /* 0x000000ff100b7207 */ /* 0x000fca0005000000 */
[----:B------:R-:W-:Y:S02]  /*41f0*/  IMAD.IADD R40, R36, 0x1, R11 ;  /* 0x0000000124287824 */ /* 0x000fe400078e020b */
[----:B------:R-:W-:Y:S02]  /*4200*/  VIADD R36, R37, 0x8 ;  /* 0x0000000825247836 */ /* 0x000fe40000000000 */
[----:B------:R-:W-:-:S07]  /*4210*/  IMAD.MOV.U32 R13, RZ, RZ, R40 ;  /* 0x000000ffff0d7224 */ /* 0x000fce00078e0028 */
[----:B------:R-:W-:Y:S05]  /*4220*/  WARPSYNC.COLLECTIVE R10, `(.L_x_42) ;  /* 0x000000000a087348 */ /* 0x000fea0003c00000 */
[----:B------:R0:W1:Y:S02]  /*4230*/  SHFL.DOWN P2, R16, R13, R14, R15 ;  /* 0x0800000e0d107389 */ /* 0x000064000004000f */
[----:B01----:R-:W-:Y:S05]  /*4240*/  ENDCOLLECTIVE ;  /* 0x000000000000791b */ /* 0x003fea0003800000 */
.L_x_42:
[----:B------:R-:W-:Y:S01]  /*4250*/  IMAD.MOV.U32 R14, RZ, RZ, 0x8 ;  /* 0x00000008ff0e7424 */ /* 0x000fe200078e00ff */
[----:B------:R-:W-:-:S04]  /*4260*/  ISETP.GT.AND P2, PT, R19, R15, PT ;  /* 0x0000000f1300720c */ /* 0x000fc80003f44270 */
[----:B------:R-:W-:-:S05]  /*4270*/  SEL R11, R16, RZ, !P2 ;  /* 0x000000ff100b7207 */ /* 0x000fca0005000000 */
[----:B------:R-:W-:-:S04]  /*4280*/  IMAD.IADD R42, R40, 0x1, R11 ;  /* 0x00000001282a7824 */ /* 0x000fc800078e020b */
[----:B------:R-:W-:-:S07]  /*4290*/  IMAD.MOV.U32 R13, RZ, RZ, R42 ;  /* 0x000000ffff0d7224 */ /* 0x000fce00078e002a */
[----:B------:R-:W-:Y:S05]  /*42a0*/  WARPSYNC.COLLECTIVE R10, `(.L_x_43) ;  /* 0x000000000a087348 */ /* 0x000fea0003c00000 */
[----:B------:R0:W1:Y:S02]  /*42b0*/  SHFL.DOWN P2, R16, R13, R14, R15 ;  /* 0x0800000e0d107389 */ /* 0x000064000004000f */
[----:B01----:R-:W-:Y:S05]  /*42c0*/  ENDCOLLECTIVE ;  /* 0x000000000000791b */ /* 0x003fea0003800000 */
.L_x_43:
        /* <DEDUP_REMOVED lines=8> */
.L_x_44:
[----:B------:R-:W-:Y:S05]  /*4350*/  WARPSYNC.COLLECTIVE R10, `(.L_x_45) ;  /* 0x000000000a087348 */ /* 0x000fea0003c00000 */
[----:B------:R-:W-:Y:S01]  /*4360*/  VOTE.ALL P0, P0 ;  /* 0x0000000000ff7806 */ /* 0x000fe20000000000 */
[----:B------:R-:W-:-:S12]  /*4370*/  ENDCOLLECTIVE ;  /* 0x000000000000791b */ /* 0x000fd80003800000 */
.L_x_45:
[----:B------:R-:W0:Y:S01]  /*4380*/  LDC.64 R12, c[0x0][0x390] ;  /* 0x0000e400ff0c7b82 */ /* 0x000e220000000a00 */
[----:B------:R-:W-:-:S04]  /*4390*/  ISETP.GT.AND P2, PT, R39, R15, PT ;  /* 0x0000000f2700720c */ /* 0x000fc80003f44270 */
[----:B------:R-:W-:-:S05]  /*43a0*/  SEL R16, R16, RZ, !P2 ;  /* 0x000000ff10107207 */ /* 0x000fca0005000000 */
[----:B------:R-:W-:Y:S01]  /*43b0*/  IMAD.IADD R40, R41, 0x1, R16 ;  /* 0x0000000129287824 */ /* 0x000fe200078e0210 */
[----:B0-----:R-:W-:-:S05]  /*43c0*/  IADD3 R42, P2, PT, R12, 0x100, RZ ;  /* 0x000001000c2a7810 */ /* 0x001fca0007f5e0ff */
[----:B------:R-:W-:Y:S01]  /*43d0*/  IMAD.X R43, RZ, RZ, R13, P2 ;  /* 0x000000ffff2b7224 */ /* 0x000fe200010e060d */
[----:B------:R-:W-:Y:S07]  /*43e0*/  BRA `(.L_x_46) ;  /* 0xffffffcc00c87947 */ /* 0x000fee000383ffff */
.L_x_11:
[----:B------:R-:W-:Y:S01]  /*43f0*/  BSSY B1, `(.L_x_47) ;  /* 0x0000006000017945 */ /* 0x000fe20003800000 */
[----:B------:R-:W-:Y:S01]  /*4400*/  PLOP3.LUT P0, PT, P0, PT, PT, 0x8, 0x80 ;  /* 0x000000000080781c */ /* 0x000fe2000070e170 */
[----:B------:R-:W-:-:S12]  /*4410*/  IMAD.MOV.U32 R10, RZ, RZ, -0x1 ;  /* 0xffffffffff0a7424 */ /* 0x000fd800078e00ff */
[----:B------:R-:W-:Y:S05]  /*4420*/  WARPSYNC.COLLECTIVE R10, `(.L_x_48) ;  /* 0x000000000a087348 */ /* 0x000fea0003c00000 */
[----:B------:R-:W-:Y:S01]  /*4430*/  VOTE.ANY P0, P0 ;  /* 0x0000000000ff7806 */ /* 0x000fe20000000100 */
[----:B------:R-:W-:-:S12]  /*4440*/  ENDCOLLECTIVE ;  /* 0x000000000000791b */ /* 0x000fd80003800000 */
.L_x_48:
[----:B------:R-:W-:Y:S05]  /*4450*/  BSYNC B1 ;  /* 0x0000000000017941 */ /* 0x000fea0003800000 */
.L_x_47:
[----:B------:R-:W-:Y:S05]  /*4460*/  BRA `(.L_x_49) ;  /* 0xffffffcc00d07947 */ /* 0x000fea000383ffff */
.L_x_13:
[----:B------:R-:W-:Y:S01]  /*4470*/  BSSY B1, `(.L_x_50) ;  /* 0x0000006000017945 */ /* 0x000fe20003800000 */
[----:B------:R-:W-:Y:S01]  /*4480*/  PLOP3.LUT P0, PT, P0, PT, PT, 0x8, 0x80 ;  /* 0x000000000080781c */ /* 0x000fe2000070e170 */
[----:B------:R-:W-:-:S12]  /*4490*/  IMAD.MOV.U32 R10, RZ, RZ, -0x1 ;  /* 0xffffffffff0a7424 */ /* 0x000fd800078e00ff */
[----:B------:R-:W-:Y:S05]  /*44a0*/  WARPSYNC.COLLECTIVE R10, `(.L_x_51) ;  /* 0x000000000a087348 */ /* 0x000fea0003c00000 */
[----:B------:R-:W-:Y:S01]  /*44b0*/  VOTE.ANY P0, P0 ;  /* 0x0000000000ff7806 */ /* 0x000fe20000000100 */
[----:B------:R-:W-:-:S12]  /*44c0*/  ENDCOLLECTIVE ;  /* 0x000000000000791b */ /* 0x000fd80003800000 */
.L_x_51:
[----:B------:R-:W-:Y:S05]  /*44d0*/  BSYNC B1 ;  /* 0x0000000000017941 */ /* 0x000fea0003800000 */
.L_x_50:
[----:B------:R-:W-:Y:S05]  /*44e0*/  BRA `(.L_x_52) ;  /* 0xffffffcc00d47947 */ /* 0x000fea000383ffff */
.L_x_15:
[----:B------:R-:W-:Y:S01]  /*44f0*/  BSSY B1, `(.L_x_53) ;  /* 0x0000006000017945 */ /* 0x000fe20003800000 */
[----:B------:R-:W-:Y:S01]  /*4500*/  PLOP3.LUT P2, PT, P0, PT, PT, 0x8, 0x80 ;  /* 0x000000000080781c */ /* 0x000fe2000074e170 */
[----:B------:R-:W-:-:S12]  /*4510*/  IMAD.MOV.U32 R10, RZ, RZ, -0x1 ;  /* 0xffffffffff0a7424 */ /* 0x000fd800078e00ff */
[----:B------:R-:W-:Y:S05]  /*4520*/  WARPSYNC.COLLECTIVE R10, `(.L_x_54) ;  /* 0x000000000a087348 */ /* 0x000fea0003c00000 */
[----:B------:R-:W-:Y:S01]  /*4530*/  VOTE.ANY R10, PT, P2 ;  /* 0x00000000000a7806 */ /* 0x000fe200010e0100 */
[----:B------:R-:W-:Y:S06]  /*4540*/  ENDCOLLECTIVE ;  /* 0x000000000000791b */ /* 0x000fec0003800000 */
.L_x_54:
[----:B------:R-:W-:Y:S05]  /*4550*/  BSYNC B1 ;  /* 0x0000000000017941 */ /* 0x000fea0003800000 */
.L_x_53:
[----:B------:R-:W-:Y:S01]  /*4560*/  LOP3.LUT R10, R10, 0x80000000, R8, 0xec, !PT ;  /* 0x800000000a0a7812 */ /* 0x000fe200078eec08 */
[----:B------:R-:W-:Y:S02]  /*4570*/  IMAD.MOV.U32 R14, RZ, RZ, 0x1 ;  /* 0x00000001ff0e7424 */ /* 0x000fe400078e00ff */
[----:B------:R-:W-:Y:S02]  /*4580*/  VIADD R18, R18, 0xffffffe0 ;  /* 0xffffffe012127836 */ /* 0x000fe40000000000 */
[----:B------:R-:W-:-:S05]  /*4590*/  VIADD R15, R10, 0xffffffff ;  /* 0xffffffff0a0f7836 */ /* 0x000fca0000000000 */
[----:B------:R-:W-:Y:S01]  /*45a0*/  LOP3.LUT R15, R10, R15, RZ, 0xc, !PT ;  /* 0x0000000f0a0f7212 */ /* 0x000fe200078e0cff */
[----:B------:R-:W-:-:S05]  /*45b0*/  IMAD.MOV.U32 R10, RZ, RZ, -0x1 ;  /* 0xffffffffff0a7424 */ /* 0x000fca00078e00ff */
[----:B------:R-:W0:Y:S02]  /*45c0*/  POPC R15, R15 ;  /* 0x0000000f000f7309 */ /* 0x000e240000000000 */
[----:B0-----:R-:W-:Y:S05]  /*45d0*/  WARPSYNC.COLLECTIVE R10, `(.L_x_55) ;  /* 0x000000000a087348 */ /* 0x001fea0003c00000 */
[----:B0-----:R0:W1:Y:S02]  /*45e0*/  SHFL.DOWN P2, R16, R13, R14, R15 ;  /* 0x0800000e0d107389 */ /* 0x001064000004000f */
[----:B01----:R-:W-:Y:S05]  /*45f0*/  ENDCOLLECTIVE ;  /* 0x000000000000791b */ /* 0x003fea0003800000 */
.L_x_55:
[----:B------:R-:W-:Y:S01]  /*4600*/  ISETP.GE.AND P0, PT, R37, R15, PT ;  /* 0x0000000f2500720c */ /* 0x000fe20003f06270 */
[----:B------:R-:W-:-:S03]  /*4610*/  IMAD.MOV.U32 R14, RZ, RZ, 0x2 ;  /* 0x00000002ff0e7424 */ /* 0x000fc600078e00ff */
[----:B------:R-:W-:Y:S02]  /*4620*/  SEL R16, R16, RZ, !P0 ;  /* 0x000000ff10107207 */ /* 0x000fe40004000000 */
[----:B------:R-:W-:-:S03]  /*4630*/  ISETP.GT.AND P0, PT, R38, R15, PT ;  /* 0x0000000f2600720c */ /* 0x000fc60003f04270 */
[----:B------:R-:W-:-:S04]  /*4640*/  IMAD.IADD R41, R16, 0x1, R13 ;  /* 0x0000000110297824 */ /* 0x000fc800078e020d */
[----:B------:R-:W-:-:S07]  /*4650*/  IMAD.MOV.U32 R13, RZ, RZ, R41 ;  /* 0x000000ffff0d7224 */ /* 0x000fce00078e0029 */
[----:B------:R-:W-:Y:S05]  /*4660*/  WARPSYNC.COLLECTIVE R10, `(.L_x_56) ;  /* 0x000000000a087348 */ /* 0x000fea0003c00000 */
[----:B------:R0:W1:Y:S02]  /*4670*/  SHFL.DOWN P2, R16, R13, R14, R15 ;  /* 0x0800000e0d107389 */ /* 0x000064000004000f */
[----:B01----:R-:W-:Y:S05]  /*4680*/  ENDCOLLECTIVE ;  /* 0x000000000000791b */ /* 0x003fea0003800000 */
.L_x_56:
[----:B------:R-:W-:Y:S01]  /*4690*/  IMAD.MOV.U32 R14, RZ, RZ, 0x4 ;  /* 0x00000004ff0e7424 */ /* 0x000fe200078e00ff */
[----:B------:R-:W-:Y:S02]  /*46a0*/  SEL R16, R16, RZ, !P0 ;  /* 0x000000ff10107207 */ /* 0x000fe40004000000 */
[----:B------:R-:W-:-:S03]  /*46b0*/  ISETP.GT.AND P0, PT, R19, R15, PT ;  /* 0x0000000f1300720c */ /* 0x000fc60003f04270 */
[----:B------:R-:W-:-:S04]  /*46c0*/  IMAD.IADD R41, R41, 0x1, R16 ;  /* 0x0000000129297824 */ /* 0x000fc800078e0210 */
[----:B------:R-:W-:-:S07]  /*46d0*/  IMAD.MOV.U32 R13, RZ, RZ, R41 ;  /* 0x000000ffff0d7224 */ /* 0x000fce00078e0029 */
[----:B------:R-:W-:Y:S05]  /*46e0*/  WARPSYNC.COLLECTIVE R10, `(.L_x_57) ;  /* 0x000000000a087348 */ /* 0x000fea0003c00000 */
[----:B------:R0:W1:Y:S02]  /*46f0*/  SHFL.DOWN P2, R16, R13, R14, R15 ;  /* 0x0800000e0d107389 */ /* 0x000064000004000f */
[----:B01----:R-:W-:Y:S05]  /*4700*/  ENDCOLLECTIVE ;  /* 0x000000000000791b */ /* 0x003fea0003800000 */
.L_x_57:
[----:B------:R-:W-:Y:S01]  /*4710*/  IMAD.MOV.U32 R14, RZ, RZ, 0x8 ;  /* 0x00000008ff0e7424 */ /* 0x000fe200078e00ff */
[----:B------:R-:W-:Y:S02]  /*4720*/  SEL R16, R16, RZ, !P0 ;  /* 0x000000ff10107207 */ /* 0x000fe40004000000 */
[----:B------:R-:W-:-:S03]  /*4730*/  ISETP.GT.AND P0, PT, R36, R15, PT ;  /* 0x0000000f2400720c */ /* 0x000fc60003f04270 */
[----:B------:R-:W-:-:S10]  /*4740*/  IMAD.IADD R13, R41, 0x1, R16 ;  /* 0x00000001290d7824 */ /* 0x000fd400078e0210 */
[----:B------:R-:W-:Y:S05]  /*4750*/  WARPSYNC.COLLECTIVE R10, `(.L_x_58) ;  /* 0x000000000a087348 */ /* 0x000fea0003c00000 */
[----:B------:R0:W1:Y:S02]  /*4760*/  SHFL.DOWN P2, R16, R13, R14, R15 ;  /* 0x0800000e0d107389 */ /* 0x000064000004000f */
[----:B01----:R-:W-:Y:S05]  /*4770*/  ENDCOLLECTIVE ;  /* 0x000000000000791b */ /* 0x003fea0003800000 */
.L_x_58:
        /* <DEDUP_REMOVED lines=8> */
.L_x_59:
[----:B------:R-:W-:Y:S02]  /*4800*/  SEL R16, R16, RZ, !P0 ;  /* 0x000000ff10107207 */ /* 0x000fe40004000000 */
[----:B------:R-:W-:Y:S02]  /*4810*/  ISETP.NE.AND P0, PT, R12, 0x65, PT ;  /* 0x000000650c00780c */ /* 0x000fe40003f05270 */
[----:B------:R-:W-:-:S11]  /*4820*/  IADD3 R40, PT, PT, R41, R16, R40 ;  /* 0x0000001029287210 */ /* 0x000fd60007ffe028 */
[----:B------:R-:W-:Y:S05]  /*4830*/  WARPSYNC.COLLECTIVE R10, `(.L_x_60) ;  /* 0x000000000a087348 */ /* 0x000fea0003c00000 */
[----:B------:R-:W-:Y:S01]  /*4840*/  VOTE.ALL P0, P0 ;  /* 0x0000000000ff7806 */ /* 0x000fe20000000000 */
[----:B------:R-:W-:-:S12]  /*4850*/  ENDCOLLECTIVE ;  /* 0x000000000000791b */ /* 0x000fd80003800000 */
.L_x_60:
[----:B------:R-:W-:Y:S05]  /*4860*/  BRA `(.L_x_61) ;  /* 0xffffffcc00747947 */ /* 0x000fea000383ffff */
.L_x_20:
[----:B------:R-:W-:Y:S01]  /*4870*/  BSSY B0, `(.L_x_62) ;  /* 0x0000006000007945 */ /* 0x000fe20003800000 */
[----:B------:R-:W-:Y:S01]  /*4880*/  PLOP3.LUT P0, PT, P0, PT, PT, 0x8, 0x80 ;  /* 0x000000000080781c */ /* 0x000fe2000070e170 */
[----:B------:R-:W-:-:S12]  /*4890*/  IMAD.MOV.U32 R10, RZ, RZ, -0x1 ;  /* 0xffffffffff0a7424 */ /* 0x000fd800078e00ff */
[----:B------:R-:W-:Y:S05]  /*48a0*/  WARPSYNC.COLLECTIVE R10, `(.L_x_63) ;  /* 0x000000000a087348 */ /* 0x000fea0003c00000 */
[----:B------:R-:W-:Y:S01]  /*48b0*/  VOTE.ANY P0, P0 ;  /* 0x0000000000ff7806 */ /* 0x000fe20000000100 */
[----:B------:R-:W-:-:S12]  /*48c0*/  ENDCOLLECTIVE ;  /* 0x000000000000791b */ /* 0x000fd80003800000 */
.L_x_63:
[----:B------:R-:W-:Y:S05]  /*48d0*/  BSYNC B0 ;  /* 0x0000000000007941 */ /* 0x000fea0003800000 */
.L_x_62:
[----:B------:R-:W-:Y:S05]  /*48e0*/  BRA `(.L_x_64) ;  /* 0xffffffe400807947 */ /* 0x000fea000383ffff */
.L_x_22:
[----:B------:R-:W-:Y:S01]  /*48f0*/  BSSY B0, `(.L_x_65) ;  /* 0x0000006000007945 */ /* 0x000fe20003800000 */
[----:B------:R-:W-:Y:S01]  /*4900*/  PLOP3.LUT P0, PT, P0, PT, PT, 0x8, 0x80 ;  /* 0x000000000080781c */ /* 0x000fe2000070e170 */
[----:B------:R-:W-:-:S12]  /*4910*/  IMAD.MOV.U32 R10, RZ, RZ, -0x1 ;  /* 0xffffffffff0a7424 */ /* 0x000fd800078e00ff */
[----:B------:R-:W-:Y:S05]  /*4920*/  WARPSYNC.COLLECTIVE R10, `(.L_x_66) ;  /* 0x000000000a087348 */ /* 0x000fea0003c00000 */
[----:B------:R-:W-:Y:S01]  /*4930*/  VOTE.ANY P0, P0 ;  /* 0x0000000000ff7806 */ /* 0x000fe20000000100 */
[----:B------:R-:W-:-:S12]  /*4940*/  ENDCOLLECTIVE ;  /* 0x000000000000791b */ /* 0x000fd80003800000 */
.L_x_66:
[----:B------:R-:W-:Y:S05]  /*4950*/  BSYNC B0 ;  /* 0x0000000000007941 */ /* 0x000fea0003800000 */
.L_x_65:
[----:B------:R-:W-:Y:S05]  /*4960*/  BRA `(.L_x_67) ;  /* 0xffffffe400847947 */ /* 0x000fea000383ffff */
.L_x_24:
[----:B------:R-:W0:Y:S01]  /*4970*/  S2R R19, SR_GEMASK ;  /* 0x0000000000137919 */ /* 0x000e220000003c00 */
[----:B------:R-:W-:Y:S01]  /*4980*/  BSSY B0, `(.L_x_68) ;  /* 0x0000007000007945 */ /* 0x000fe20003800000 */
[----:B------:R-:W-:Y:S01]  /*4990*/  ISETP.NE.AND P0, PT, R8, 0x65, PT ;  /* 0x000000650800780c */ /* 0x000fe20003f05270 */
[----:B------:R-:W-:Y:S01]  /*49a0*/  IMAD.MOV.U32 R10, RZ, RZ, -0x1 ;  /* 0xffffffffff0a7424 */ /* 0x000fe200078e00ff */
[----:B------:R-:W-:-:S13]  /*49b0*/  PLOP3.LUT P2, PT, P2, PT, PT, 0x8, 0x80 ;  /* 0x000000000080781c */ /* 0x000fda000174e170 */
[----:B0-----:R-:W-:Y:S05]  /*49c0*/  WARPSYNC.COLLECTIVE R10, `(.L_x_69) ;  /* 0x000000000a087348 */ /* 0x001fea0003c00000 */
[----:B------:R-:W-:Y:S01]  /*49d0*/  VOTE.ANY R10, PT, P2 ;  /* 0x00000000000a7806 */ /* 0x000fe200010e0100 */
[----:B0-----:R-:W-:Y:S06]  /*49e0*/  ENDCOLLECTIVE ;  /* 0x000000000000791b */ /* 0x001fec0003800000 */
.L_x_69:
[----:B------:R-:W-:Y:S05]  /*49f0*/  BSYNC B0 ;  /* 0x0000000000007941 */ /* 0x000fea0003800000 */
.L_x_68:
[----:B------:R-:W-:Y:S01]  /*4a00*/  LOP3.LUT R10, R10, 0x80000000, R19, 0xec, !PT ;  /* 0x800000000a0a7812 */ /* 0x000fe200078eec13 */
[----:B------:R-:W-:-:S04]  /*4a10*/  IMAD.MOV.U32 R14, RZ, RZ, 0x1 ;  /* 0x00000001ff0e7424 */ /* 0x000fc800078e00ff */
[----:B------:R-:W-:-:S05]  /*4a20*/  VIADD R13, R10, 0xffffffff ;  /* 0xffffffff0a0d7836 */ /* 0x000fca0000000000 */
[----:B------:R-:W-:Y:S01]  /*4a30*/  LOP3.LUT R8, R10, R13, RZ, 0xc, !PT ;  /* 0x0000000d0a087212 */ /* 0x000fe200078e0cff */
[----:B------:R-:W-:Y:S02]  /*4a40*/  IMAD.MOV.U32 R13, RZ, RZ, R9 ;  /* 0x000000ffff0d7224 */ /* 0x000fe400078e0009 */
[----:B------:R-:W-:Y:S01]  /*4a50*/  IMAD.MOV.U32 R10, RZ, RZ, -0x1 ;  /* 0xffffffffff0a7424 */ /* 0x000fe200078e00ff */
[----:B------:R0:W1:Y:S02]  /*4a60*/  POPC R15, R8 ;  /* 0x00000008000f7309 */ /* 0x0000640000000000 */
[----:B0-----:R-:W-:-:S07]  /*4a70*/  VIADD R8, R38, 0x4 ;  /* 0x0000000426087836 */ /* 0x001fce0000000000 */
[----:B-1----:R-:W-:Y:S05]  /*4a80*/  WARPSYNC.COLLECTIVE R10, `(.L_x_70) ;  /* 0x000000000a087348 */ /* 0x002fea0003c00000 */
[----:B-1----:R0:W1:Y:S02]  /*4a90*/  SHFL.DOWN P2, R16, R13, R14, R15 ;  /* 0x0800000e0d107389 */ /* 0x002064000004000f */
[----:B01----:R-:W-:Y:S05]  /*4aa0*/  ENDCOLLECTIVE ;  /* 0x000000000000791b */ /* 0x003fea0003800000 */
.L_x_70:
[----:B------:R-:W-:Y:S01]  /*4ab0*/  IMAD.MOV.U32 R14, RZ, RZ, 0x2 ;  /* 0x00000002ff0e7424 */ /* 0x000fe200078e00ff */
[----:B------:R-:W-:-:S04]  /*4ac0*/  ISETP.GE.AND P2, PT, R38, R15, PT ;  /* 0x0000000f2600720c */ /* 0x000fc80003f46270 */
[----:B------:R-:W-:Y:S01]  /*4ad0*/  SEL R12, R16, RZ, !P2 ;  /* 0x000000ff100c7207 */ /* 0x000fe20005000000 */
[----:B------:R-:W-:-:S04]  /*4ae0*/  VIADD R16, R38, 0x2 ;  /* 0x0000000226107836 */ /* 0x000fc80000000000 */
[----:B------:R-:W-:Y:S01]  /*4af0*/  IMAD.IADD R12, R12, 0x1, R9 ;  /* 0x000000010c0c7824 */ /* 0x000fe200078e0209 */
[----:B------:R-:W-:-:S03]  /*4b00*/  ISETP.GT.AND P3, PT, R16, R15, PT ;  /* 0x0000000f1000720c */ /* 0x000fc60003f64270 */
[----:B------:R-:W-:-:S10]  /*4b10*/  IMAD.MOV.U32 R13, RZ, RZ, R12 ;  /* 0x000000ffff0d7224 */ /* 0x000fd400078e000c */
[----:B------:R-:W-:Y:S05]  /*4b20*/  WARPSYNC.COLLECTIVE R10, `(.L_x_71) ;  /* 0x000000000a087348 */ /* 0x000fea0003c00000 */
[----:B------:R0:W1:Y:S02]  /*4b30*/  SHFL.DOWN P2, R16, R13, R14, R15 ;  /* 0x0800000e0d107389 */ /* 0x000064000004000f */
[----:B01----:R-:W-:Y:S05]  /*4b40*/  ENDCOLLECTIVE ;  /* 0x000000000000791b */ /* 0x003fea0003800000 */
.L_x_71:
[----:B------:R-:W-:Y:S01]  /*4b50*/  IMAD.MOV.U32 R14, RZ, RZ, 0x4 ;  /* 0x00000004ff0e7424 */ /* 0x000fe200078e00ff */
[----:B------:R-:W-:Y:S02]  /*4b60*/  SEL R9, R16, RZ, !P3 ;  /* 0x000000ff10097207 */ /* 0x000fe40005800000 */
[----:B------:R-:W-:Y:S01]  /*4b70*/  ISETP.GT.AND P3, PT, R8, R15, PT ;  /* 0x0000000f0800720c */ /* 0x000fe20003f64270 */
[----:B------:R-:W-:Y:S02]  /*4b80*/  VIADD R8, R38, 0x8 ;  /* 0x0000000826087836 */ /* 0x000fe40000000000 */
[----:B------:R-:W-:-:S04]  /*4b90*/  IMAD.IADD R40, R12, 0x1, R9 ;  /* 0x000000010c287824 */ /* 0x000fc800078e0209 */
[----:B------:R-:W-:-:S07]  /*4ba0*/  IMAD.MOV.U32 R13, RZ, RZ, R40 ;  /* 0x000000ffff0d7224 */ /* 0x000fce00078e0028 */
[----:B------:R-:W-:Y:S05]  /*4bb0*/  WARPSYNC.COLLECTIVE R10, `(.L_x_72) ;  /* 0x000000000a087348 */ /* 0x000fea0003c00000 */
[----:B------:R0:W1:Y:S02]  /*4bc0*/  SHFL.DOWN P2, R16, R13, R14, R15 ;  /* 0x0800000e0d107389 */ /* 0x000064000004000f */
[----:B01----:R-:W-:Y:S05]  /*4bd0*/  ENDCOLLECTIVE ;  /* 0x000000000000791b */ /* 0x003fea0003800000 */
.L_x_72:
        /* <DEDUP_REMOVED lines=9> */
.L_x_73:
[----:B------:R-:W-:Y:S01]  /*4c70*/  IMAD.MOV.U32 R14, RZ, RZ, 0x10 ;  /* 0x00000010ff0e7424 */ /* 0x000fe200078e00ff */
[----:B------:R-:W-:-:S05]  /*4c80*/  SEL R16, R16, RZ, !P3 ;  /* 0x000000ff10107207 */ /* 0x000fca0005800000 */
[----:B------:R-:W-:-:S04]  /*4c90*/  IMAD.IADD R44, R9, 0x1, R16 ;  /* 0x00000001092c7824 */ /* 0x000fc800078e0210 */
[----:B------:R-:W-:-:S07]  /*4ca0*/  IMAD.MOV.U32 R13, RZ, RZ, R44 ;  /* 0x000000ffff0d7224 */ /* 0x000fce00078e002c */
[----:B------:R-:W-:Y:S05]  /*4cb0*/  WARPSYNC.COLLECTIVE R10, `(.L_x_74) ;  /* 0x000000000a087348 */ /* 0x000fea0003c00000 */
[----:B------:R0:W1:Y:S02]  /*4cc0*/  SHFL.DOWN P2, R16, R13, R14, R15 ;  /* 0x0800000e0d107389 */ /* 0x000064000004000f */
[----:B01----:R-:W-:Y:S05]  /*4cd0*/  ENDCOLLECTIVE ;  /* 0x000000000000791b */ /* 0x003fea0003800000 */
.L_x_74:
[----:B------:R-:W-:Y:S05]  /*4ce0*/  WARPSYNC.COLLECTIVE R10, `(.L_x_75) ;  /* 0x000000000a087348 */ /* 0x000fea0003c00000 */
[----:B------:R-:W-:Y:S01]  /*4cf0*/  VOTE.ALL P0, P0 ;  /* 0x0000000000ff7806 */ /* 0x000fe20000000000 */
[----:B------:R-:W-:-:S12]  /*4d00*/  ENDCOLLECTIVE ;  /* 0x000000000000791b */ /* 0x000fd80003800000 */
.L_x_75:
[----:B------:R-:W-:-:S04]  /*4d10*/  ISETP.GT.AND P2, PT, R8, R15, PT ;  /* 0x0000000f0800720c */ /* 0x000fc80003f44270 */
[----:B------:R-:W-:-:S05]  /*4d20*/  SEL R9, R16, RZ, !P2 ;  /* 0x000000ff10097207 */ /* 0x000fca0005000000 */
[----:B------:R-:W-:Y:S02]  /*4d30*/  IMAD.IADD R12, R44, 0x1, R9 ;  /* 0x000000012c0c7824 */ /* 0x000fe400078e0209 */
[----:B------:R-:W0:Y:S02]  /*4d40*/  LDC.64 R8, c[0x0][0x390] ;  /* 0x0000e400ff087b82 */ /* 0x000e240000000a00 */
[----:B0-----:R-:W-:-:S05]  /*4d50*/  IADD3 R40, P2, PT, R8, 0x100, RZ ;  /* 0x0000010008287810 */ /* 0x001fca0007f5e0ff */
[----:B------:R-:W-:Y:S01]  /*4d60*/  IMAD.X R41, RZ, RZ, R9, P2 ;  /* 0x000000ffff297224 */ /* 0x000fe200010e0609 */
[----:B------:R-:W-:Y:S07]  /*4d70*/  BRA `(.L_x_76) ;  /* 0xffffffe4001c7947 */ /* 0x000fee000383ffff */
.L_x_26:
[----:B------:R-:W-:Y:S01]  /*4d80*/  BSSY B0, `(.L_x_77) ;  /* 0x0000006000007945 */ /* 0x000fe20003800000 */
[----:B------:R-:W-:Y:S01]  /*4d90*/  PLOP3.LUT P0, PT, P0, PT, PT, 0x8, 0x80 ;  /* 0x000000000080781c */ /* 0x000fe2000070e170 */
[----:B------:R-:W-:-:S12]  /*4da0*/  IMAD.MOV.U32 R10, RZ, RZ, -0x1 ;  /* 0xffffffffff0a7424 */ /* 0x000fd800078e00ff */
[----:B------:R-:W-:Y:S05]  /*4db0*/  WARPSYNC.COLLECTIVE R10, `(.L_x_78) ;  /* 0x000000000a087348 */ /* 0x000fea0003c00000 */
[----:B------:R-:W-:Y:S01]  /*4dc0*/  VOTE.ANY P0, P0 ;  /* 0x0000000000ff7806 */ /* 0x000fe20000000100 */
[----:B------:R-:W-:-:S12]  /*4dd0*/  ENDCOLLECTIVE ;  /* 0x000000000000791b */ /* 0x000fd80003800000 */
.L_x_78:
[----:B------:R-:W-:Y:S05]  /*4de0*/  BSYNC B0 ;  /* 0x0000000000007941 */ /* 0x000fea0003800000 */
.L_x_77:
[----:B------:R-:W-:Y:S05]  /*4df0*/  BRA `(.L_x_79) ;  /* 0xffffffe400247947 */ /* 0x000fea000383ffff */
.L_x_28:
[----:B------:R-:W-:Y:S01]  /*4e00*/  BSSY B0, `(.L_x_80) ;  /* 0x0000006000007945 */ /* 0x000fe20003800000 */
[----:B------:R-:W-:Y:S01]  /*4e10*/  PLOP3.LUT P0, PT, P0, PT, PT, 0x8, 0x80 ;  /* 0x000000000080781c */ /* 0x000fe2000070e170 */
[----:B------:R-:W-:-:S12]  /*4e20*/  IMAD.MOV.U32 R10, RZ, RZ, -0x1 ;  /* 0xffffffffff0a7424 */ /* 0x000fd800078e00ff */
[----:B------:R-:W-:Y:S05]  /*4e30*/  WARPSYNC.COLLECTIVE R10, `(.L_x_81) ;  /* 0x000000000a087348 */ /* 0x000fea0003c00000 */
[----:B------:R-:W-:Y:S01]  /*4e40*/  VOTE.ANY P0, P0 ;  /* 0x0000000000ff7806 */ /* 0x000fe20000000100 */
[----:B------:R-:W-:-:S12]  /*4e50*/  ENDCOLLECTIVE ;  /* 0x000000000000791b */ /* 0x000fd80003800000 */
.L_x_81:
[----:B------:R-:W-:Y:S05]  /*4e60*/  BSYNC B0 ;  /* 0x0000000000007941 */ /* 0x000fea0003800000 */
.L_x_80:
[----:B------:R-:W-:Y:S05]  /*4e70*/  BRA `(.L_x_82) ;  /* 0xffffffe400287947 */ /* 0x000fea000383ffff */
.L_x_30:
[----:B------:R-:W-:Y:S01]  /*4e80*/  BSSY B0, `(.L_x_83) ;  /* 0x0000006000007945 */ /* 0x000fe20003800000 */
[----:B------:R-:W-:Y:S01]  /*4e90*/  PLOP3.LUT P2, PT, P0, PT, PT, 0x8, 0x80 ;  /* 0x000000000080781c */ /* 0x000fe2000074e170 */
[----:B------:R-:W-:-:S12]  /*4ea0*/  IMAD.MOV.U32 R10, RZ, RZ, -0x1 ;  /* 0xffffffffff0a7424 */ /* 0x000fd800078e00ff */
[----:B------:R-:W-:Y:S05]  /*4eb0*/  WARPSYNC.COLLECTIVE R10, `(.L_x_84) ;  /* 0x000000000a087348 */ /* 0x000fea0003c00000 */
[----:B------:R-:W-:Y:S01]  /*4ec0*/  VOTE.ANY R10, PT, P2 ;  /* 0x00000000000a7806 */ /* 0x000fe200010e0100 */
[----:B------:R-:W-:Y:S06]  /*4ed0*/  ENDCOLLECTIVE ;  /* 0x000000000000791b */ /* 0x000fec0003800000 */
.L_x_84:
[----:B------:R-:W-:Y:S05]  /*4ee0*/  BSYNC B0 ;  /* 0x0000000000007941 */ /* 0x000fea0003800000 */
.L_x_83:
[----:B------:R-:W-:Y:S01]  /*4ef0*/  LOP3.LUT R10, R10, 0x80000000, R19, 0xec, !PT ;  /* 0x800000000a0a7812 */ /* 0x000fe200078eec13 */
[----:B------:R-:W-:Y:S02]  /*4f00*/  IMAD.MOV.U32 R14, RZ, RZ, 0x1 ;  /* 0x00000001ff0e7424 */ /* 0x000fe400078e00ff */
[----:B------:R-:W-:Y:S02]  /*4f10*/  VIADD R18, R18, 0xffffffe0 ;  /* 0xffffffe012127836 */ /* 0x000fe40000000000 */
[----:B------:R-:W-:-:S05]  /*4f20*/  VIADD R13, R10, 0xffffffff ;  /* 0xffffffff0a0d7836 */ /* 0x000fca0000000000 */
[----:B------:R-:W-:Y:S01]  /*4f30*/  LOP3.LUT R45, R10, R13, RZ, 0xc, !PT ;  /* 0x0000000d0a2d7212 */ /* 0x000fe200078e0cff */
[----:B------:R-:W-:Y:S02]  /*4f40*/  IMAD.MOV.U32 R13, RZ, RZ, R9 ;  /* 0x000000ffff0d7224 */ /* 0x000fe400078e0009 */
[----:B------:R-:W-:Y:S01]  /*4f50*/  IMAD.MOV.U32 R10, RZ, RZ, -0x1 ;  /* 0xffffffffff0a7424 */ /* 0x000fe200078e00ff */
[----:B------:R0:W1:Y:S06]  /*4f60*/  POPC R15, R45 ;  /* 0x0000002d000f7309 */ /* 0x00006c0000000000 */
[----:B01----:R-:W-:Y:S05]  /*4f70*/  WARPSYNC.COLLECTIVE R10, `(.L_x_85) ;  /* 0x000000000a087348 */ /* 0x003fea0003c00000 */
[----:B-1----:R1:W2:Y:S02]  /*4f80*/  SHFL.DOWN P2, R16, R13, R14, R15 ;  /* 0x0800000e0d107389 */ /* 0x0022a4000004000f */
[----:B012---:R-:W-:Y:S05]  /*4f90*/  ENDCOLLECTIVE ;  /* 0x000000000000791b */ /* 0x007fea0003800000 */
.L_x_85:
[----:B------:R-:W-:Y:S01]  /*4fa0*/  ISETP.GE.AND P0, PT, R38, R15, PT ;  /* 0x0000000f2600720c */ /* 0x000fe20003f06270 */
[----:B------:R-:W-:-:S03]  /*4fb0*/  IMAD.MOV.U32 R14, RZ, RZ, 0x2 ;  /* 0x00000002ff0e7424 */ /* 0x000fc600078e00ff */
[----:B------:R-:W-:-:S05]  /*4fc0*/  SEL R16, R16, RZ, !P0 ;  /* 0x000000ff10107207 */ /* 0x000fca0004000000 */
[----:B------:R-:W-:Y:S02]  /*4fd0*/  IMAD.IADD R44, R16, 0x1, R9 ;  /* 0x00000001102c7824 */ /* 0x000fe400078e0209 */
[----:B------:R-:W-:Y:S02]  /*4fe0*/  VIADD R16, R38, 0x2 ;  /* 0x0000000226107836 */ /* 0x000fe40000000000 */
[----:B------:R-:W-:-:S03]  /*4ff0*/  IMAD.MOV.U32 R13, RZ, RZ, R44 ;  /* 0x000000ffff0d7224 */ /* 0x000fc600078e002c */
[----:B------:R-:W-:-:S13]  /*5000*/  ISETP.GT.AND P0, PT, R16, R15, PT ;  /* 0x0000000f1000720c */ /* 0x000fda0003f04270 */
[----:B------:R-:W-:Y:S05]  /*5010*/  WARPSYNC.COLLECTIVE R10, `(.L_x_86) ;  /* 0x000000000a087348 */ /* 0x000fea0003c00000 */
[----:B------:R0:W1:Y:S02]  /*5020*/  SHFL.DOWN P2, R16, R13, R14, R15 ;  /* 0x0800000e0d107389 */ /* 0x000064000004000f */
[----:B01----:R-:W-:Y:S05]  /*5030*/  ENDCOLLECTIVE ;  /* 0x000000000000791b */ /* 0x003fea0003800000 */
.L_x_86:
[----:B------:R-:W-:Y:S01]  /*5040*/  IMAD.MOV.U32 R14, RZ, RZ, 0x4 ;  /* 0x00000004ff0e7424 */ /* 0x000fe200078e00ff */
        /* <DEDUP_REMOVED lines=8> */
.L_x_87:
[----:B------:R-:W-:Y:S01]  /*50d0*/  IMAD.MOV.U32 R14, RZ, RZ, 0x8 ;  /* 0x00000008ff0e7424 */ /* 0x000fe200078e00ff */
        /* <DEDUP_REMOVED lines=8> */
.L_x_88:
        /* <DEDUP_REMOVED lines=9> */
.L_x_89:
[----:B------:R-:W-:Y:S02]  /*51f0*/  SEL R9, R16, RZ, !P0 ;  /* 0x000000ff10097207 */ /* 0x000fe40004000000 */
[----:B------:R-:W-:Y:S02]  /*5200*/  ISETP.NE.AND P0, PT, R8, 0x65, PT ;  /* 0x000000650800780c */ /* 0x000fe40003f05270 */
[----:B------:R-:W-:-:S11]  /*5210*/  IADD3 R12, PT, PT, R44, R9, R12 ;  /* 0x000000092c0c7210 */ /* 0x000fd60007ffe00c */
[----:B------:R-:W-:Y:S05]  /*5220*/  WARPSYNC.COLLECTIVE R10, `(.L_x_90) ;  /* 0x000000000a087348 */ /* 0x000fea0003c00000 */
[----:B------:R-:W-:Y:S01]  /*5230*/  VOTE.ALL P0, P0 ;  /* 0x0000000000ff7806 */ /* 0x000fe20000000000 */
[----:B------:R-:W-:-:S12]  /*5240*/  ENDCOLLECTIVE ;  /* 0x000000000000791b */ /* 0x000fd80003800000 */
.L_x_90:
[----:B------:R-:W-:Y:S05]  /*5250*/  BRA `(.L_x_91) ;  /* 0xffffffe000c07947 */ /* 0x000fea000383ffff */
.L_x_92:
[----:B------:R-:W-:-:S00]  /*5260*/  BRA `(.L_x_92) ;  /* 0xfffffffc00fc7947 */ /* 0x000fc0000383ffff */
[----:B------:R-:W-:-:S00]  /*5270*/  NOP ;  /* 0x0000000000007918 */ /* 0x000fc00000000000 */
        /* <DEDUP_REMOVED lines=8> */
.L_x_231:


//--------------------- .text._ZN3cub18CUB_300001_SM_10006detail4scan16DeviceScanKernelINS2_10policy_hubIiiijN4cuda3std3__44plusIvEEE10Policy1000EN6thrust24THRUST_300001_SM_1000_NS6detail15normal_iteratorINSD_10device_ptrIiEEEESI_NS0_13ScanTileStateIiLb1EEES9_NS1_10InputValueIiPiEEjiLb0EiEEvT0_T1_T2_iT3_T4_T5_ --------------------------
	.section	.text._ZN3cub18CUB_300001_SM_10006detail4scan16DeviceScanKernelINS2_10policy_hubIiiijN4cuda3std3__44plusIvEEE10Policy1000EN6thrust24THRUST_300001_SM_1000_NS6detail15normal_iteratorINSD_10device_ptrIiEEEESI_NS0_13ScanTileStateIiLb1EEES9_NS1_10InputValueIiPiEEjiLb0EiEEvT0_T1_T2_iT3_T4_T5_,"ax",@progbits
	.align	128
        .global         _ZN3cub18CUB_300001_SM_10006detail4scan16DeviceScanKernelINS2_10policy_hubIiiijN4cuda3std3__44plusIvEEE10Policy1000EN6thrust24THRUST_300001_SM_1000_NS6detail15normal_iteratorINSD_10device_ptrIiEEEESI_NS0_13ScanTileStateIiLb1EEES9_NS1_10InputValueIiPiEEjiLb0EiEEvT0_T1_T2_iT3_T4_T5_
        .type           _ZN3cub18CUB_300001_SM_10006detail4scan16DeviceScanKernelINS2_10policy_hubIiiijN4cuda3std3__44plusIvEEE10Policy1000EN6thrust24THRUST_300001_SM_1000_NS6detail15normal_iteratorINSD_10device_ptrIiEEEESI_NS0_13ScanTileStateIiLb1EEES9_NS1_10InputValueIiPiEEjiLb0EiEEvT0_T1_T2_iT3_T4_T5_,@function
        .size           _ZN3cub18CUB_300001_SM_10006detail4scan16DeviceScanKernelINS2_10policy_hubIiiijN4cuda3std3__44plusIvEEE10Policy1000EN6thrust24THRUST_300001_SM_1000_NS6detail15normal_iteratorINSD_10device_ptrIiEEEESI_NS0_13ScanTileStateIiLb1EEES9_NS1_10InputValueIiPiEEjiLb0EiEEvT0_T1_T2_iT3_T4_T5_,(.L_x_232 - _ZN3cub18CUB_300001_SM_10006detail4scan16DeviceScanKernelINS2_10policy_hubIiiijN4cuda3std3__44plusIvEEE10Policy1000EN6thrust24THRUST_300001_SM_1000_NS6detail15normal_iteratorINSD_10device_ptrIiEEEESI_NS0_13ScanTileStateIiLb1EEES9_NS1_10InputValueIiPiEEjiLb0EiEEvT0_T1_T2_iT3_T4_T5_)
        .other          _ZN3cub18CUB_300001_SM_10006detail4scan16DeviceScanKernelINS2_10policy_hubIiiijN4cuda3std3__44plusIvEEE10Policy1000EN6thrust24THRUST_300001_SM_1000_NS6detail15normal_iteratorINSD_10device_ptrIiEEEESI_NS0_13ScanTileStateIiLb1EEES9_NS1_10InputValueIiPiEEjiLb0EiEEvT0_T1_T2_iT3_T4_T5_,@"STO_CUDA_ENTRY STV_DEFAULT"
_ZN3cub18CUB_300001_SM_10006detail4scan16DeviceScanKernelINS2_10policy_hubIiiijN4cuda3std3__44plusIvEEE10Policy1000EN6thrust24THRUST_300001_SM_1000_NS6detail15normal_iteratorINSD_10device_ptrIiEEEESI_NS0_13ScanTileStateIiLb1EEES9_NS1_10InputValueIiPiEEjiLb0EiEEvT0_T1_T2_iT3_T4_T5_:
.text._ZN3cub18CUB_300001_SM_10006detail4scan16DeviceScanKernelINS2_10policy_hubIiiijN4cuda3std3__44plusIvEEE10Policy1000EN6thrust24THRUST_300001_SM_1000_NS6detail15normal_iteratorINSD_10device_ptrIiEEEESI_NS0_13ScanTileStateIiLb1EEES9_NS1_10InputValueIiPiEEjiLb0EiEEvT0_T1_T2_iT3_T4_T5_:
[----:B------:R-:W-:Y:S01]  /*0000*/  LDC R1, c[0x0][0x37c] ;  /* 0x0000df00ff017b82 */ /* 0x000fe20000000800 */
[----:B------:R-:W0:Y:S07]  /*0010*/  LDCU UR4, c[0x0][0x3a0] ;  /* 0x00007400ff0477ac */ /* 0x000e2e0008000800 */
[----:B------:R-:W1:Y:S01]  /*0020*/  LDC R42, c[0x0][0x398] ;  /* 0x0000e600ff2a7b82 */ /* 0x000e620000000800 */
[----:B------:R-:W2:Y:S01]  /*0030*/  LDCU.64 UR8, c[0x0][0x358] ;  /* 0x00006b00ff0877ac */ /* 0x000ea20008000a00 */
[----:B------:R-:W3:Y:S01]  /*0040*/  LDCU UR5, c[0x0][0x3b0] ;  /* 0x00007600ff0577ac */ /* 0x000ee20008000800 */
[----:B0-----:R-:W-:-:S06]  /*0050*/  UPRMT UR4, UR4, 0x7770, URZ ;  /* 0x0000777004047896 */ /* 0x001fcc00080000ff */
[----:B------:R-:W-:-:S13]  /*0060*/  ISETP.NE.AND P0, PT, RZ, UR4, PT ;  /* 0x00000004ff007c0c */ /* 0x000fda000bf05270 */
[----:B------:R-:W2:Y:S02]  /*0070*/  @P0 LDC.64 R2, c[0x0][0x3a8] ;  /* 0x0000ea00ff020b82 */ /* 0x000ea40000000a00 */
[----:B--2---:R0:W5:Y:S06]  /*0080*/  @P0 LDG.E R44, desc[UR8][R2.64] ;  /* 0x00000008022c0981 */ /* 0x00416c000c1e1900 */
[----:B------:R-:W1:Y:S02]  /*0090*/  S2UR UR4, SR_CTAID.X ;  /* 0x00000000000479c3 */ /* 0x000e640000002500 */
[----:B-1----:R-:W-:-:S04]  /*00a0*/  VIADD R42, R42, UR4 ;  /* 0x000000042a2a7c36 */ /* 0x002fc80008000000 */
[----:B------:R-:W-:-:S05]  /*00b0*/  IMAD R7, R42, 0x2100, RZ ;  /* 0x000021002a077824 */ /* 0x000fca00078e02ff */
[----:B---3--:R-:W-:Y:S01]  /*00c0*/  IADD3 R0, PT, PT, -R7, UR5, RZ ;  /* 0x0000000507007c10 */ /* 0x008fe2000fffe1ff */
[----:B------:R-:W1:Y:S03]  /*00d0*/  @!P0 LDC R44, c[0x0][0x3a8] ;  /* 0x0000ea00ff2c8b82 */ /* 0x000e660000000800 */
[----:B------:R-:W-:-:S13]  /*00e0*/  ISETP.GE.U32.AND P0, PT, R0, 0x2101, PT ;  /* 0x000021010000780c */ /* 0x000fda0003f06070 */
[----:B0-----:R-:W-:Y:S05]  /*00f0*/  @!P0 BRA `(.L_x_93) ;  /* 0x0000001c00ac8947 */ /* 0x001fea0003800000 */
[----:B------:R-:W0:Y:S01]  /*0100*/  S2R R16, SR_TID.X ;  /* 0x0000000000107919 */ /* 0x000e220000002100 */
[----:B------:R-:W2:Y:S01]  /*0110*/  LDCU.64 UR4, c[0x0][0x380] ;  /* 0x00007000ff0477ac */ /* 0x000ea20008000a00 */
[C---:B0-----:R-:W-:Y:S02]  /*0120*/  LOP3.LUT R0, R16.reuse, 0x1f, RZ, 0xc0, !PT ;  /* 0x0000001f10007812 */ /* 0x041fe400078ec0ff */
[----:B------:R-:W-:-:S05]  /*0130*/  LOP3.LUT R3, R16, 0x3e0, RZ, 0xc0, !PT ;  /* 0x000003e010037812 */ /* 0x000fca00078ec0ff */
[----:B------:R-:W-:-:S05]  /*0140*/  IMAD R0, R3, 0x16, R0 ;  /* 0x0000001603007824 */ /* 0x000fca00078e0200 */
[----:B------:R-:W-:-:S05]  /*0150*/  IADD3 R0, P0, PT, R7, R0, RZ ;  /* 0x0000000007007210 */ /* 0x000fca0007f1e0ff */
[----:B------:R-:W-:Y:S02]  /*0160*/  IMAD.X R3, RZ, RZ, RZ, P0 ;  /* 0x000000ffff037224 */ /* 0x000fe400000e06ff */
        /* <DEDUP_REMOVED lines=30> */
[----:B------:R-:W-:Y:S01]  /*0350*/  ISETP.NE.AND P0, PT, R42, RZ, PT ;  /* 0x000000ff2a00720c */ /* 0x000fe20003f05270 */
        /* <DEDUP_REMOVED lines=28> */
[----:B------:R0:W1:Y:S04]  /*0520*/  LDS.64 R36, [R27] ;  /* 0x000000001b247984 */ /* 0x0000680000000a00 */
[----:B------:R0:W2:Y:S04]  /*0530*/  LDS.64 R34, [R27+0x8] ;  /* 0x000008001b227984 */ /* 0x0000a80000000a00 */
[----:B------:R0:W3:Y:S04]  /*0540*/  LDS.64 R32, [R27+0x10] ;  /* 0x000010001b207984 */ /* 0x0000e80000000a00 */
[----:B------:R0:W4:Y:S04]  /*0550*/  LDS.64 R18, [R27+0x18] ;  /* 0x000018001b127984 */ /* 0x0001280000000a00 */
[----:B------:R0:W0:Y:S04]  /*0560*/  LDS.64 R14, [R27+0x20] ;  /* 0x000020001b0e7984 */ /* 0x0000280000000a00 */
[----:B------:R0:W0:Y:S04]  /*0570*/  LDS.64 R12, [R27+0x28] ;  /* 0x000028001b0c7984 */ /* 0x0000280000000a00 */
[----:B------:R0:W0:Y:S04]  /*0580*/  LDS.64 R10, [R27+0x30] ;  /* 0x000030001b0a7984 */ /* 0x0000280000000a00 */
[----:B------:R0:W0:Y:S04]  /*0590*/  LDS.64 R8, [R27+0x38] ;  /* 0x000038001b087984 */ /* 0x0000280000000a00 */
[----:B------:R0:W0:Y:S04]  /*05a0*/  LDS.64 R6, [R27+0x40] ;  /* 0x000040001b067984 */ /* 0x0000280000000a00 */
[----:B------:R0:W0:Y:S04]  /*05b0*/  LDS.64 R4, [R27+0x48] ;  /* 0x000048001b047984 */ /* 0x0000280000000a00 */
[----:B------:R0:W0:Y:S01]  /*05c0*/  LDS.64 R2, [R27+0x50] ;  /* 0x000050001b027984 */ /* 0x0000220000000a00 */
[----:B------:R-:W-:Y:S06]  /*05d0*/  BAR.SYNC.DEFER_BLOCKING 0x0 ;  /* 0x0000000000007b1d */ /* 0x000fec0000010000 */
[----:B-1----:R-:W-:Y:S05]  /*05e0*/  @P0 BRA `(.L_x_95) ;  /* 0x00000004001c0947 */ /* 0x002fea0003800000 */
[----:B0-2---:R-:W-:Y:S02]  /*05f0*/  IADD3 R17, PT, PT, R34, R37, R36 ;  /* 0x0000002522117210 */ /* 0x005fe40007ffe024 */
[C---:B------:R-:W-:Y:S02]  /*0600*/  ISETP.NE.AND P1, PT, R39.reuse, 0x1f, PT ;  /* 0x0000001f2700780c */ /* 0x040fe40003f25270 */
[----:B---3--:R-:W-:Y:S02]  /*0610*/  IADD3 R17, PT, PT, R32, R35, R17 ;  /* 0x0000002320117210 */ /* 0x008fe40007ffe011 */
[----:B------:R-:W-:Y:S02]  /*0620*/  ISETP.NE.AND P2, PT, R39, RZ, PT ;  /* 0x000000ff2700720c */ /* 0x000fe40003f45270 */
[----:B----4-:R-:W-:-:S04]  /*0630*/  IADD3 R17, PT, PT, R18, R33, R17 ;  /* 0x0000002112117210 */ /* 0x010fc80007ffe011 */
[----:B------:R-:W-:-:S03]  /*0640*/  IADD3 R17, PT, PT, R14, R19, R17 ;  /* 0x000000130e117210 */ /* 0x000fc60007ffe011 */
[----:B------:R-:W-:Y:S02]  /*0650*/  @!P1 LEA R43, R40, UR4, 0x2 ;  /* 0x00000004282b9c11 */ /* 0x000fe4000f8e10ff */
[----:B------:R-:W-:-:S04]  /*0660*/  IADD3 R17, PT, PT, R12, R15, R17 ;  /* 0x0000000f0c117210 */ /* 0x000fc80007ffe011 */
[----:B------:R-:W-:-:S04]  /*0670*/  IADD3 R17, PT, PT, R10, R13, R17 ;  /* 0x0000000d0a117210 */ /* 0x000fc80007ffe011 */
[----:B------:R-:W-:-:S04]  /*0680*/  IADD3 R17, PT, PT, R8, R11, R17 ;  /* 0x0000000b08117210 */ /* 0x000fc80007ffe011 */
[----:B------:R-:W-:-:S04]  /*0690*/  IADD3 R17, PT, PT, R6, R9, R17 ;  /* 0x0000000906117210 */ /* 0x000fc80007ffe011 */
[----:B------:R-:W-:-:S04]  /*06a0*/  IADD3 R17, PT, PT, R4, R7, R17 ;  /* 0x0000000704117210 */ /* 0x000fc80007ffe011 */
[----:B------:R-:W-:-:S05]  /*06b0*/  IADD3 R20, PT, PT, R2, R5, R17 ;  /* 0x0000000502147210 */ /* 0x000fca0007ffe011 */
[----:B------:R-:W-:-:S05]  /*06c0*/  IMAD.IADD R3, R3, 0x1, R20 ;  /* 0x0000000103037824 */ /* 0x000fca00078e0214 */
        /* <DEDUP_REMOVED lines=37> */
[----:B------:R-:W-:Y:S02]  /*0920*/  SEL R20, R26, R20, !P0 ;  /* 0x000000141a147207 */ /* 0x000fe40004000000 */
[----:B------:R-:W-:-:S04]  /*0930*/  ISETP.NE.AND P0, PT, R40, 0x8, PT ;  /* 0x000000082800780c */ /* 0x000fc80003f05270 */
[----:B------:R-:W-:Y:S02]  /*0940*/  SEL R20, R27, R20, !P0 ;  /* 0x000000141b147207 */ /* 0x000fe40004000000 */
[----:B------:R-:W-:Y:S02]  /*0950*/  ISETP.NE.AND P0, PT, R40, 0xa, PT ;  /* 0x0000000a2800780c */ /* 0x000fe40003f05270 */
[----:B------:R-:W-:Y:S02]  /*0960*/  SEL R20, R28, R20, !P1 ;  /* 0x000000141c147207 */ /* 0x000fe40004800000 */
[----:B------:R-:W-:Y:S02]  /*0970*/  ISETP.NE.AND P1, PT, R40, 0xb, PT ;  /* 0x0000000b2800780c */ /* 0x000fe40003f25270 */
[----:B------:R-:W-:Y:S01]  /*0980*/  SEL R20, R29, R20, !P0 ;  /* 0x000000141d147207 */ /* 0x000fe20004000000 */
[----:B------:R-:W-:Y:S01]  /*0990*/  IMAD.IADD R29, R30, 0x1, R29 ;  /* 0x000000011e1d7824 */ /* 0x000fe200078e021d */
[----:B------:R-:W-:-:S04]  /*09a0*/  ISETP.GE.U32.AND P0, PT, R16, 0x20, PT ;  /* 0x000000201000780c */ /* 0x000fc80003f06070 */
[----:B------:R-:W-:Y:S02]  /*09b0*/  SEL R20, R29, R20, !P1 ;  /* 0x000000141d147207 */ /* 0x000fe40004800000 */
[----:B------:R-:W-:Y:S02]  /*09c0*/  ISETP.NE.AND P1, PT, R16, RZ, PT ;  /* 0x000000ff1000720c */ /* 0x000fe40003f25270 */
[----:B------:R-:W-:Y:S02]  /*09d0*/  SEL R16, R3, RZ, P2 ;  /* 0x000000ff03107207 */ /* 0x000fe40001000000 */
[----:B------:R-:W-:Y:S02]  /*09e0*/  SEL R3, R20, RZ, P0 ;  /* 0x000000ff14037207 */ /* 0x000fe40000000000 */
[--C-:B-----5:R-:W-:Y:S02]  /*09f0*/  IADD3 R31, PT, PT, R29, R31, R44.reuse ;  /* 0x0000001f1d1f7210 */ /* 0x120fe40007ffe02c */
[----:B------:R-:W-:-:S05]  /*0a00*/  IADD3 R44, PT, PT, R3, R16, R44 ;  /* 0x00000010032c7210 */ /* 0x000fca0007ffe02c */
[----:B------:R-:W-:Y:S05]  /*0a10*/  @P1 BRA `(.L_x_96) ;  /* 0x0000000c00f41947 */ /* 0x000fea0003800000 */
[----:B------:R-:W0:Y:S01]  /*0a20*/  LDC.64 R16, c[0x0][0x390] ;  /* 0x0000e400ff107b82 */ /* 0x000e220000000a00 */
[----:B------:R-:W-:-:S05]  /*0a30*/  IMAD.MOV.U32 R30, RZ, RZ, 0x65 ;  /* 0x00000065ff1e7424 */ /* 0x000fca00078e00ff */
[----:B0-----:R0:W-:Y:S01]  /*0a40*/  ST.E.64.STRONG.GPU desc[UR8][R16.64+0x100], R30 ;  /* 0x0001001e10007985 */ /* 0x0011e2000c10fb08 */
[----:B------:R-:W-:Y:S05]  /*0a50*/  BRA `(.L_x_96) ;  /* 0x0000000c00e47947 */ /* 0x000fea0003800000 */
.L_x_95:
        /* <DEDUP_REMOVED lines=57> */
[----:B------:R-:W-:Y:S02]  /*0df0*/  ISETP.NE.AND P0, PT, R40, 0xa, PT ;  /* 0x0000000a2800780c */ /* 0x000fe40003f05270 */
[----:B------:R-:W-:Y:S02]  /*0e00*/  SEL R20, R28, R20, !P1 ;  /* 0x000000141c147207 */ /* 0x000fe40004800000 */
[----:B------:R-:W-:Y:S02]  /*0e10*/  ISETP.NE.AND P1, PT, R40, 0xb, PT ;  /* 0x0000000b2800780c */ /* 0x000fe40003f25270 */
[----:B------:R-:W-:Y:S02]  /*0e20*/  SEL R20, R29, R20, !P0 ;  /* 0x000000141d147207 */ /* 0x000fe40004000000 */
[----:B------:R-:W-:-:S02]  /*0e30*/  ISETP.GT.U32.AND P0, PT, R16, 0x1f, PT ;  /* 0x0000001f1000780c */ /* 0x000fc40003f04070 */
[----:B------:R-:W-:Y:S02]  /*0e40*/  SEL R20, R30, R20, !P1 ;  /* 0x000000141e147207 */ /* 0x000fe40004800000 */
[----:B------:R-:W-:-:S03]  /*0e50*/  ISETP.GE.U32.AND P1, PT, R16, 0x20, PT ;  /* 0x000000201000780c */ /* 0x000fc60003f26070 */
[----:B------:R-:W-:-:S05]  /*0e60*/  IMAD.IADD R20, R20, 0x1, R17 ;  /* 0x0000000114147824 */ /* 0x000fca00078e0211 */
[----:B------:R-:W-:Y:S01]  /*0e70*/  SEL R23, R3, R20, !P1 ;  /* 0x0000001403177207 */ /* 0x000fe20004800000 */
[----:B------:R-:W-:Y:S06]  /*0e80*/  @P0 BRA `(.L_x_97) ;  /* 0x0000000800b00947 */ /* 0x000fec0003800000 */
[----:B------:R-:W0:Y:S01]  /*0e90*/  LDC.64 R20, c[0x0][0x390] ;  /* 0x0000e400ff147b82 */ /* 0x000e220000000a00 */
[----:B------:R-:W-:Y:S02]  /*0ea0*/  ISETP.NE.AND P1, PT, R16, RZ, PT ;  /* 0x000000ff1000720c */ /* 0x000fe40003f25270 */
[----:B------:R-:W-:-:S05]  /*0eb0*/  LOP3.LUT R3, RZ, R16, RZ, 0x33, !PT ;  /* 0x00000010ff037212 */ /* 0x000fca00078e33ff */
[----:B------:R-:W-:-:S06]  /*0ec0*/  IMAD.IADD R40, R42, 0x1, R3 ;  /* 0x000000012a287824 */ /* 0x000fcc00078e0203 */
        /* <DEDUP_REMOVED lines=11> */
.L_x_127:
[----:B------:R-:W-:Y:S05]  /*0f80*/  @!P0 BRA `(.L_x_99) ;  /* 0x0000000000748947 */ /* 0x000fea0003800000 */
[----:B------:R-:W-:-:S07]  /*0f90*/  IMAD.MOV.U32 R3, RZ, RZ, 0x3b8 ;  /* 0x000003b8ff037424 */ /* 0x000fce00078e00ff */
.L_x_101:
[----:B------:R-:W-:Y:S02]  /*0fa0*/  VIADD R27, R3, 0x1 ;  /* 0x00000001031b7836 */ /* 0x000fe40000000000 */
[----:B------:R-:W-:Y:S02]  /*0fb0*/  IMAD R42, R42, 0x41a7, RZ ;  /* 0x000041a72a2a7824 */ /* 0x000fe400078e02ff */
[----:B------:R-:W0:Y:S01]  /*0fc0*/  I2F.U32.RP R22, R27 ;  /* 0x0000001b00167306 */ /* 0x000e220000209000 */
[----:B------:R-:W-:Y:S01]  /*0fd0*/  IMAD.MOV R29, RZ, RZ, -R27 ;  /* 0x000000ffff1d7224 */ /* 0x000fe200078e0a1b */
[----:B------:R-:W-:Y:S02]  /*0fe0*/  ISETP.NE.U32.AND P2, PT, R27, RZ, PT ;  /* 0x000000ff1b00720c */ /* 0x000fe40003f45070 */
[----:B------:R-:W-:-:S04]  /*0ff0*/  LOP3.LUT R42, R42, 0x7fffffff, RZ, 0xc0, !PT ;  /* 0x7fffffff2a2a7812 */ /* 0x000fc800078ec0ff */
[----:B0-----:R-:W0:Y:S02]  /*1000*/  MUFU.RCP R22, R22 ;  /* 0x0000001600167308 */ /* 0x001e240000001000 */
[----:B0-----:R-:W-:-:S06]  /*1010*/  VIADD R20, R22, 0xffffffe ;  /* 0x0ffffffe16147836 */ /* 0x001fcc0000000000 */
[----:B------:R0:W1:Y:S02]  /*1020*/  F2I.FTZ.U32.TRUNC.NTZ R21, R20 ;  /* 0x0000001400157305 */ /* 0x000064000021f000 */
[----:B0-----:R-:W-:Y:S02]  /*1030*/  IMAD.MOV.U32 R20, RZ, RZ, RZ ;  /* 0x000000ffff147224 */ /* 0x001fe400078e00ff */
[----:B-1----:R-:W-:-:S04]  /*1040*/  IMAD R29, R29, R21, RZ ;  /* 0x000000151d1d7224 */ /* 0x002fc800078e02ff */
[----:B------:R-:W-:-:S06]  /*1050*/  IMAD.HI.U32 R21, R21, R29, R20 ;  /* 0x0000001d15157227 */ /* 0x000fcc00078e0014 */
[----:B------:R-:W-:-:S04]  /*1060*/  IMAD.HI.U32 R21, R21, R42, RZ ;  /* 0x0000002a15157227 */ /* 0x000fc800078e00ff */
[----:B------:R-:W-:-:S04]  /*1070*/  IMAD.MOV R21, RZ, RZ, -R21 ;  /* 0x000000ffff157224 */ /* 0x000fc800078e0a15 */
[----:B------:R-:W-:-:S05]  /*1080*/  IMAD R22, R27, R21, R42 ;  /* 0x000000151b167224 */ /* 0x000fca00078e022a */
[----:B------:R-:W-:-:S13]  /*1090*/  ISETP.GE.U32.AND P0, PT, R22, R27, PT ;  /* 0x0000001b1600720c */ /* 0x000fda0003f06070 */
[----:B------:R-:W-:-:S05]  /*10a0*/  @P0 IMAD.IADD R22, R22, 0x1, -R27 ;  /* 0x0000000116160824 */ /* 0x000fca00078e0a1b */
[----:B------:R-:W-:-:S13]  /*10b0*/  ISETP.GE.U32.AND P0, PT, R22, R27, PT ;  /* 0x0000001b1600720c */ /* 0x000fda0003f06070 */
[----:B------:R-:W-:Y:S01]  /*10c0*/  @P0 IMAD.IADD R22, R22, 0x1, -R27 ;  /* 0x0000000116160824 */ /* 0x000fe200078e0a1b */
[----:B------:R-:W-:-:S04]  /*10d0*/  @!P2 LOP3.LUT R22, RZ, R27, RZ, 0x33, !PT ;  /* 0x0000001bff16a212 */ /* 0x000fc800078e33ff */
[----:B------:R-:W-:Y:S05]  /*10e0*/  NANOSLEEP R22 ;  /* 0x000000160000735d */ /* 0x000fea0003800000 */
[----:B------:R-:W2:Y:S01]  /*10f0*/  LD.E.64.STRONG.GPU R26, desc[UR8][R16.64+0x100] ;  /* 0x00010008101a7980 */ /* 0x000ea2000c10fb00 */
[----:B------:R-:W-:Y:S01]  /*1100*/  UMOV UR5, 0xffffffff ;  /* 0xffffffff00057882 */ /* 0x000fe20000000000 */
[----:B------:R-:W-:Y:S02]  /*1110*/  SHF.R.U32.HI R3, RZ, 0x1, R3 ;  /* 0x00000001ff037819 */ /* 0x000fe40000011603 */
[----:B--2---:R-:W-:Y:S01]  /*1120*/  ISETP.NE.AND P0, PT, R26, 0x63, PT ;  /* 0x000000631a00780c */ /* 0x004fe20003f05270 */
[----:B------:R-:W-:-:S12]  /*1130*/  BRA.DIV UR5, `(.L_x_100) ;  /* 0x0000003605187947 */ /* 0x000fd8000b800000 */
[----:B------:R-:W-:-:S13]  /*1140*/  VOTE.ANY P0, !P0 ;  /* 0x0000000000ff7806 */ /* 0x000fda0004000100 */
.L_x_130:
[----:B------:R-:W-:Y:S05]  /*1150*/  @P0 BRA `(.L_x_101) ;  /* 0xfffffffc00900947 */ /* 0x000fea000383ffff */
.L_x_99:
[----:B------:R-:W-:Y:S01]  /*1160*/  UMOV UR5, 0xffffffff ;  /* 0xffffffff00057882 */ /* 0x000fe20000000000 */
[----:B------:R-:W-:Y:S02]  /*1170*/  ISETP.NE.AND P0, PT, R26, 0x65, PT ;  /* 0x000000651a00780c */ /* 0x000fe40003f05270 */
[----:B------:R-:W-:Y:S11]  /*1180*/  BRA.DIV UR5, `(.L_x_102) ;  /* 0x0000003605247947 */ /* 0x000ff6000b800000 */
[----:B------:R-:W0:Y:S01]  /*1190*/  S2R R30, SR_GEMASK ;  /* 0x00000000001e7919 */ /* 0x000e220000003c00 */
[----:B------:R-:W-:Y:S01]  /*11a0*/  VOTE.ANY R21, PT, !P0 ;  /* 0x0000000000157806 */ /* 0x000fe200040e0100 */
[C---:B------:R-:W-:Y:S02]  /*11b0*/  VIADD R41, R39.reuse, 0x2 ;  /* 0x0000000227297836 */ /* 0x040fe40000000000 */
[C---:B------:R-:W-:Y:S02]  /*11c0*/  VIADD R43, R39.reuse, 0x4 ;  /* 0x00000004272b7836 */ /* 0x040fe40000000000 */
[C---:B------:R-:W-:Y:S02]  /*11d0*/  VIADD R44, R39.reuse, 0x8 ;  /* 0x00000008272c7836 */ /* 0x040fe40000000000 */
[----:B------:R-:W-:Y:S01]  /*11e0*/  VIADD R45, R39, 0x10 ;  /* 0x00000010272d7836 */ /* 0x000fe20000000000 */
[----:B0-----:R-:W-:-:S05]  /*11f0*/  LOP3.LUT R21, R21, 0x80000000, R30, 0xec, !PT ;  /* 0x8000000015157812 */ /* 0x001fca00078eec1e */
[----:B------:R-:W-:-:S05]  /*1200*/  VIADD R16, R21, 0xffffffff ;  /* 0xffffffff15107836 */ /* 0x000fca0000000000 */
[----:B------:R-:W-:-:S04]  /*1210*/  LOP3.LUT R16, R21, R16, RZ, 0xc, !PT ;  /* 0x0000001015107212 */ /* 0x000fc800078e0cff */
[----:B------:R0:W1:Y:S02]  /*1220*/  POPC R20, R16 ;  /* 0x0000001000147309 */ /* 0x0000640000000000 */
[----:B0-----:R-:W0:Y:S01]  /*1230*/  LDC.64 R16, c[0x0][0x390] ;  /* 0x0000e400ff107b82 */ /* 0x001e220000000a00 */
[----:B-1----:R-:W1:Y:S01]  /*1240*/  SHFL.DOWN PT, R22, R27, 0x1, R20 ;  /* 0x082000001b167989 */ /* 0x002e6200000e0014 */
[-C--:B------:R-:W-:Y:S02]  /*1250*/  ISETP.GE.AND P0, PT, R39, R20.reuse, PT ;  /* 0x000000142700720c */ /* 0x080fe40003f06270 */
[----:B------:R-:W-:Y:S02]  /*1260*/  ISETP.GT.AND P2, PT, R45, R20, PT ;  /* 0x000000142d00720c */ /* 0x000fe40003f44270 */
[----:B0-----:R-:W-:Y:S02]  /*1270*/  IADD3 R28, P3, PT, R16, 0x100, RZ ;  /* 0x00000100101c7810 */ /* 0x001fe40007f7e0ff */
[----:B-1----:R-:W-:-:S02]  /*1280*/  SEL R22, R22, RZ, !P0 ;  /* 0x000000ff16167207 */ /* 0x002fc40004000000 */
[----:B------:R-:W-:-:S03]  /*1290*/  ISETP.GT.AND P0, PT, R41, R20, PT ;  /* 0x000000142900720c */ /* 0x000fc60003f04270 */
[----:B------:R-:W-:-:S05]  /*12a0*/  IMAD.IADD R3, R22, 0x1, R27 ;  /* 0x0000000116037824 */ /* 0x000fca00078e021b */
[----:B------:R-:W0:Y:S02]  /*12b0*/  SHFL.DOWN PT, R22, R3, 0x2, R20 ;  /* 0x0840000003167989 */ /* 0x000e2400000e0014 */
[----:B0-----:R-:W-:Y:S02]  /*12c0*/  SEL R22, R22, RZ, !P0 ;  /* 0x000000ff16167207 */ /* 0x001fe40004000000 */
[----:B------:R-:W-:-:S03]  /*12d0*/  ISETP.GT.AND P0, PT, R43, R20, PT ;  /* 0x000000142b00720c */ /* 0x000fc60003f04270 */
[----:B------:R-:W-:Y:S02]  /*12e0*/  IMAD.IADD R29, R3, 0x1, R22 ;  /* 0x00000001031d7824 */ /* 0x000fe400078e0216 */
[----:B------:R-:W-:-:S03]  /*12f0*/  IMAD.X R3, RZ, RZ, R17, P3 ;  /* 0x000000ffff037224 */ /* 0x000fc600018e0611 */
        /* <DEDUP_REMOVED lines=10> */
[----:B0-----:R-:W-:-:S05]  /*13a0*/  SEL R22, R22, RZ, !P2 ;  /* 0x000000ff16167207 */ /* 0x001fca0005000000 */
[----:B------:R-:W-:-:S07]  /*13b0*/  IMAD.IADD R46, R47, 0x1, R22 ;  /* 0x000000012f2e7824 */ /* 0x000fce00078e0216 */
.L_x_139:
[----:B------:R-:W-:Y:S05]  /*13c0*/  @!P0 BRA `(.L_x_103) ;  /* 0x0000000400248947 */ /* 0x000fea0003800000 */
[----:B------:R-:W-:-:S07]  /*13d0*/  IMAD.MOV.U32 R29, RZ, RZ, 0x3b8 ;  /* 0x000003b8ff1d7424 */ /* 0x000fce00078e00ff */
.L_x_109:
[----:B------:R-:W-:Y:S02]  /*13e0*/  IMAD.MOV.U32 R16, RZ, RZ, R28 ;  /* 0x000000ffff107224 */ /* 0x000fe400078e001c */
[----:B------:R-:W-:Y:S02]  /*13f0*/  IMAD.MOV.U32 R17, RZ, RZ, R3 ;  /* 0x000000ffff117224 */ /* 0x000fe400078e0003 */
        /* <DEDUP_REMOVED lines=8> */
.L_x_142:
[----:B------:R-:W-:Y:S05]  /*1480*/  @!P0 BRA `(.L_x_105) ;  /* 0x0000000000748947 */ /* 0x000fea0003800000 */
[----:B------:R-:W-:-:S07]  /*1490*/  IMAD.MOV.U32 R22, RZ, RZ, R29 ;  /* 0x000000ffff167224 */ /* 0x000fce00078e001d */
.L_x_107:
        /* <DEDUP_REMOVED lines=27> */
.L_x_145:
[----:B------:R-:W-:Y:S05]  /*1650*/  @P0 BRA `(.L_x_107) ;  /* 0xfffffffc00900947 */ /* 0x000fea000383ffff */
.L_x_105:
[----:B------:R-:W-:Y:S01]  /*1660*/  UMOV UR5, 0xffffffff ;  /* 0xffffffff00057882 */ /* 0x000fe20000000000 */
[----:B------:R-:W-:Y:S02]  /*1670*/  ISETP.NE.AND P0, PT, R26, 0x65, PT ;  /* 0x000000651a00780c */ /* 0x000fe40003f05270 */
[----:B------:R-:W-:Y:S11]  /*1680*/  BRA.DIV UR5, `(.L_x_108) ;  /* 0x0000003605287947 */ /* 0x000ff6000b800000 */
[----:B------:R-:W-:Y:S01]  /*1690*/  VOTE.ANY R21, PT, !P0 ;  /* 0x0000000000157806 */ /* 0x000fe200040e0100 */
[----:B------:R-:W-:-:S03]  /*16a0*/  VIADD R40, R40, 0xffffffe0 ;  /* 0xffffffe028287836 */ /* 0x000fc60000000000 */
[----:B------:R-:W-:-:S05]  /*16b0*/  LOP3.LUT R21, R21, 0x80000000, R30, 0xec, !PT ;  /* 0x8000000015157812 */ /* 0x000fca00078eec1e */
        /* <DEDUP_REMOVED lines=25> */
.L_x_154:
[----:B------:R-:W-:Y:S05]  /*1850*/  @P0 BRA `(.L_x_109) ;  /* 0xfffffff800e00947 */ /* 0x000fea000383ffff */
.L_x_103:
        /* <DEDUP_REMOVED lines=8> */
[----:B0-----:R-:W-:-:S05]  /*18e0*/  @!P1 LEA R3, R16, R3, 0x18 ;  /* 0x0000000310039211 */ /* 0x001fca00078ec0ff */
[----:B------:R1:W-:Y:S04]  /*18f0*/  @!P1 STS [R3+0x8], R31 ;  /* 0x0000081f03009388 */ /* 0x0003e80000000800 */
[----:B------:R1:W-:Y:S01]  /*1900*/  @!P1 STS [R3+0x4], R46 ;  /* 0x0000042e03009388 */ /* 0x0003e20000000800 */
[----:B--2---:R-:W-:Y:S01]  /*1910*/  @!P0 LEA R17, R20, R17, 0x18 ;  /* 0x0000001114118211 */ /* 0x004fe200078ec0ff */
[----:B------:R-:W-:Y:S02]  /*1920*/  IMAD.MOV.U32 R20, RZ, RZ, R23 ;  /* 0x000000ffff147224 */ /* 0x000fe400078e0017 */
[----:B------:R-:W-:Y:S02]  /*1930*/  @!P0 IMAD.MOV.U32 R20, RZ, RZ, R46 ;  /* 0x000000ffff148224 */ /* 0x000fe400078e002e */
[----:B------:R1:W-:Y:S05]  /*1940*/  @!P0 STS [R17+0x4c], R46 ;  /* 0x00004c2e11008388 */ /* 0x0003ea0000000800 */
.L_x_97:
[----:B------:R-:W-:Y:S05]  /*1950*/  WARPSYNC.ALL ;  /* 0x0000000000007948 */ /* 0x000fea0003800000 */
[----:B------:R-:W0:Y:S08]  /*1960*/  S2UR UR6, SR_CgaCtaId ;  /* 0x00000000000679c3 */ /* 0x000e300000008800 */
[----:B------:R-:W-:Y:S06]  /*1970*/  BAR.SYNC.DEFER_BLOCKING 0x0 ;  /* 0x0000000000007b1d */ /* 0x000fec0000010000 */
[----:B------:R-:W-:Y:S01]  /*1980*/  UMOV UR5, 0x400 ;  /* 0x0000040000057882 */ /* 0x000fe20000000000 */
[----:B------:R-:W2:Y:S01]  /*1990*/  S2R R16, SR_TID.X ;  /* 0x0000000000107919 */ /* 0x000ea20000002100 */
[----:B0-----:R-:W-:-:S09]  /*19a0*/  ULEA UR5, UR6, UR5, 0x18 ;  /* 0x0000000506057291 */ /* 0x001fd2000f8ec0ff */
[----:B-1----:R-:W0:Y:S01]  /*19b0*/  LDS R3, [UR5+0x4c] ;  /* 0x00004c05ff037984 */ /* 0x002e220008000800 */
[----:B--2---:R-:W-:-:S04]  /*19c0*/  ISETP.NE.AND P0, PT, R16, RZ, PT ;  /* 0x000000ff1000720c */ /* 0x004fc80003f05270 */
[----:B0-----:R-:W-:-:S05]  /*19d0*/  SEL R3, R3, RZ, P0 ;  /* 0x000000ff03037207 */ /* 0x001fca0000000000 */
[----:B------:R-:W-:-:S07]  /*19e0*/  IMAD.IADD R44, R3, 0x1, R20 ;  /* 0x00000001032c7824 */ /* 0x000fce00078e0214 */
.L_x_96:
[----:B------:R-:W-:Y:S05]  /*19f0*/  BSYNC.RECONVERGENT B0 ;  /* 0x0000000000007941 */ /* 0x000fea0003800200 */
.L_x_94:
[----:B------:R-:W-:Y:S01]  /*1a00*/  IMAD.IADD R45, R36, 0x1, R44 ;  /* 0x00000001242d7824 */ /* 0x000fe200078e022c */
[----:B------:R-:W1:Y:S01]  /*1a10*/  S2R R3, SR_TID.X ;  /* 0x0000000000037919 */ /* 0x000e620000002100 */
[----:B------:R-:W2:Y:S01]  /*1a20*/  S2UR UR6, SR_CgaCtaId ;  /* 0x00000000000679c3 */ /* 0x000ea20000008800 */
[----:B------:R-:W-:Y:S01]  /*1a30*/  UMOV UR5, 0x400 ;  /* 0x0000040000057882 */ /* 0x000fe20000000000 */
[----:B0-----:R-:W-:Y:S01]  /*1a40*/  IMAD.IADD R16, R37, 0x1, R45 ;  /* 0x0000000125107824 */ /* 0x001fe200078e022d */
[----:B------:R-:W0:Y:S03]  /*1a50*/  S2R R24, SR_LANEID ;  /* 0x0000000000187919 */ /* 0x000e260000000000 */
[----:B------:R-:W-:Y:S02]  /*1a60*/  IMAD.IADD R17, R34, 0x1, R16 ;  /* 0x0000000122117824 */ /* 0x000fe400078e0210 */
[----:B------:R-:W-:Y:S02]  /*1a70*/  BAR.SYNC.DEFER_BLOCKING 0x0 ;  /* 0x0000000000007b1d */ /* 0x000fe40000010000 */
[----:B------:R-:W-:-:S04]  /*1a80*/  IMAD.IADD R22, R35, 0x1, R17 ;  /* 0x0000000123167824 */ /* 0x000fc800078e0211 */
[----:B------:R-:W-:-:S04]  /*1a90*/  IMAD.IADD R23, R32, 0x1, R22 ;  /* 0x0000000120177824 */ /* 0x000fc800078e0216 */
[----:B------:R-:W-:-:S04]  /*1aa0*/  IMAD.IADD R20, R33, 0x1, R23 ;  /* 0x0000000121147824 */ /* 0x000fc800078e0217 */
[----:B------:R-:W-:Y:S01]  /*1ab0*/  IMAD.IADD R21, R18, 0x1, R20 ;  /* 0x0000000112157824 */ /* 0x000fe200078e0214 */
[----:B--2---:R-:W-:-:S03]  /*1ac0*/  ULEA UR5, UR6, UR5, 0x18 ;  /* 0x0000000506057291 */ /* 0x004fc6000f8ec0ff */
[----:B------:R-:W-:Y:S01]  /*1ad0*/  IMAD.IADD R18, R19, 0x1, R21 ;  /* 0x0000000113127824 */ /* 0x000fe200078e0215 */
[----:B------:R-:W2:Y:S03]  /*1ae0*/  LDCU.64 UR6, c[0x0][0x388] ;  /* 0x00007100ff0677ac */ /* 0x000ea60008000a00 */
[----:B------:R-:W-:Y:S01]  /*1af0*/  IMAD.IADD R19, R14, 0x1, R18 ;  /* 0x000000010e137824 */ /* 0x000fe200078e0212 */
[----:B-1----:R-:W-:-:S03]  /*1b00*/  SHF.R.U32.HI R3, RZ, 0x5, R3 ;  /* 0x00000005ff037819 */ /* 0x002fc60000011603 */
[----:B------:R-:W-:Y:S02]  /*1b10*/  IMAD.IADD R14, R15, 0x1, R19 ;  /* 0x000000010f0e7824 */ /* 0x000fe400078e0213 */
[----:B0-----:R-:W-:Y:S02]  /*1b20*/  IMAD R3, R3, 0x2c0, R24 ;  /* 0x000002c003037824 */ /* 0x001fe400078e0218 */
[----:B------:R-:W-:-:S03]  /*1b30*/  IMAD.IADD R15, R12, 0x1, R14 ;  /* 0x000000010c0f7824 */ /* 0x000fc600078e020e */
[----:B------:R-:W-:Y:S01]  /*1b40*/  LEA R49, R3, UR5, 0x2 ;  /* 0x0000000503317c11 */ /* 0x000fe2000f8e10ff */
[----:B------:R-:W-:Y:S01]  /*1b50*/  IMAD.IADD R12, R13, 0x1, R15 ;  /* 0x000000010d0c7824 */ /* 0x000fe200078e020f */
[----:B--2---:R-:W-:-:S03]  /*1b60*/  IADD3 R38, P0, PT, R38, UR6, RZ ;  /* 0x0000000626267c10 */ /* 0x004fc6000ff1e0ff */
[----:B------:R-:W-:Y:S02]  /*1b70*/  IMAD.IADD R13, R10, 0x1, R12 ;  /* 0x000000010a0d7824 */ /* 0x000fe400078e020c */
[----:B------:R-:W-:Y:S01]  /*1b80*/  IMAD R24, R24, 0x54, R49 ;  /* 0x0000005418187824 */ /* 0x000fe200078e0231 */
[----:B------:R-:W-:Y:S01]  /*1b90*/  IADD3.X R39, PT, PT, R0, UR7, RZ, P0, !PT ;  /* 0x0000000700277c10 */ /* 0x000fe200087fe4ff */
[----:B------:R-:W-:-:S03]  /*1ba0*/  IMAD.IADD R10, R11, 0x1, R13 ;  /* 0x000000010b0a7824 */ /* 0x000fc600078e020d */
[----:B------:R-:W-:Y:S01]  /*1bb0*/  STS.64 [R24], R44 ;  /* 0x0000002c18007388 */ /* 0x000fe20000000a00 */
[----:B------:R-:W-:-:S03]  /*1bc0*/  IMAD.IADD R11, R8, 0x1, R10 ;  /* 0x00000001080b7824 */ /* 0x000fc600078e020a */
[----:B------:R-:W-:Y:S01]  /*1bd0*/  STS.64 [R24+0x8], R16 ;  /* 0x0000081018007388 */ /* 0x000fe20000000a00 */
        /* <DEDUP_REMOVED lines=11> */
[----:B------:R-:W-:Y:S04]  /*1c90*/  STS.64 [R24+0x38], R10 ;  /* 0x0000380a18007388 */ /* 0x000fe80000000a00 */
[----:B------:R-:W-:Y:S04]  /*1ca0*/  STS.64 [R24+0x40], R8 ;  /* 0x0000400818007388 */ /* 0x000fe80000000a00 */
[----:B------:R-:W-:Y:S04]  /*1cb0*/  STS.64 [R24+0x48], R6 ;  /* 0x0000480618007388 */ /* 0x000fe80000000a00 */
[----:B------:R-:W-:Y:S01]  /*1cc0*/  STS.64 [R24+0x50], R4 ;  /* 0x0000500418007388 */ /* 0x000fe20000000a00 */
[----:B------:R-:W-:-:S03]  /*1cd0*/  NOP ;  /* 0x0000000000007918 */ /* 0x000fc60000000000 */
[----:B------:R-:W0:Y:S04]  /*1ce0*/  LDS R3, [R49] ;  /* 0x0000000031037984 */ /* 0x000e280000000800 */
[----:B------:R-:W1:Y:S04]  /*1cf0*/  LDS R17, [R49+0x80] ;  /* 0x0000800031117984 */ /* 0x000e680000000800 */
        /* <DEDUP_REMOVED lines=43> */
.L_x_93:
[----:B------:R-:W-:-:S13]  /*1fb0*/  ISETP.NE.AND P0, PT, R0, RZ, PT ;  /* 0x000000ff0000720c */ /* 0x000fda0003f05270 */
[----:B------:R-:W-:Y:S05]  /*1fc0*/  @!P0 EXIT ;  /* 0x000000000000894d */ /* 0x000fea0003800000 */
[----:B------:R-:W0:Y:S02]  /*1fd0*/  LDC.64 R4, c[0x0][0x380] ;  /* 0x0000e000ff047b82 */ /* 0x000e240000000a00 */
[----:B0-----:R-:W-:-:S05]  /*1fe0*/  IMAD.WIDE.U32 R4, R7, 0x4, R4 ;  /* 0x0000000407047825 */ /* 0x001fca00078e0004 */
[----:B------:R0:W2:Y:S01]  /*1ff0*/  LDG.E R6, desc[UR8][R4.64] ;  /* 0x0000000804067981 */ /* 0x0000a2000c1e1900 */
[----:B------:R-:W3:Y:S02]  /*2000*/  S2R R2, SR_TID.X ;  /* 0x0000000000027919 */ /* 0x000ee40000002100 */
[C---:B---3--:R-:W-:Y:S02]  /*2010*/  LOP3.LUT R3, R2.reuse, 0x1f, RZ, 0xc0, !PT ;  /* 0x0000001f02037812 */ /* 0x048fe400078ec0ff */
[----:B------:R-:W-:-:S05]  /*2020*/  LOP3.LUT R8, R2, 0x3e0, RZ, 0xc0, !PT ;  /* 0x000003e002087812 */ /* 0x000fca00078ec0ff */
[----:B------:R-:W-:-:S04]  /*2030*/  IMAD R3, R8, 0x16, R3 ;  /* 0x0000001608037824 */ /* 0x000fc800078e0203 */
[C---:B------:R-:W-:Y:S01]  /*2040*/  VIADD R7, R3.reuse, 0x20 ;  /* 0x0000002003077836 */ /* 0x040fe20000000000 */
[C---:B------:R-:W-:Y:S01]  /*2050*/  ISETP.GE.U32.AND P6, PT, R3.reuse, R0, PT ;  /* 0x000000000300720c */ /* 0x040fe20003fc6070 */
[C---:B------:R-:W-:Y:S01]  /*2060*/  VIADD R9, R3.reuse, 0x40 ;  /* 0x0000004003097836 */ /* 0x040fe20000000000 */
[C---:B0-----:R-:W-:Y:S01]  /*2070*/  LEA R4, P1, R3.reuse, R4, 0x2 ;  /* 0x0000000403047211 */ /* 0x041fe200078210ff */
[----:B------:R-:W-:Y:S01]  /*2080*/  VIADD R11, R3, 0x60 ;  /* 0x00000060030b7836 */ /* 0x000fe20000000000 */
[-C--:B------:R-:W-:Y:S01]  /*2090*/  ISETP.GE.U32.AND P5, PT, R7, R0.reuse, PT ;  /* 0x000000000700720c */ /* 0x080fe20003fa6070 */
[----:B------:R-:W-:Y:S01]  /*20a0*/  VIADD R7, R3, 0x80 ;  /* 0x0000008003077836 */ /* 0x000fe20000000000 */
[-C--:B------:R-:W-:Y:S01]  /*20b0*/  ISETP.GE.U32.AND P0, PT, R9, R0.reuse, PT ;  /* 0x000000000900720c */ /* 0x080fe20003f06070 */
[----:B------:R-:W-:Y:S01]  /*20c0*/  IMAD.X R5, RZ, RZ, R5, P1 ;  /* 0x000000ffff057224 */ /* 0x000fe200008e0605 */
[-C--:B------:R-:W-:Y:S01]  /*20d0*/  ISETP.GE.U32.AND P4, PT, R11, R0.reuse, PT ;  /* 0x000000000b00720c */ /* 0x080fe20003f86070 */
[----:B------:R-:W-:Y:S01]  /*20e0*/  VIADD R9, R3, 0xa0 ;  /* 0x000000a003097836 */ /* 0x000fe20000000000 */
[----:B------:R-:W-:Y:S01]  /*20f0*/  ISETP.GE.U32.AND P3, PT, R7, R0, PT ;  /* 0x000000000700720c */ /* 0x000fe20003f66070 */
[----:B------:R-:W-:-:S03]  /*2100*/  VIADD R7, R3, 0xc0 ;  /* 0x000000c003077836 */ /* 0x000fc60000000000 */
[-C--:B------:R-:W-:Y:S01]  /*2110*/  ISETP.GE.U32.AND P2, PT, R9, R0.reuse, PT ;  /* 0x000000000900720c */ /* 0x080fe20003f46070 */
[----:B------:R-:W-:Y:S01]  /*2120*/  VIADD R9, R3, 0x100 ;  /* 0x0000010003097836 */ /* 0x000fe20000000000 */
[-C--:B------:R-:W-:Y:S01]  /*2130*/  ISETP.GE.U32.AND P1, PT, R7, R0.reuse, PT ;  /* 0x000000000700720c */ /* 0x080fe20003f26070 */
[C---:B------:R-:W-:Y:S02]  /*2140*/  VIADD R7, R3.reuse, 0xe0 ;  /* 0x000000e003077836 */ /* 0x040fe40000000000 */
[----:B------:R-:W-:Y:S02]  /*2150*/  VIADD R39, R3, 0x2a0 ;  /* 0x000002a003277836 */ /* 0x000fe40000000000 */
[----:B--2---:R-:W-:Y:S02]  /*2160*/  IMAD.MOV.U32 R16, RZ, RZ, R6 ;  /* 0x000000ffff107224 */ /* 0x004fe400078e0006 */
[----:B------:R-:W2:Y:S01]  /*2170*/  @!P6 LDG.E R6, desc[UR8][R4.64] ;  /* 0x000000080406e981 */ /* 0x000ea2000c1e1900 */
[----:B------:R-:W-:Y:S01]  /*2180*/  ISETP.GE.U32.AND P6, PT, R7, R0, PT ;  /* 0x000000000700720c */ /* 0x000fe20003fc6070 */
[----:B------:R-:W-:-:S02]  /*2190*/  IMAD.MOV.U32 R10, RZ, RZ, R16 ;  /* 0x000000ffff0a7224 */ /* 0x000fc400078e0010 */
[----:B------:R-:W-:Y:S02]  /*21a0*/  VIADD R7, R3, 0x120 ;  /* 0x0000012003077836 */ /* 0x000fe40000000000 */
[--C-:B------:R-:W-:Y:S02]  /*21b0*/  IMAD.MOV.U32 R12, RZ, RZ, R16.reuse ;  /* 0x000000ffff0c7224 */ /* 0x100fe400078e0010 */
[----:B------:R-:W3:Y:S01]  /*21c0*/  @!P0 LDG.E R10, desc[UR8][R4.64+0x100] ;  /* 0x00010008040a8981 */ /* 0x000ee2000c1e1900 */
[-C--:B------:R-:W-:Y:S01]  /*21d0*/  ISETP.GE.U32.AND P0, PT, R7, R0.reuse, PT ;  /* 0x000000000700720c */ /* 0x080fe20003f06070 */
[----:B------:R-:W-:Y:S02]  /*21e0*/  VIADD R7, R3, 0x140 ;  /* 0x0000014003077836 */ /* 0x000fe40000000000 */
[--C-:B------:R-:W-:Y:S01]  /*21f0*/  IMAD.MOV.U32 R8, RZ, RZ, R16.reuse ;  /* 0x000000ffff087224 */ /* 0x100fe200078e0010 */
[----:B------:R-:W4:Y:S01]  /*2200*/  @!P4 LDG.E R12, desc[UR8][R4.64+0x180] ;  /* 0x00018008040cc981 */ /* 0x000f22000c1e1900 */
[----:B------:R-:W-:Y:S01]  /*2210*/  IMAD.MOV.U32 R18, RZ, RZ, R16 ;  /* 0x000000ffff127224 */ /* 0x000fe200078e0010 */
[----:B------:R-:W-:Y:S01]  /*2220*/  ISETP.GE.U32.AND P4, PT, R7, R0, PT ;  /* 0x000000000700720c */ /* 0x000fe20003f86070 */
[----:B------:R-:W-:-:S02]  /*2230*/  VIADD R7, R3, 0x180 ;  /* 0x0000018003077836 */ /* 0x000fc40000000000 */
[----:B------:R-:W4:Y:S01]  /*2240*/  @!P5 LDG.E R8, desc[UR8][R4.64+0x80] ;  /* 0x000080080408d981 */ /* 0x000f22000c1e1900 */
[-C--:B------:R-:W-:Y:S01]  /*2250*/  ISETP.GE.U32.AND P5, PT, R9, R0.reuse, PT ;  /* 0x000000000900720c */ /* 0x080fe20003fa6070 */
[--C-:B------:R-:W-:Y:S02]  /*2260*/  IMAD.MOV.U32 R20, RZ, RZ, R16.reuse ;  /* 0x000000ffff147224 */ /* 0x100fe400078e0010 */
[----:B------:R-:W4:Y:S01]  /*2270*/  @!P2 LDG.E R18, desc[UR8][R4.64+0x280] ;  /* 0x000280080412a981 */ /* 0x000f22000c1e1900 */
[-C--:B------:R-:W-:Y:S01]  /*2280*/  ISETP.GE.U32.AND P2, PT, R7, R0.reuse, PT ;  /* 0x000000000700720c */ /* 0x080fe20003f46070 */
[C---:B------:R-:W-:Y:S02]  /*2290*/  VIADD R7, R3.reuse, 0x1a0 ;  /* 0x000001a003077836 */ /* 0x040fe40000000000 */
[--C-:B------:R-:W-:Y:S01]  /*22a0*/  IMAD.MOV.U32 R14, RZ, RZ, R16.reuse ;  /* 0x000000ffff0e7224 */ /* 0x100fe200078e0010 */
[----:B------:R-:W4:Y:S01]  /*22b0*/  @!P1 LDG.E R20, desc[UR8][R4.64+0x300] ;  /* 0x0003000804149981 */ /* 0x000f22000c1e1900 */
[----:B------:R-:W-:Y:S01]  /*22c0*/  VIADD R9, R3, 0x160 ;  /* 0x0000016003097836 */ /* 0x000fe20000000000 */
[----:B------:R-:W-:Y:S01]  /*22d0*/  ISETP.GE.U32.AND P1, PT, R7, R0, PT ;  /* 0x000000000700720c */ /* 0x000fe20003f26070 */
[----:B------:R-:W-:-:S02]  /*22e0*/  IMAD.MOV.U32 R24, RZ, RZ, R16 ;  /* 0x000000ffff187224 */ /* 0x000fc400078e0010 */
[----:B------:R-:W-:Y:S01]  /*22f0*/  VIADD R7, R3, 0x1e0 ;  /* 0x000001e003077836 */ /* 0x000fe20000000000 */
[----:B------:R-:W4:Y:S01]  /*2300*/  @!P3 LDG.E R14, desc[UR8][R4.64+0x200] ;  /* 0x00020008040eb981 */ /* 0x000f22000c1e1900 */
[--C-:B------:R-:W-:Y:S01]  /*2310*/  IMAD.MOV.U32 R22, RZ, RZ, R16.reuse ;  /* 0x000000ffff167224 */ /* 0x100fe200078e0010 */
[-C--:B------:R-:W-:Y:S01]  /*2320*/  ISETP.GE.U32.AND P3, PT, R9, R0.reuse, PT ;  /* 0x000000000900720c */ /* 0x080fe20003f66070 */
[----:B------:R-:W-:Y:S01]  /*2330*/  VIADD R9, R3, 0x1c0 ;  /* 0x000001c003097836 */ /* 0x000fe20000000000 */
[----:B------:R-:W4:Y:S01]  /*2340*/  @!P5 LDG.E R24, desc[UR8][R4.64+0x400] ;  /* 0x000400080418d981 */ /* 0x000f22000c1e1900 */
[--C-:B------:R-:W-:Y:S01]  /*2350*/  IMAD.MOV.U32 R26, RZ, RZ, R16.reuse ;  /* 0x000000ffff1a7224 */ /* 0x100fe200078e0010 */
[-C--:B------:R-:W-:Y:S01]  /*2360*/  ISETP.GE.U32.AND P5, PT, R7, R0.reuse, PT ;  /* 0x000000000700720c */ /* 0x080fe20003fa6070 */
[----:B------:R-:W-:Y:S01]  /*2370*/  VIADD R7, R3, 0x200 ;  /* 0x0000020003077836 */ /* 0x000fe20000000000 */
[----:B------:R-:W4:Y:S01]  /*2380*/  @!P6 LDG.E R22, desc[UR8][R4.64+0x380] ;  /* 0x000380080416e981 */ /* 0x000f22000c1e1900 */
[----:B------:R-:W-:Y:S01]  /*2390*/  ISETP.GE.U32.AND P6, PT, R9, R0, PT ;  /* 0x000000000900720c */ /* 0x000fe20003fc6070 */
[----:B------:R-:W-:-:S02]  /*23a0*/  IMAD.MOV.U32 R28, RZ, RZ, R16 ;  /* 0x000000ffff1c7224 */ /* 0x000fc400078e0010 */
[--C-:B------:R-:W-:Y:S01]  /*23b0*/  IMAD.MOV.U32 R30, RZ, RZ, R16.reuse ;  /* 0x000000ffff1e7224 */ /* 0x100fe200078e0010 */
[----:B------:R-:W4:Y:S01]  /*23c0*/  @!P0 LDG.E R26, desc[UR8][R4.64+0x480] ;  /* 0x00048008041a8981 */ /* 0x000f22000c1e1900 */
[-C--:B------:R-:W-:Y:S01]  /*23d0*/  ISETP.GE.U32.AND P0, PT, R7, R0.reuse, PT ;  /* 0x000000000700720c */ /* 0x080fe20003f06070 */
[C---:B------:R-:W-:Y:S02]  /*23e0*/  VIADD R9, R3.reuse, 0x220 ;  /* 0x0000022003097836 */ /* 0x040fe40000000000 */
[----:B------:R-:W-:Y:S01]  /*23f0*/  VIADD R7, R3, 0x240 ;  /* 0x0000024003077836 */ /* 0x000fe20000000000 */
[----:B------:R-:W4:Y:S01]  /*2400*/  @!P4 LDG.E R28, desc[UR8][R4.64+0x500] ;  /* 0x00050008041cc981 */ /* 0x000f22000c1e1900 */
[--C-:B------:R-:W-:Y:S01]  /*2410*/  IMAD.MOV.U32 R32, RZ, RZ, R16.reuse ;  /* 0x000000ffff207224 */ /* 0x100fe200078e0010 */
[-C--:B------:R-:W-:Y:S01]  /*2420*/  ISETP.GE.U32.AND P4, PT, R9, R0.reuse, PT ;  /* 0x000000000900720c */ /* 0x080fe20003f86070 */
[--C-:B------:R-:W-:Y:S01]  /*2430*/  IMAD.MOV.U32 R34, RZ, RZ, R16.reuse ;  /* 0x000000ffff227224 */ /* 0x100fe200078e0010 */
[----:B------:R-:W4:Y:S01]  /*2440*/  @!P3 LDG.E R30, desc[UR8][R4.64+0x580] ;  /* 0x00058008041eb981 */ /* 0x000f22000c1e1900 */
[----:B------:R-:W-:Y:S01]  /*2450*/  IMAD.MOV.U32 R36, RZ, RZ, R16 ;  /* 0x000000ffff247224 */ /* 0x000fe200078e0010 */
[----:B------:R-:W-:Y:S01]  /*2460*/  ISETP.GE.U32.AND P3, PT, R7, R0, PT ;  /* 0x000000000700720c */ /* 0x000fe20003f66070 */
[C---:B------:R-:W-:Y:S01]  /*2470*/  VIADD R7, R3.reuse, 0x260 ;  /* 0x0000026003077836 */ /* 0x040fe20000000000 */
[----:B------:R-:W4:Y:S01]  /*2480*/  @!P2 LDG.E R32, desc[UR8][R4.64+0x600] ;  /* 0x000600080420a981 */ /* 0x000f22000c1e1900 */
[----:B------:R-:W-:-:S03]  /*2490*/  VIADD R9, R3, 0x280 ;  /* 0x0000028003097836 */ /* 0x000fc60000000000 */
[----:B------:R-:W4:Y:S01]  /*24a0*/  @!P1 LDG.E R34, desc[UR8][R4.64+0x680] ;  /* 0x0006800804229981 */ /* 0x000f22000c1e1900 */
[-C--:B------:R-:W-:Y:S02]  /*24b0*/  ISETP.GE.U32.AND P2, PT, R7, R0.reuse, PT ;  /* 0x000000000700720c */ /* 0x080fe40003f46070 */
[-C--:B------:R-:W-:Y:S01]  /*24c0*/  ISETP.GE.U32.AND P1, PT, R9, R0.reuse, PT ;  /* 0x000000000900720c */ /* 0x080fe20003f26070 */
[----:B------:R-:W4:Y:S01]  /*24d0*/  @!P6 LDG.E R36, desc[UR8][R4.64+0x700] ;  /* 0x000700080424e981 */ /* 0x000f22000c1e1900 */
[----:B------:R-:W-:Y:S01]  /*24e0*/  ISETP.GE.U32.AND P6, PT, R39, R0, PT ;  /* 0x000000002700720c */ /* 0x000fe20003fc6070 */
[--C-:B------:R-:W-:Y:S02]  /*24f0*/  IMAD.MOV.U32 R46, RZ, RZ, R16.reuse ;  /* 0x000000ffff2e7224 */ /* 0x100fe400078e0010 */
[--C-:B------:R-:W-:Y:S02]  /*2500*/  IMAD.MOV.U32 R48, RZ, RZ, R16.reuse ;  /* 0x000000ffff307224 */ /* 0x100fe400078e0010 */
[----:B------:R-:W-:-:S02]  /*2510*/  IMAD.MOV.U32 R50, RZ, RZ, R16 ;  /* 0x000000ffff327224 */ /* 0x000fc400078e0010 */
        /* <DEDUP_REMOVED lines=13> */
[----:B------:R-:W-:Y:S01]  /*25f0*/  UMOV UR4, 0x400 ;  /* 0x0000040000047882 */ /* 0x000fe20000000000 */
[----:B------:R-:W-:Y:S01]  /*2600*/  ISETP.NE.AND P0, PT, R42, RZ, PT ;  /* 0x000000ff2a00720c */ /* 0x000fe20003f05270 */
[----:B-1----:R-:W-:-:S02]  /*2610*/  ULEA UR4, UR5, UR4, 0x18 ;  /* 0x0000000405047291 */ /* 0x002fc4000f8ec0ff */
[----:B0-----:R-:W-:-:S05]  /*2620*/  IMAD R41, R43, 0x2c0, R38 ;  /* 0x000002c02b297824 */ /* 0x001fca00078e0226 */
        /* <DEDUP_REMOVED lines=39> */
[----:B------:R-:W-:Y:S02]  /*28a0*/  ISETP.NE.AND P1, PT, R38, 0x1f, PT ;  /* 0x0000001f2600780c */ /* 0x000fe40003f25270 */
[----:B---3--:R-:W-:Y:S02]  /*28b0*/  IADD3 R16, PT, PT, R8, R7, R16 ;  /* 0x0000000708107210 */ /* 0x008fe40007ffe010 */
[----:B------:R-:W-:Y:S02]  /*28c0*/  ISETP.NE.AND P2, PT, R43, 0xb, PT ;  /* 0x0000000b2b00780c */ /* 0x000fe40003f45270 */
        /* <DEDUP_REMOVED lines=52> */
[----:B------:R-:W-:Y:S02]  /*2c10*/  ISETP.NE.AND P1, PT, R38, RZ, PT ;  /* 0x000000ff2600720c */ /* 0x000fe40003f25270 */
[----:B------:R-:W-:Y:S01]  /*2c20*/  SEL R16, R25, R16, !P0 ;  /* 0x0000001019107207 */ /* 0x000fe20004000000 */
[----:B------:R-:W-:Y:S01]  /*2c30*/  @!P2 IMAD.IADD R16, R26, 0x1, R25 ;  /* 0x000000011a10a824 */ /* 0x000fe200078e0219 */
[----:B------:R-:W-:-:S02]  /*2c40*/  ISETP.GE.U32.AND P0, PT, R2, 0x20, PT ;  /* 0x000000200200780c */ /* 0x000fc40003f06070 */
[----:B------:R-:W-:Y:S02]  /*2c50*/  SEL R37, R37, RZ, P1 ;  /* 0x000000ff25257207 */ /* 0x000fe40000800000 */
[----:B------:R-:W-:-:S04]  /*2c60*/  SEL R17, R16, RZ, P0 ;  /* 0x000000ff10117207 */ /* 0x000fc80000000000 */
[----:B-----5:R-:W-:Y:S01]  /*2c70*/  IADD3 R44, PT, PT, R17, R37, R44 ;  /* 0x00000025112c7210 */ /* 0x020fe20007ffe02c */
[----:B------:R-:W-:Y:S06]  /*2c80*/  BRA `(.L_x_111) ;  /* 0x0000000c00e87947 */ /* 0x000fec0003800000 */
.L_x_110:
[----:B0-2---:R-:W-:Y:S02]  /*2c90*/  IADD3 R16, PT, PT, R6, R5, R4 ;  /* 0x0000000506107210 */ /* 0x005fe40007ffe004 */
[----:B------:R-:W-:Y:S02]  /*2ca0*/  ISETP.NE.AND P1, PT, R38, 0x1f, PT ;  /* 0x0000001f2600780c */ /* 0x000fe40003f25270 */
        /* <DEDUP_REMOVED lines=52> */
[----:B------:R-:W-:Y:S01]  /*2ff0*/  SEL R16, R23, R16, !P0 ;  /* 0x0000001017107207 */ /* 0x000fe20004000000 */
[----:B------:R-:W-:Y:S01]  /*3000*/  IMAD.IADD R23, R44, 0x1, -R37 ;  /* 0x000000012c177824 */ /* 0x000fe200078e0a25 */
[C---:B------:R-:W-:Y:S02]  /*3010*/  ISETP.NE.AND P0, PT, R43.reuse, 0xa, PT ;  /* 0x0000000a2b00780c */ /* 0x040fe40003f05270 */
[----:B------:R-:W-:Y:S02]  /*3020*/  SEL R16, R24, R16, !P1 ;  /* 0x0000001018107207 */ /* 0x000fe40004800000 */
[----:B------:R-:W-:Y:S02]  /*3030*/  ISETP.NE.AND P1, PT, R43, 0xb, PT ;  /* 0x0000000b2b00780c */ /* 0x000fe40003f25270 */
[----:B------:R-:W-:Y:S02]  /*3040*/  SEL R16, R25, R16, !P0 ;  /* 0x0000001019107207 */ /* 0x000fe40004000000 */
[----:B------:R-:W-:-:S02]  /*3050*/  ISETP.GT.U32.AND P0, PT, R2, 0x1f, PT ;  /* 0x0000001f0200780c */ /* 0x000fc40003f04070 */
[----:B------:R-:W-:Y:S02]  /*3060*/  SEL R17, R23, RZ, P2 ;  /* 0x000000ff17117207 */ /* 0x000fe40001000000 */
        /* <DEDUP_REMOVED lines=20> */
.L_x_157:
[----:B------:R-:W-:Y:S05]  /*31b0*/  @!P0 BRA `(.L_x_114) ;  /* 0x0000000000748947 */ /* 0x000fea0003800000 */
[----:B------:R-:W-:-:S07]  /*31c0*/  IMAD.MOV.U32 R20, RZ, RZ, 0x3b8 ;  /* 0x000003b8ff147424 */ /* 0x000fce00078e00ff */
.L_x_116:
        /* <DEDUP_REMOVED lines=27> */
.L_x_160:
[----:B------:R-:W-:Y:S05]  /*3380*/  @P0 BRA `(.L_x_116) ;  /* 0xfffffffc00900947 */ /* 0x000fea000383ffff */
.L_x_114:
[----:B------:R-:W-:Y:S01]  /*3390*/  UMOV UR5, 0xffffffff ;  /* 0xffffffff00057882 */ /* 0x000fe20000000000 */
[----:B------:R-:W-:Y:S02]  /*33a0*/  ISETP.NE.AND P0, PT, R18, 0x65, PT ;  /* 0x000000651200780c */ /* 0x000fe40003f05270 */
[----:B------:R-:W-:Y:S11]  /*33b0*/  BRA.DIV UR5, `(.L_x_117) ;  /* 0x0000001e05047947 */ /* 0x000ff6000b800000 */
[----:B------:R-:W0:Y:S01]  /*33c0*/  S2R R26, SR_GEMASK ;  /* 0x00000000001a7919 */ /* 0x000e220000003c00 */
[----:B------:R-:W-:Y:S01]  /*33d0*/  VOTE.ANY R21, PT, !P0 ;  /* 0x0000000000157806 */ /* 0x000fe200040e0100 */
[----:B------:R-:W-:-:S03]  /*33e0*/  VIADD R17, R38, 0x2 ;  /* 0x0000000226117836 */ /* 0x000fc60000000000 */
[----:B0-----:R-:W-:-:S05]  /*33f0*/  LOP3.LUT R21, R21, 0x80000000, R26, 0xec, !PT ;  /* 0x8000000015157812 */ /* 0x001fca00078eec1a */
[----:B------:R-:W-:-:S05]  /*3400*/  VIADD R16, R21, 0xffffffff ;  /* 0xffffffff15107836 */ /* 0x000fca0000000000 */
[----:B------:R-:W-:Y:S01]  /*3410*/  LOP3.LUT R16, R21, R16, RZ, 0xc, !PT ;  /* 0x0000001015107212 */ /* 0x000fe200078e0cff */
[----:B------:R-:W-:-:S03]  /*3420*/  VIADD R21, R38, 0x10 ;  /* 0x0000001026157836 */ /* 0x000fc60000000000 */
[----:B------:R-:W0:Y:S02]  /*3430*/  POPC R20, R16 ;  /* 0x0000001000147309 */ /* 0x000e240000000000 */
[----:B0-----:R-:W0:Y:S01]  /*3440*/  SHFL.DOWN PT, R22, R19, 0x1, R20 ;  /* 0x0820000013167989 */ /* 0x001e2200000e0014 */
[-C--:B------:R-:W-:Y:S02]  /*3450*/  ISETP.GE.AND P0, PT, R38, R20.reuse, PT ;  /* 0x000000142600720c */ /* 0x080fe40003f06270 */
[-C--:B------:R-:W-:Y:S02]  /*3460*/  ISETP.GT.AND P2, PT, R21, R20.reuse, PT ;  /* 0x000000141500720c */ /* 0x080fe40003f44270 */
[----:B0-----:R-:W-:Y:S02]  /*3470*/  SEL R22, R22, RZ, !P0 ;  /* 0x000000ff16167207 */ /* 0x001fe40004000000 */
[----:B------:R-:W-:Y:S01]  /*3480*/  ISETP.GT.AND P0, PT, R17, R20, PT ;  /* 0x000000141100720c */ /* 0x000fe20003f04270 */
[----:B------:R-:W-:-:S02]  /*3490*/  VIADD R17, R38, 0x4 ;  /* 0x0000000426117836 */ /* 0x000fc40000000000 */
        /* <DEDUP_REMOVED lines=8> */
[----:B------:R-:W-:Y:S02]  /*3520*/  ISETP.GT.AND P0, PT, R17, R20, PT ;  /* 0x000000141100720c */ /* 0x000fe40003f04270 */
[----:B------:R-:W0:Y:S01]  /*3530*/  LDC.64 R16, c[0x0][0x390] ;  /* 0x0000e400ff107b82 */ /* 0x000e220000000a00 */
[----:B------:R-:W-:-:S05]  /*3540*/  IMAD.IADD R19, R45, 0x1, R22 ;  /* 0x000000012d137824 */ /* 0x000fca00078e0216 */
[----:B------:R-:W1:Y:S01]  /*3550*/  SHFL.DOWN PT, R22, R19, 0x8, R20 ;  /* 0x0900000013167989 */ /* 0x000e6200000e0014 */
[----:B0-----:R-:W-:-:S05]  /*3560*/  IADD3 R44, P3, PT, R16, 0x100, RZ ;  /* 0x00000100102c7810 */ /* 0x001fca0007f7e0ff */
[----:B------:R-:W-:Y:S01]  /*3570*/  IMAD.X R45, RZ, RZ, R17, P3 ;  /* 0x000000ffff2d7224 */ /* 0x000fe200018e0611 */
[----:B-1----:R-:W-:Y:S02]  /*3580*/  SEL R22, R22, RZ, !P0 ;  /* 0x000000ff16167207 */ /* 0x002fe40004000000 */
[----:B------:R-:W-:-:S03]  /*3590*/  ISETP.NE.AND P0, PT, R18, 0x65, PT ;  /* 0x000000651200780c */ /* 0x000fc60003f05270 */
[----:B------:R-:W-:-:S05]  /*35a0*/  IMAD.IADD R43, R19, 0x1, R22 ;  /* 0x00000001132b7824 */ /* 0x000fca00078e0216 */
[----:B------:R-:W0:Y:S05]  /*35b0*/  SHFL.DOWN PT, R22, R43, 0x10, R20 ;  /* 0x0a0000002b167989 */ /* 0x000e2a00000e0014 */
[----:B------:R-:W-:Y:S02]  /*35c0*/  VOTE.ALL P0, P0 ;  /* 0x0000000000ff7806 */ /* 0x000fe40000000000 */
[----:B0-----:R-:W-:-:S05]  /*35d0*/  SEL R22, R22, RZ, !P2 ;  /* 0x000000ff16167207 */ /* 0x001fca0005000000 */
[----:B------:R-:W-:-:S07]  /*35e0*/  IMAD.IADD R46, R43, 0x1, R22 ;  /* 0x000000012b2e7824 */ /* 0x000fce00078e0216 */
.L_x_169:
[----:B------:R-:W-:Y:S05]  /*35f0*/  @!P0 BRA `(.L_x_118) ;  /* 0x00000004002c8947 */ /* 0x000fea0003800000 */
[----:B------:R-:W-:-:S07]  /*3600*/  IMAD.MOV.U32 R43, RZ, RZ, 0x3b8 ;  /* 0x000003b8ff2b7424 */ /* 0x000fce00078e00ff */
.L_x_124:
        /* <DEDUP_REMOVED lines=8> */
.L_x_172:
[----:B------:R-:W-:Y:S05]  /*3690*/  @!P0 BRA `(.L_x_120) ;  /* 0x0000000000748947 */ /* 0x000fea0003800000 */
[----:B------:R-:W-:-:S07]  /*36a0*/  IMAD.MOV.U32 R20, RZ, RZ, R43 ;  /* 0x000000ffff147224 */ /* 0x000fce00078e002b */
.L_x_122:
        /* <DEDUP_REMOVED lines=27> */
.L_x_175:
[----:B------:R-:W-:Y:S05]  /*3860*/  @P0 BRA `(.L_x_122) ;  /* 0xfffffffc00900947 */ /* 0x000fea000383ffff */
.L_x_120:
[----:B------:R-:W-:Y:S01]  /*3870*/  UMOV UR5, 0xffffffff ;  /* 0xffffffff00057882 */ /* 0x000fe20000000000 */
[----:B------:R-:W-:Y:S02]  /*3880*/  ISETP.NE.AND P0, PT, R18, 0x65, PT ;  /* 0x000000651200780c */ /* 0x000fe40003f05270 */
[----:B------:R-:W-:Y:S11]  /*3890*/  BRA.DIV UR5, `(.L_x_123) ;  /* 0x0000001e05107947 */ /* 0x000ff6000b800000 */
[----:B------:R-:W-:Y:S01]  /*38a0*/  VOTE.ANY R21, PT, !P0 ;  /* 0x0000000000157806 */ /* 0x000fe200040e0100 */
[----:B------:R-:W-:Y:S02]  /*38b0*/  VIADD R17, R38, 0x2 ;  /* 0x0000000226117836 */ /* 0x000fe40000000000 */
[----:B------:R-:W-:Y:S01]  /*38c0*/  VIADD R37, R37, 0xffffffe0 ;  /* 0xffffffe025257836 */ /* 0x000fe20000000000 */
[----:B------:R-:W-:-:S05]  /*38d0*/  LOP3.LUT R21, R21, 0x80000000, R26, 0xec, !PT ;  /* 0x8000000015157812 */ /* 0x000fca00078eec1a */
[----:B------:R-:W-:-:S05]  /*38e0*/  VIADD R16, R21, 0xffffffff ;  /* 0xffffffff15107836 */ /* 0x000fca0000000000 */
[----:B------:R-:W-:-:S04]  /*38f0*/  LOP3.LUT R16, R21, R16, RZ, 0xc, !PT ;  /* 0x0000001015107212 */ /* 0x000fc800078e0cff */
        /* <DEDUP_REMOVED lines=16> */
[----:B------:R-:W-:-:S03]  /*3a00*/  IMAD.IADD R19, R49, 0x1, R22 ;  /* 0x0000000131137824 */ /* 0x000fc600078e0216 */
[----:B------:R-:W-:Y:S02]  /*3a10*/  ISETP.GT.AND P2, PT, R17, R20, PT ;  /* 0x000000141100720c */ /* 0x000fe40003f44270 */
        /* <DEDUP_REMOVED lines=8> */
.L_x_184:
[----:B------:R-:W-:Y:S05]  /*3aa0*/  @P0 BRA `(.L_x_124) ;  /* 0xfffffff800d80947 */ /* 0x000fea000383ffff */
.L_x_118:
        /* <DEDUP_REMOVED lines=15> */
.L_x_112:
        /* <DEDUP_REMOVED lines=9> */
.L_x_111:
[----:B------:R-:W-:Y:S01]  /*3c30*/  IMAD.IADD R45, R4, 0x1, R44 ;  /* 0x00000001042d7824 */ /* 0x000fe200078e022c */
[----:B------:R-:W-:Y:S01]  /*3c40*/  BAR.SYNC.DEFER_BLOCKING 0x0 ;  /* 0x0000000000007b1d */ /* 0x000fe20000010000 */
[----:B------:R-:W-:Y:S02]  /*3c50*/  ISETP.NE.AND P0, PT, R2, RZ, PT ;  /* 0x000000ff0200720c */ /* 0x000fe40003f05270 */
[----:B------:R-:W-:-:S05]  /*3c60*/  IMAD.IADD R4, R5, 0x1, R45 ;  /* 0x0000000105047824 */ /* 0x000fca00078e022d */
[----:B------:R-:W0:Y:S01]  /*3c70*/  S2UR UR5, SR_CTAID.X ;  /* 0x00000000000579c3 */ /* 0x000e220000002500 */
[----:B------:R-:W-:Y:S01]  /*3c80*/  IMAD.IADD R5, R6, 0x1, R4 ;  /* 0x0000000106057824 */ /* 0x000fe200078e0204 */
[----:B------:R-:W1:Y:S03]  /*3c90*/  LDCU.64 UR6, c[0x0][0x388] ;  /* 0x00007100ff0677ac */ /* 0x000e660008000a00 */
[----:B------:R-:W-:-:S04]  /*3ca0*/  IMAD.IADD R6, R7, 0x1, R5 ;  /* 0x0000000107067824 */ /* 0x000fc800078e0205 */
[----:B------:R-:W-:-:S04]  /*3cb0*/  IMAD.IADD R7, R8, 0x1, R6 ;  /* 0x0000000108077824 */ /* 0x000fc800078e0206 */
[----:B------:R-:W-:-:S04]  /*3cc0*/  IMAD.IADD R8, R9, 0x1, R7 ;  /* 0x0000000109087824 */ /* 0x000fc800078e0207 */
[----:B------:R-:W-:Y:S01]  /*3cd0*/  IMAD.IADD R9, R10, 0x1, R8 ;  /* 0x000000010a097824 */ /* 0x000fe200078e0208 */
[----:B------:R-:W-:Y:S03]  /*3ce0*/  STS.64 [R40], R44 ;  /* 0x0000002c28007388 */ /* 0x000fe60000000a00 */
[----:B------:R-:W-:Y:S01]  /*3cf0*/  IMAD.IADD R10, R11, 0x1, R9 ;  /* 0x000000010b0a7824 */ /* 0x000fe200078e0209 */
[----:B------:R2:W-:Y:S03]  /*3d00*/  STS.64 [R40+0x8], R4 ;  /* 0x0000080428007388 */ /* 0x0005e60000000a00 */
[----:B------:R-:W-:Y:S01]  /*3d10*/  IMAD.IADD R11, R12, 0x1, R10 ;  /* 0x000000010c0b7824 */ /* 0x000fe200078e020a */
[----:B------:R3:W-:Y:S03]  /*3d20*/  STS.64 [R40+0x10], R6 ;  /* 0x0000100628007388 */ /* 0x0007e60000000a00 */
[----:B------:R-:W-:Y:S01]  /*3d30*/  IMAD.IADD R12, R13, 0x1, R11 ;  /* 0x000000010d0c7824 */ /* 0x000fe200078e020b */
[----:B------:R-:W-:Y:S03]  /*3d40*/  STS.64 [R40+0x18], R8 ;  /* 0x0000180828007388 */ /* 0x000fe60000000a00 */
[----:B------:R-:W-:Y:S01]  /*3d50*/  IMAD.IADD R13, R14, 0x1, R12 ;  /* 0x000000010e0d7824 */ /* 0x000fe200078e020c */
[----:B------:R-:W-:Y:S01]  /*3d60*/  STS.64 [R40+0x20], R10 ;  /* 0x0000200a28007388 */ /* 0x000fe20000000a00 */
[----:B--2---:R-:W0:Y:S02]  /*3d70*/  LDC R4, c[0x0][0x398] ;  /* 0x0000e600ff047b82 */ /* 0x004e240000000800 */
[----:B------:R-:W-:Y:S01]  /*3d80*/  IMAD.IADD R14, R15, 0x1, R13 ;  /* 0x000000010f0e7824 */ /* 0x000fe200078e020d */
[----:B------:R2:W-:Y:S03]  /*3d90*/  STS.64 [R40+0x28], R12 ;  /* 0x0000280c28007388 */ /* 0x0005e60000000a00 */
[----:B------:R-:W-:Y:S01]  /*3da0*/  IMAD.IADD R15, R28, 0x1, R14 ;  /* 0x000000011c0f7824 */ /* 0x000fe200078e020e */
[----:B------:R-:W4:Y:S03]  /*3db0*/  S2R R5, SR_TID.X ;  /* 0x0000000000057919 */ /* 0x000f260000002100 */
[----:B------:R-:W-:Y:S01]  /*3dc0*/  IMAD.IADD R16, R29, 0x1, R15 ;  /* 0x000000011d107824 */ /* 0x000fe200078e020f */
[----:B------:R-:W-:Y:S03]  /*3dd0*/  STS.64 [R40+0x30], R14 ;  /* 0x0000300e28007388 */ /* 0x000fe60000000a00 */
[----:B------:R-:W-:Y:S01]  /*3de0*/  IMAD.IADD R17, R30, 0x1, R16 ;  /* 0x000000011e117824 */ /* 0x000fe200078e0210 */
[----:B---3--:R-:W3:Y:S03]  /*3df0*/  S2R R6, SR_TID.X ;  /* 0x0000000000067919 */ /* 0x008ee60000002100 */
[----:B------:R-:W-:Y:S01]  /*3e00*/  IMAD.IADD R18, R31, 0x1, R17 ;  /* 0x000000011f127824 */ /* 0x000fe200078e0211 */
[----:B------:R-:W-:Y:S03]  /*3e10*/  STS.64 [R40+0x38], R16 ;  /* 0x0000381028007388 */ /* 0x000fe60000000a00 */
[----:B------:R-:W-:-:S02]  /*3e20*/  IMAD.IADD R19, R32, 0x1, R18 ;  /* 0x0000000120137824 */ /* 0x000fc400078e0212 */
[----:B0-----:R-:W-:Y:S02]  /*3e30*/  VIADD R4, R4, UR5 ;  /* 0x0000000504047c36 */ /* 0x001fe40008000000 */
[----:B------:R-:W-:Y:S01]  /*3e40*/  IMAD.IADD R20, R33, 0x1, R19 ;  /* 0x0000000121147824 */ /* 0x000fe200078e0213 */
[----:B------:R-:W-:Y:S01]  /*3e50*/  STS.64 [R40+0x40], R18 ;  /* 0x0000401228007388 */ /* 0x000fe20000000a00 */
[----:B--2---:R-:W-:Y:S02]  /*3e60*/  IMAD R12, R4, 0x2100, RZ ;  /* 0x00002100040c7824 */ /* 0x004fe400078e02ff */
[----:B------:R-:W-:-:S04]  /*3e70*/  IMAD.IADD R21, R34, 0x1, R20 ;  /* 0x0000000122157824 */ /* 0x000fc800078e0214 */
[----:B------:R-:W-:Y:S01]  /*3e80*/  IMAD.IADD R22, R35, 0x1, R21 ;  /* 0x0000000123167824 */ /* 0x000fe200078e0215 */
[----:B------:R-:W-:Y:S03]  /*3e90*/  STS.64 [R40+0x48], R20 ;  /* 0x0000481428007388 */ /* 0x000fe60000000a00 */
[----:B------:R-:W-:Y:S01]  /*3ea0*/  IMAD.IADD R23, R36, 0x1, R22 ;  /* 0x0000000124177824 */ /* 0x000fe200078e0216 */
[C---:B----4-:R-:W-:Y:S02]  /*3eb0*/  LOP3.LUT R4, R5.reuse, 0x1f, RZ, 0xc0, !PT ;  /* 0x0000001f05047812 */ /* 0x050fe400078ec0ff */
[----:B------:R-:W-:Y:S02]  /*3ec0*/  LOP3.LUT R10, R5, 0x3e0, RZ, 0xc0, !PT ;  /* 0x000003e0050a7812 */ /* 0x000fe400078ec0ff */
[----:B------:R-:W-:Y:S01]  /*3ed0*/  STS.64 [R40+0x50], R22 ;  /* 0x0000501628007388 */ /* 0x000fe20000000a00 */
[----:B------:R-:W-:-:S03]  /*3ee0*/  NOP ;  /* 0x0000000000007918 */ /* 0x000fc60000000000 */
[----:B------:R-:W-:Y:S01]  /*3ef0*/  LDS R45, [R41] ;  /* 0x00000000292d7984 */ /* 0x000fe20000000800 */
[----:B---3--:R-:W-:Y:S01]  /*3f00*/  LOP3.LUT R8, R6, 0x3e0, RZ, 0xc0, !PT ;  /* 0x000003e006087812 */ /* 0x008fe200078ec0ff */
[----:B------:R-:W-:Y:S02]  /*3f10*/  IMAD R10, R10, 0x16, R4 ;  /* 0x000000160a0a7824 */ /* 0x000fe400078e0204 */
        /* <DEDUP_REMOVED lines=20> */
[----:B------:R0:W-:Y:S04]  /*4060*/  LDS R25, [R41+0xa80] ;  /* 0x000a800029197984 */ /* 0x0001e80000000800 */
[----:B------:R2:W-:Y:S01]  /*4070*/  @!P0 STS [UR4+0x8400], R0 ;  /* 0x00840000ff008988 */ /* 0x0005e20008000804 */
[----:B------:R-:W-:Y:S01]  /*4080*/  BAR.SYNC.DEFER_BLOCKING 0x0 ;  /* 0x0000000000007b1d */ /* 0x000fe20000010000 */
[----:B0-----:R-:W-:Y:S01]  /*4090*/  LOP3.LUT R41, R6, 0x1f, RZ, 0xc0, !PT ;  /* 0x0000001f06297812 */ /* 0x001fe200078ec0ff */
[----:B------:R-:W-:Y:S01]  /*40a0*/  VIADD R6, R10, 0x60 ;  /* 0x000000600a067836 */ /* 0x000fe20000000000 */
[----:B------:R-:W-:-:S03]  /*40b0*/  IADD3 R5, P0, PT, R12, R3, RZ ;  /* 0x000000030c057210 */ /* 0x000fc60007f1e0ff */
[----:B------:R-:W-:Y:S02]  /*40c0*/  IMAD R8, R8, 0x16, R41 ;  /* 0x0000001608087824 */ /* 0x000fe400078e0229 */
[----:B--2---:R-:W-:Y:S01]  /*40d0*/  IMAD.X R0, RZ, RZ, RZ, P0 ;  /* 0x000000ffff007224 */ /* 0x004fe200000e06ff */
[----:B-1----:R-:W-:Y:S01]  /*40e0*/  LEA R4, P0, R5, UR6, 0x2 ;  /* 0x0000000605047c11 */ /* 0x002fe2000f8010ff */
[----:B------:R-:W-:-:S03]  /*40f0*/  VIADD R41, R10, 0x20 ;  /* 0x000000200a297836 */ /* 0x000fc60000000000 */
[----:B------:R-:W-:Y:S01]  /*4100*/  LEA.HI.X R5, R5, UR7, R0, 0x2, P0 ;  /* 0x0000000705057c11 */ /* 0x000fe200080f1400 */
[C---:B------:R-:W-:Y:S01]  /*4110*/  VIADD R0, R8.reuse, 0xc0 ;  /* 0x000000c008007836 */ /* 0x040fe20000000000 */
[----:B------:R-:W0:Y:S02]  /*4120*/  LDS R2, [UR4+0x8400] ;  /* 0x00840004ff027984 */ /* 0x000e240008000800 */
[-C--:B0-----:R-:W-:Y:S01]  /*4130*/  ISETP.GE.AND P6, PT, R3, R2.reuse, PT ;  /* 0x000000020300720c */ /* 0x081fe20003fc6270 */
[C---:B------:R-:W-:Y:S01]  /*4140*/  VIADD R3, R8.reuse, 0x80 ;  /* 0x0000008008037836 */ /* 0x040fe20000000000 */
[-C--:B------:R-:W-:Y:S01]  /*4150*/  ISETP.GE.AND P5, PT, R41, R2.reuse, PT ;  /* 0x000000022900720c */ /* 0x080fe20003fa6270 */
[----:B------:R-:W-:Y:S01]  /*4160*/  VIADD R41, R8, 0xa0 ;  /* 0x000000a008297836 */ /* 0x000fe20000000000 */
[-C--:B------:R-:W-:Y:S01]  /*4170*/  ISETP.GE.AND P0, PT, R6, R2.reuse, PT ;  /* 0x000000020600720c */ /* 0x080fe20003f06270 */
[C---:B------:R-:W-:Y:S01]  /*4180*/  VIADD R6, R8.reuse, 0xe0 ;  /* 0x000000e008067836 */ /* 0x040fe20000000000 */
[-C--:B------:R-:W-:Y:S01]  /*4190*/  ISETP.GE.AND P3, PT, R3, R2.reuse, PT ;  /* 0x000000020300720c */ /* 0x080fe20003f66270 */
[----:B------:R-:W-:Y:S01]  /*41a0*/  VIADD R3, R8, 0x100 ;  /* 0x0000010008037836 */ /* 0x000fe20000000000 */
[-C--:B------:R-:W-:Y:S01]  /*41b0*/  ISETP.GE.AND P2, PT, R0, R2.reuse, PT ;  /* 0x000000020000720c */ /* 0x080fe20003f46270 */
[----:B------:R-:W-:Y:S01]  /*41c0*/  VIADD R0, R10, 0x40 ;  /* 0x000000400a007836 */ /* 0x000fe20000000000 */
[-C--:B------:R-:W-:Y:S01]  /*41d0*/  ISETP.GE.AND P4, PT, R41, R2.reuse, PT ;  /* 0x000000022900720c */ /* 0x080fe20003f86270 */
[----:B------:R-:W-:Y:S01]  /*41e0*/  VIADD R41, R8, 0x120 ;  /* 0x0000012008297836 */ /* 0x000fe20000000000 */
[-C--:B------:R-:W-:Y:S01]  /*41f0*/  ISETP.GE.AND P1, PT, R6, R2.reuse, PT ;  /* 0x000000020600720c */ /* 0x080fe20003f26270 */
[----:B------:R-:W-:Y:S01]  /*4200*/  @!P6 STG.E desc[UR8][R4.64], R45 ;  /* 0x0000002d0400e986 */ /* 0x000fe2000c101908 */
[----:B------:R-:W-:Y:S01]  /*4210*/  ISETP.GE.AND P6, PT, R3, R2, PT ;  /* 0x000000020300720c */ /* 0x000fe20003fc6270 */
[----:B------:R-:W-:-:S02]  /*4220*/  VIADD R3, R10, 0x140 ;  /* 0x000001400a037836 */ /* 0x000fc40000000000 */
[----:B------:R-:W-:Y:S01]  /*4230*/  @!P5 STG.E desc[UR8][R4.64+0x80], R47 ;  /* 0x0000802f0400d986 */ /* 0x000fe2000c101908 */
[-C--:B------:R-:W-:Y:S01]  /*4240*/  ISETP.GE.AND P5, PT, R41, R2.reuse, PT ;  /* 0x000000022900720c */ /* 0x080fe20003fa6270 */
[C---:B------:R-:W-:Y:S02]  /*4250*/  VIADD R41, R10.reuse, 0x160 ;  /* 0x000001600a297836 */ /* 0x040fe40000000000 */
[----:B------:R-:W-:Y:S01]  /*4260*/  @!P0 STG.E desc[UR8][R4.64+0x180], R49 ;  /* 0x0001803104008986 */ /* 0x000fe2000c101908 */
[-C--:B------:R-:W-:Y:S01]  /*4270*/  ISETP.GE.AND P0, PT, R3, R2.reuse, PT ;  /* 0x000000020300720c */ /* 0x080fe20003f06270 */
[C---:B------:R-:W-:Y:S02]  /*4280*/  VIADD R3, R10.reuse, 0x180 ;  /* 0x000001800a037836 */ /* 0x040fe40000000000 */
[----:B------:R-:W-:Y:S01]  /*4290*/  @!P3 STG.E desc[UR8][R4.64+0x200], R51 ;  /* 0x000200330400b986 */ /* 0x000fe2000c101908 */
[----:B------:R-:W-:Y:S01]  /*42a0*/  ISETP.GE.AND P3, PT, R41, R2, PT ;  /* 0x000000022900720c */ /* 0x000fe20003f66270 */
[----:B------:R-:W-:-:S02]  /*42b0*/  VIADD R41, R10, 0x1a0 ;  /* 0x000001a00a297836 */ /* 0x000fc40000000000 */
[----:B------:R-:W-:Y:S01]  /*42c0*/  @!P2 STG.E desc[UR8][R4.64+0x300], R43 ;  /* 0x0003002b0400a986 */ /* 0x000fe2000c101908 */
[-C--:B------:R-:W-:Y:S01]  /*42d0*/  ISETP.GE.AND P2, PT, R3, R2.reuse, PT ;  /* 0x000000020300720c */ /* 0x080fe20003f46270 */
[----:B------:R-:W-:Y:S02]  /*42e0*/  VIADD R3, R8, 0x1c0 ;  /* 0x000001c008037836 */ /* 0x000fe40000000000 */
[----:B------:R-:W-:Y:S01]  /*42f0*/  @!P4 STG.E desc[UR8][R4.64+0x280], R53 ;  /* 0x000280350400c986 */ /* 0x000fe2000c101908 */
[----:B------:R-:W-:-:S03]  /*4300*/  ISETP.GE.AND P4, PT, R0, R2, PT ;  /* 0x000000020000720c */ /* 0x000fc60003f86270 */
[----:B------:R0:W-:Y:S01]  /*4310*/  @!P1 STG.E desc[UR8][R4.64+0x380], R37 ;  /* 0x0003802504009986 */ /* 0x0001e2000c101908 */
[-C--:B------:R-:W-:Y:S01]  /*4320*/  ISETP.GE.AND P1, PT, R41, R2.reuse, PT ;  /* 0x000000022900720c */ /* 0x080fe20003f26270 */
[C---:B------:R-:W-:Y:S02]  /*4330*/  VIADD R41, R8.reuse, 0x1e0 ;  /* 0x000001e008297836 */ /* 0x040fe40000000000 */
[----:B------:R-:W-:Y:S01]  /*4340*/  @!P6 STG.E desc[UR8][R4.64+0x400], R35 ;  /* 0x000400230400e986 */ /* 0x000fe2000c101908 */
[-C--:B------:R-:W-:Y:S01]  /*4350*/  ISETP.GE.AND P6, PT, R3, R2.reuse, PT ;  /* 0x000000020300720c */ /* 0x080fe20003fc6270 */
[----:B------:R-:W-:Y:S02]  /*4360*/  VIADD R3, R8, 0x200 ;  /* 0x0000020008037836 */ /* 0x000fe40000000000 */
[----:B------:R1:W-:Y:S01]  /*4370*/  @!P5 STG.E desc[UR8][R4.64+0x480], R33 ;  /* 0x000480210400d986 */ /* 0x0003e2000c101908 */
[----:B------:R-:W-:Y:S01]  /*4380*/  ISETP.GE.AND P5, PT, R41, R2, PT ;  /* 0x000000022900720c */ /* 0x000fe20003fa6270 */
[----:B------:R-:W-:-:S02]  /*4390*/  VIADD R41, R10, 0x220 ;  /* 0x000002200a297836 */ /* 0x000fc40000000000 */
[----:B------:R2:W-:Y:S01]  /*43a0*/  @!P0 STG.E desc[UR8][R4.64+0x500], R31 ;  /* 0x0005001f04008986 */ /* 0x0005e2000c101908 */
[-C--:B------:R-:W-:Y:S01]  /*43b0*/  ISETP.GE.AND P0, PT, R3, R2.reuse, PT ;  /* 0x000000020300720c */ /* 0x080fe20003f06270 */
[----:B0-----:R-:W-:Y:S02]  /*43c0*/  VIADD R37, R10, 0x240 ;  /* 0x000002400a257836 */ /* 0x001fe40000000000 */
[C---:B------:R-:W-:Y:S01]  /*43d0*/  VIADD R3, R8.reuse, 0x260 ;  /* 0x0000026008037836 */ /* 0x040fe20000000000 */
[----:B------:R2:W-:Y:S01]  /*43e0*/  @!P4 STG.E desc[UR8][R4.64+0x100], R29 ;  /* 0x0001001d0400c986 */ /* 0x0005e2000c101908 */
[-C--:B------:R-:W-:Y:S01]  /*43f0*/  ISETP.GE.AND P4, PT, R41, R2.reuse, PT ;  /* 0x000000022900720c */ /* 0x080fe20003f86270 */
[----:B-1----:R-:W-:Y:S02]  /*4400*/  VIADD R33, R8, 0x280 ;  /* 0x0000028008217836 */ /* 0x002fe40000000000 */
        /* <DEDUP_REMOVED lines=17> */
.L_x_98:
[----:B------:R-:W-:Y:S01]  /*4520*/  BSSY B1, `(.L_x_125) ;  /* 0x0000006000017945 */ /* 0x000fe20003800000 */
[----:B------:R-:W-:Y:S01]  /*4530*/  PLOP3.LUT P0, PT, P0, PT, PT, 0x8, 0x80 ;  /* 0x000000000080781c */ /* 0x000fe2000070e170 */
[----:B------:R-:W-:-:S12]  /*4540*/  IMAD.MOV.U32 R21, RZ, RZ, -0x1 ;  /* 0xffffffffff157424 */ /* 0x000fd800078e00ff */
[----:B------:R-:W-:Y:S05]  /*4550*/  WARPSYNC.COLLECTIVE R21, `(.L_x_126) ;  /* 0x0000000015087348 */ /* 0x000fea0003c00000 */
[----:B------:R-:W-:Y:S01]  /*4560*/  VOTE.ANY P0, P0 ;  /* 0x0000000000ff7806 */ /* 0x000fe20000000100 */
[----:B------:R-:W-:-:S12]  /*4570*/  ENDCOLLECTIVE ;  /* 0x000000000000791b */ /* 0x000fd80003800000 */
.L_x_126:
[----:B------:R-:W-:Y:S05]  /*4580*/  BSYNC B1 ;  /* 0x0000000000017941 */ /* 0x000fea0003800000 */
.L_x_125:
[----:B------:R-:W-:Y:S05]  /*4590*/  BRA `(.L_x_127) ;  /* 0xffffffc800787947 */ /* 0x000fea000383ffff */
.L_x_100:
[----:B------:R-:W-:Y:S01]  /*45a0*/  BSSY B1, `(.L_x_128) ;  /* 0x0000006000017945 */ /* 0x000fe20003800000 */
[----:B------:R-:W-:Y:S01]  /*45b0*/  PLOP3.LUT P0, PT, P0, PT, PT, 0x8, 0x80 ;  /* 0x000000000080781c */ /* 0x000fe2000070e170 */
[----:B------:R-:W-:-:S12]  /*45c0*/  IMAD.MOV.U32 R21, RZ, RZ, -0x1 ;  /* 0xffffffffff157424 */ /* 0x000fd800078e00ff */
[----:B------:R-:W-:Y:S05]  /*45d0*/  WARPSYNC.COLLECTIVE R21, `(.L_x_129) ;  /* 0x0000000015087348 */ /* 0x000fea0003c00000 */
[----:B------:R-:W-:Y:S01]  /*45e0*/  VOTE.ANY P0, P0 ;  /* 0x0000000000ff7806 */ /* 0x000fe20000000100 */
[----:B------:R-:W-:-:S12]  /*45f0*/  ENDCOLLECTIVE ;  /* 0x000000000000791b */ /* 0x000fd80003800000 */
.L_x_129:
[----:B------:R-:W-:Y:S05]  /*4600*/  BSYNC B1 ;  /* 0x0000000000017941 */ /* 0x000fea0003800000 */
.L_x_128:
[----:B------:R-:W-:Y:S05]  /*4610*/  BRA `(.L_x_130) ;  /* 0xffffffc800cc7947 */ /* 0x000fea000383ffff */
.L_x_102:
[----:B------:R-:W0:Y:S01]  /*4620*/  S2R R30, SR_GEMASK ;  /* 0x00000000001e7919 */ /* 0x000e220000003c00 */
[----:B------:R-:W-:Y:S01]  /*4630*/  BSSY B1, `(.L_x_131) ;  /* 0x0000006000017945 */ /* 0x000fe20003800000 */
[----:B------:R-:W-:Y:S01]  /*4640*/  PLOP3.LUT P0, PT, P0, PT, PT, 0x8, 0x80 ;  /* 0x000000000080781c */ /* 0x000fe2000070e170 */
[----:B------:R-:W-:-:S12]  /*4650*/  IMAD.MOV.U32 R21, RZ, RZ, -0x1 ;  /* 0xffffffffff157424 */ /* 0x000fd800078e00ff */
[----:B0-----:R-:W-:Y:S05]  /*4660*/  WARPSYNC.COLLECTIVE R21, `(.L_x_132) ;  /* 0x0000000015087348 */ /* 0x001fea0003c00000 */
[----:B------:R-:W-:Y:S01]  /*4670*/  VOTE.ANY R21, PT, P0 ;  /* 0x0000000000157806 */ /* 0x000fe200000e0100 */
[----:B0-----:R-:W-:Y:S06]  /*4680*/  ENDCOLLECTIVE ;  /* 0x000000000000791b */ /* 0x001fec0003800000 */
.L_x_132:
[----:B------:R-:W-:Y:S05]  /*4690*/  BSYNC B1 ;  /* 0x0000000000017941 */ /* 0x000fea0003800000 */
.L_x_131:
[----:B------:R-:W-:Y:S01]  /*46a0*/  LOP3.LUT R21, R21, 0x80000000, R30, 0xec, !PT ;  /* 0x8000000015157812 */ /* 0x000fe200078eec1e */
[----:B------:R-:W-:Y:S02]  /*46b0*/  IMAD.MOV.U32 R17, RZ, RZ, 0x1 ;  /* 0x00000001ff117424 */ /* 0x000fe400078e00ff */
[----:B------:R-:W-:Y:S02]  /*46c0*/  VIADD R41, R39, 0x2 ;  /* 0x0000000227297836 */ /* 0x000fe40000000000 */
[----:B------:R-:W-:Y:S02]  /*46d0*/  VIADD R16, R21, 0xffffffff ;  /* 0xffffffff15107836 */ /* 0x000fe40000000000 */
[C---:B------:R-:W-:Y:S02]  /*46e0*/  VIADD R43, R39.reuse, 0x4 ;  /* 0x00000004272b7836 */ /* 0x040fe40000000000 */
[----:B------:R-:W-:Y:S01]  /*46f0*/  VIADD R44, R39, 0x8 ;  /* 0x00000008272c7836 */ /* 0x000fe20000000000 */
[----:B------:R-:W-:Y:S01]  /*4700*/  LOP3.LUT R28, R21, R16, RZ, 0xc, !PT ;  /* 0x00000010151c7212 */ /* 0x000fe200078e0cff */
[----:B------:R-:W-:-:S02]  /*4710*/  IMAD.MOV.U32 R16, RZ, RZ, R27 ;  /* 0x000000ffff107224 */ /* 0x000fc400078e001b */
[----:B------:R-:W-:Y:S01]  /*4720*/  IMAD.MOV.U32 R21, RZ, RZ, -0x1 ;  /* 0xffffffffff157424 */ /* 0x000fe200078e00ff */
[----:B------:R0:W1:Y:S01]  /*4730*/  POPC R20, R28 ;  /* 0x0000001c00147309 */ /* 0x0000620000000000 */
[----:B------:R-:W-:-:S07]  /*4740*/  VIADD R45, R39, 0x10 ;  /* 0x00000010272d7836 */ /* 0x000fce0000000000 */
[----:B01----:R-:W-:Y:S05]  /*4750*/  WARPSYNC.COLLECTIVE R21, `(.L_x_133) ;  /* 0x0000000015087348 */ /* 0x003fea0003c00000 */
[----:B-1----:R1:W2:Y:S02]  /*4760*/  SHFL.DOWN P3, R22, R16, R17, R20 ;  /* 0x0800001110167389 */ /* 0x0022a40000060014 */
[----:B012---:R-:W-:Y:S05]  /*4770*/  ENDCOLLECTIVE ;  /* 0x000000000000791b */ /* 0x007fea0003800000 */
.L_x_133:
[-C--:B------:R-:W-:Y:S02]  /*4780*/  ISETP.GE.AND P0, PT, R39, R20.reuse, PT ;  /* 0x000000142700720c */ /* 0x080fe40003f06270 */
[-C--:B------:R-:W-:Y:S01]  /*4790*/  ISETP.GT.AND P2, PT, R45, R20.reuse, PT ;  /* 0x000000142d00720c */ /* 0x080fe20003f44270 */
        /* <DEDUP_REMOVED lines=8> */
.L_x_134:
        /* <DEDUP_REMOVED lines=8> */
.L_x_135:
[----:B------:R-:W-:Y:S01]  /*48a0*/  IMAD.MOV.U32 R17, RZ, RZ, 0x8 ;  /* 0x00000008ff117424 */ /* 0x000fe200078e00ff */
[----:B------:R-:W-:Y:S02]  /*48b0*/  SEL R22, R22, RZ, !P0 ;  /* 0x000000ff16167207 */ /* 0x000fe40004000000 */
[----:B------:R-:W-:-:S03]  /*48c0*/  ISETP.GT.AND P0, PT, R44, R20, PT ;  /* 0x000000142c00720c */ /* 0x000fc60003f04270 */
[----:B------:R-:W-:Y:S02]  /*48d0*/  IMAD.IADD R27, R29, 0x1, R22 ;  /* 0x000000011d1b7824 */ /* 0x000fe400078e0216 */
[----:B------:R-:W0:Y:S02]  /*48e0*/  LDC.64 R28, c[0x0][0x390] ;  /* 0x0000e400ff1c7b82 */ /* 0x000e240000000a00 */
[----:B------:R-:W-:-:S07]  /*48f0*/  IMAD.MOV.U32 R16, RZ, RZ, R27 ;  /* 0x000000ffff107224 */ /* 0x000fce00078e001b */
[----:B0-----:R-:W-:Y:S05]  /*4900*/  WARPSYNC.COLLECTIVE R21, `(.L_x_136) ;  /* 0x0000000015087348 */ /* 0x001fea0003c00000 */
[----:B------:R1:W2:Y:S02]  /*4910*/  SHFL.DOWN P3, R22, R16, R17, R20 ;  /* 0x0800001110167389 */ /* 0x0002a40000060014 */
[----:B012---:R-:W-:Y:S05]  /*4920*/  ENDCOLLECTIVE ;  /* 0x000000000000791b */ /* 0x007fea0003800000 */
.L_x_136:
[----:B------:R-:W-:Y:S01]  /*4930*/  IMAD.MOV.U32 R17, RZ, RZ, 0x10 ;  /* 0x00000010ff117424 */ /* 0x000fe200078e00ff */
[----:B------:R-:W-:Y:S02]  /*4940*/  SEL R22, R22, RZ, !P0 ;  /* 0x000000ff16167207 */ /* 0x000fe40004000000 */
[----:B------:R-:W-:-:S03]  /*4950*/  ISETP.NE.AND P0, PT, R26, 0x65, PT ;  /* 0x000000651a00780c */ /* 0x000fc60003f05270 */
[----:B------:R-:W-:-:S04]  /*4960*/  IMAD.IADD R47, R27, 0x1, R22 ;  /* 0x000000011b2f7824 */ /* 0x000fc800078e0216 */
[----:B------:R-:W-:-:S07]  /*4970*/  IMAD.MOV.U32 R16, RZ, RZ, R47 ;  /* 0x000000ffff107224 */ /* 0x000fce00078e002f */
[----:B------:R-:W-:Y:S05]  /*4980*/  WARPSYNC.COLLECTIVE R21, `(.L_x_137) ;  /* 0x0000000015087348 */ /* 0x000fea0003c00000 */
[----:B------:R0:W1:Y:S02]  /*4990*/  SHFL.DOWN P3, R22, R16, R17, R20 ;  /* 0x0800001110167389 */ /* 0x0000640000060014 */
[----:B01----:R-:W-:Y:S05]  /*49a0*/  ENDCOLLECTIVE ;  /* 0x000000000000791b */ /* 0x003fea0003800000 */
.L_x_137:
[----:B------:R-:W-:Y:S05]  /*49b0*/  WARPSYNC.COLLECTIVE R21, `(.L_x_138) ;  /* 0x0000000015087348 */ /* 0x000fea0003c00000 */
[----:B------:R-:W-:Y:S01]  /*49c0*/  VOTE.ALL P0, P0 ;  /* 0x0000000000ff7806 */ /* 0x000fe20000000000 */
[----:B------:R-:W-:-:S12]  /*49d0*/  ENDCOLLECTIVE ;  /* 0x000000000000791b */ /* 0x000fd80003800000 */
.L_x_138:
[----:B------:R-:W-:Y:S02]  /*49e0*/  IADD3 R28, P3, PT, R28, 0x100, RZ ;  /* 0x000001001c1c7810 */ /* 0x000fe40007f7e0ff */
[----:B------:R-:W-:-:S03]  /*49f0*/  SEL R22, R22, RZ, !P2 ;  /* 0x000000ff16167207 */ /* 0x000fc60005000000 */
[----:B------:R-:W-:Y:S02]  /*4a00*/  IMAD.X R3, RZ, RZ, R29, P3 ;  /* 0x000000ffff037224 */ /* 0x000fe400018e061d */
[----:B------:R-:W-:Y:S01]  /*4a10*/  IMAD.IADD R46, R47, 0x1, R22 ;  /* 0x000000012f2e7824 */ /* 0x000fe200078e0216 */
[----:B------:R-:W-:Y:S06]  /*4a20*/  BRA `(.L_x_139) ;  /* 0xffffffc800647947 */ /* 0x000fec000383ffff */
.L_x_104:
[----:B------:R-:W-:Y:S01]  /*4a30*/  BSSY B1, `(.L_x_140) ;  /* 0x0000006000017945 */ /* 0x000fe20003800000 */
[----:B------:R-:W-:Y:S01]  /*4a40*/  PLOP3.LUT P0, PT, P0, PT, PT, 0x8, 0x80 ;  /* 0x000000000080781c */ /* 0x000fe2000070e170 */
[----:B------:R-:W-:-:S12]  /*4a50*/  IMAD.MOV.U32 R21, RZ, RZ, -0x1 ;  /* 0xffffffffff157424 */ /* 0x000fd800078e00ff */
[----:B------:R-:W-:Y:S05]  /*4a60*/  WARPSYNC.COLLECTIVE R21, `(.L_x_141) ;  /* 0x0000000015087348 */ /* 0x000fea0003c00000 */
[----:B------:R-:W-:Y:S01]  /*4a70*/  VOTE.ANY P0, P0 ;  /* 0x0000000000ff7806 */ /* 0x000fe20000000100 */
[----:B------:R-:W-:-:S12]  /*4a80*/  ENDCOLLECTIVE ;  /* 0x000000000000791b */ /* 0x000fd80003800000 */
.L_x_141:
[----:B------:R-:W-:Y:S05]  /*4a90*/  BSYNC B1 ;  /* 0x0000000000017941 */ /* 0x000fea0003800000 */
.L_x_140:
[----:B------:R-:W-:Y:S05]  /*4aa0*/  BRA `(.L_x_142) ;  /* 0xffffffc800747947 */ /* 0x000fea000383ffff */
.L_x_106:
[----:B------:R-:W-:Y:S01]  /*4ab0*/  BSSY B1, `(.L_x_143) ;  /* 0x0000006000017945 */ /* 0x000fe20003800000 */
[----:B------:R-:W-:Y:S01]  /*4ac0*/  PLOP3.LUT P0, PT, P0, PT, PT, 0x8, 0x80 ;  /* 0x000000000080781c */ /* 0x000fe2000070e170 */
[----:B------:R-:W-:-:S12]  /*4ad0*/  IMAD.MOV.U32 R21, RZ, RZ, -0x1 ;  /* 0xffffffffff157424 */ /* 0x000fd800078e00ff */
[----:B------:R-:W-:Y:S05]  /*4ae0*/  WARPSYNC.COLLECTIVE R21, `(.L_x_144) ;  /* 0x0000000015087348 */ /* 0x000fea0003c00000 */
[----:B------:R-:W-:Y:S01]  /*4af0*/  VOTE.ANY P0, P0 ;  /* 0x0000000000ff7806 */ /* 0x000fe20000000100 */
[----:B------:R-:W-:-:S12]  /*4b00*/  ENDCOLLECTIVE ;  /* 0x000000000000791b */ /* 0x000fd80003800000 */
.L_x_144:
[----:B------:R-:W-:Y:S05]  /*4b10*/  BSYNC B1 ;  /* 0x0000000000017941 */ /* 0x000fea0003800000 */
.L_x_143:
[----:B------:R-:W-:Y:S05]  /*4b20*/  BRA `(.L_x_145) ;  /* 0xffffffc800c87947 */ /* 0x000fea000383ffff */
.L_x_108:
[----:B------:R-:W-:Y:S01]  /*4b30*/  BSSY B1, `(.L_x_146) ;  /* 0x0000006000017945 */ /* 0x000fe20003800000 */
[----:B------:R-:W-:Y:S01]  /*4b40*/  PLOP3.LUT P0, PT, P0, PT, PT, 0x8, 0x80 ;  /* 0x000000000080781c */ /* 0x000fe2000070e170 */
[----:B------:R-:W-:-:S12]  /*4b50*/  IMAD.MOV.U32 R21, RZ, RZ, -0x1 ;  /* 0xffffffffff157424 */ /* 0x000fd800078e00ff */
[----:B------:R-:W-:Y:S05]  /*4b60*/  WARPSYNC.COLLECTIVE R21, `(.L_x_147) ;  /* 0x0000000015087348 */ /* 0x000fea0003c00000 */
[----:B------:R-:W-:Y:S01]  /*4b70*/  VOTE.ANY R21, PT, P0 ;  /* 0x0000000000157806 */ /* 0x000fe200000e0100 */
[----:B------:R-:W-:Y:S06]  /*4b80*/  ENDCOLLECTIVE ;  /* 0x000000000000791b */ /* 0x000fec0003800000 */
.L_x_147:
[----:B------:R-:W-:Y:S05]  /*4b90*/  BSYNC B1 ;  /* 0x0000000000017941 */ /* 0x000fea0003800000 */
.L_x_146:
        /* <DEDUP_REMOVED lines=11> */
.L_x_148:
        /* <DEDUP_REMOVED lines=9> */
.L_x_149:
        /* <DEDUP_REMOVED lines=8> */
.L_x_150:
        /* <DEDUP_REMOVED lines=8> */
.L_x_151:
        /* <DEDUP_REMOVED lines=8> */
.L_x_152:
[----:B------:R-:W-:Y:S02]  /*4e60*/  SEL R22, R22, RZ, !P0 ;  /* 0x000000ff16167207 */ /* 0x000fe40004000000 */
[----:B------:R-:W-:Y:S02]  /*4e70*/  ISETP.NE.AND P0, PT, R26, 0x65, PT ;  /* 0x000000651a00780c */ /* 0x000fe40003f05270 */
[----:B------:R-:W-:-:S11]  /*4e80*/  IADD3 R46, PT, PT, R47, R22, R46 ;  /* 0x000000162f2e7210 */ /* 0x000fd60007ffe02e */
[----:B------:R-:W-:Y:S05]  /*4e90*/  WARPSYNC.COLLECTIVE R21, `(.L_x_153) ;  /* 0x0000000015087348 */ /* 0x000fea0003c00000 */
[----:B------:R-:W-:Y:S01]  /*4ea0*/  VOTE.ALL P0, P0 ;  /* 0x0000000000ff7806 */ /* 0x000fe20000000000 */
[----:B------:R-:W-:-:S12]  /*4eb0*/  ENDCOLLECTIVE ;  /* 0x000000000000791b */ /* 0x000fd80003800000 */
.L_x_153:
[----:B------:R-:W-:Y:S05]  /*4ec0*/  BRA `(.L_x_154) ;  /* 0xffffffc800607947 */ /* 0x000fea000383ffff */
.L_x_113:
[----:B------:R-:W-:Y:S01]  /*4ed0*/  BSSY B0, `(.L_x_155) ;  /* 0x0000006000007945 */ /* 0x000fe20003800000 */
[----:B------:R-:W-:Y:S01]  /*4ee0*/  PLOP3.LUT P0, PT, P0, PT, PT, 0x8, 0x80 ;  /* 0x000000000080781c */ /* 0x000fe2000070e170 */
[----:B------:R-:W-:-:S12]  /*4ef0*/  IMAD.MOV.U32 R21, RZ, RZ, -0x1 ;  /* 0xffffffffff157424 */ /* 0x000fd800078e00ff */
[----:B------:R-:W-:Y:S05]  /*4f00*/  WARPSYNC.COLLECTIVE R21, `(.L_x_156) ;  /* 0x0000000015087348 */ /* 0x000fea0003c00000 */
[----:B------:R-:W-:Y:S01]  /*4f10*/  VOTE.ANY P0, P0 ;  /* 0x0000000000ff7806 */ /* 0x000fe20000000100 */
[----:B------:R-:W-:-:S12]  /*4f20*/  ENDCOLLECTIVE ;  /* 0x000000000000791b */ /* 0x000fd80003800000 */
.L_x_156:
[----:B------:R-:W-:Y:S05]  /*4f30*/  BSYNC B0 ;  /* 0x0000000000007941 */ /* 0x000fea0003800000 */
.L_x_155:
[----:B------:R-:W-:Y:S05]  /*4f40*/  BRA `(.L_x_157) ;  /* 0xffffffe000987947 */ /* 0x000fea000383ffff */
.L_x_115:
[----:B------:R-:W-:Y:S01]  /*4f50*/  BSSY B0, `(.L_x_158) ;  /* 0x0000006000007945 */ /* 0x000fe20003800000 */
[----:B------:R-:W-:Y:S01]  /*4f60*/  PLOP3.LUT P0, PT, P0, PT, PT, 0x8, 0x80 ;  /* 0x000000000080781c */ /* 0x000fe2000070e170 */
[----:B------:R-:W-:-:S12]  /*4f70*/  IMAD.MOV.U32 R21, RZ, RZ, -0x1 ;  /* 0xffffffffff157424 */ /* 0x000fd800078e00ff */
[----:B------:R-:W-:Y:S05]  /*4f80*/  WARPSYNC.COLLECTIVE R21, `(.L_x_159) ;  /* 0x0000000015087348 */ /* 0x000fea0003c00000 */
[----:B------:R-:W-:Y:S01]  /*4f90*/  VOTE.ANY P0, P0 ;  /* 0x0000000000ff7806 */ /* 0x000fe20000000100 */
[----:B------:R-:W-:-:S12]  /*4fa0*/  ENDCOLLECTIVE ;  /* 0x000000000000791b */ /* 0x000fd80003800000 */
.L_x_159:
[----:B------:R-:W-:Y:S05]  /*4fb0*/  BSYNC B0 ;  /* 0x0000000000007941 */ /* 0x000fea0003800000 */
.L_x_158:
[----:B------:R-:W-:Y:S05]  /*4fc0*/  BRA `(.L_x_160) ;  /* 0xffffffe000ec7947 */ /* 0x000fea000383ffff */
.L_x_117:
[----:B------:R-:W0:Y:S01]  /*4fd0*/  S2R R26, SR_GEMASK ;  /* 0x00000000001a7919 */ /* 0x000e220000003c00 */
[----:B------:R-:W-:Y:S01]  /*4fe0*/  BSSY B0, `(.L_x_161) ;  /* 0x0000006000007945 */ /* 0x000fe20003800000 */
[----:B------:R-:W-:Y:S01]  /*4ff0*/  PLOP3.LUT P0, PT, P0, PT, PT, 0x8, 0x80 ;  /* 0x000000000080781c */ /* 0x000fe2000070e170 */
[----:B------:R-:W-:-:S12]  /*5000*/  IMAD.MOV.U32 R21, RZ, RZ, -0x1 ;  /* 0xffffffffff157424 */ /* 0x000fd800078e00ff */
[----:B0-----:R-:W-:Y:S05]  /*5010*/  WARPSYNC.COLLECTIVE R21, `(.L_x_162) ;  /* 0x0000000015087348 */ /* 0x001fea0003c00000 */
[----:B------:R-:W-:Y:S01]  /*5020*/  VOTE.ANY R21, PT, P0 ;  /* 0x0000000000157806 */ /* 0x000fe200000e0100 */
[----:B0-----:R-:W-:Y:S06]  /*5030*/  ENDCOLLECTIVE ;  /* 0x000000000000791b */ /* 0x001fec0003800000 */
.L_x_162:
[----:B------:R-:W-:Y:S05]  /*5040*/  BSYNC B0 ;  /* 0x0000000000007941 */ /* 0x000fea0003800000 */
.L_x_161:
[----:B------:R-:W-:Y:S01]  /*5050*/  LOP3.LUT R21, R21, 0x80000000, R26, 0xec, !PT ;  /* 0x8000000015157812 */ /* 0x000fe200078eec1a */
[----:B------:R-:W-:-:S04]  /*5060*/  IMAD.MOV.U32 R17, RZ, RZ, 0x1 ;  /* 0x00000001ff117424 */ /* 0x000fc800078e00ff */
        /* <DEDUP_REMOVED lines=8> */
.L_x_163:
[----:B------:R-:W-:Y:S01]  /*50f0*/  ISETP.GE.AND P0, PT, R38, R20, PT ;  /* 0x000000142600720c */ /* 0x000fe20003f06270 */
[----:B------:R-:W-:-:S03]  /*5100*/  IMAD.MOV.U32 R17, RZ, RZ, 0x2 ;  /* 0x00000002ff117424 */ /* 0x000fc600078e00ff */
[----:B------:R-:W-:-:S05]  /*5110*/  SEL R22, R22, RZ, !P0 ;  /* 0x000000ff16167207 */ /* 0x000fca0004000000 */
[----:B------:R-:W-:Y:S02]  /*5120*/  IMAD.IADD R43, R22, 0x1, R19 ;  /* 0x00000001162b7824 */ /* 0x000fe400078e0213 */
[----:B------:R-:W-:Y:S02]  /*5130*/  VIADD R19, R38, 0x2 ;  /* 0x0000000226137836 */ /* 0x000fe40000000000 */
[----:B------:R-:W-:-:S03]  /*5140*/  IMAD.MOV.U32 R16, RZ, RZ, R43 ;  /* 0x000000ffff107224 */ /* 0x000fc600078e002b */
[----:B------:R-:W-:Y:S01]  /*5150*/  ISETP.GT.AND P0, PT, R19, R20, PT ;  /* 0x000000141300720c */ /* 0x000fe20003f04270 */
[----:B------:R-:W-:-:S12]  /*5160*/  VIADD R19, R38, 0x4 ;  /* 0x0000000426137836 */ /* 0x000fd80000000000 */
[----:B------:R-:W-:Y:S05]  /*5170*/  WARPSYNC.COLLECTIVE R21, `(.L_x_164) ;  /* 0x0000000015087348 */ /* 0x000fea0003c00000 */
[----:B------:R0:W1:Y:S02]  /*5180*/  SHFL.DOWN P3, R22, R16, R17, R20 ;  /* 0x0800001110167389 */ /* 0x0000640000060014 */
[----:B01----:R-:W-:Y:S05]  /*5190*/  ENDCOLLECTIVE ;  /* 0x000000000000791b */ /* 0x003fea0003800000 */
.L_x_164:
[----:B------:R-:W-:Y:S01]  /*51a0*/  IMAD.MOV.U32 R17, RZ, RZ, 0x4 ;  /* 0x00000004ff117424 */ /* 0x000fe200078e00ff */
[----:B------:R-:W-:Y:S02]  /*51b0*/  SEL R22, R22, RZ, !P0 ;  /* 0x000000ff16167207 */ /* 0x000fe40004000000 */
[----:B------:R-:W-:-:S03]  /*51c0*/  ISETP.GT.AND P0, PT, R19, R20, PT ;  /* 0x000000141300720c */ /* 0x000fc60003f04270 */
[----:B------:R-:W-:Y:S02]  /*51d0*/  IMAD.IADD R45, R43, 0x1, R22 ;  /* 0x000000012b2d7824 */ /* 0x000fe400078e0216 */
[----:B------:R-:W-:Y:S02]  /*51e0*/  VIADD R43, R38, 0x8 ;  /* 0x00000008262b7836 */ /* 0x000fe40000000000 */
[----:B------:R-:W-:-:S07]  /*51f0*/  IMAD.MOV.U32 R16, RZ, RZ, R45 ;  /* 0x000000ffff107224 */ /* 0x000fce00078e002d */
[----:B------:R-:W-:Y:S05]  /*5200*/  WARPSYNC.COLLECTIVE R21, `(.L_x_165) ;  /* 0x0000000015087348 */ /* 0x000fea0003c00000 */
[----:B------:R0:W1:Y:S02]  /*5210*/  SHFL.DOWN P3, R22, R16, R17, R20 ;  /* 0x0800001110167389 */ /* 0x0000640000060014 */
[----:B01----:R-:W-:Y:S05]  /*5220*/  ENDCOLLECTIVE ;  /* 0x000000000000791b */ /* 0x003fea0003800000 */
.L_x_165:
        /* <DEDUP_REMOVED lines=9> */
.L_x_166:
[----:B------:R-:W-:Y:S01]  /*52c0*/  IMAD.MOV.U32 R17, RZ, RZ, 0x10 ;  /* 0x00000010ff117424 */ /* 0x000fe200078e00ff */
[----:B------:R-:W-:Y:S02]  /*52d0*/  SEL R22, R22, RZ, !P0 ;  /* 0x000000ff16167207 */ /* 0x000fe40004000000 */
[----:B------:R-:W-:-:S03]  /*52e0*/  ISETP.NE.AND P0, PT, R18, 0x65, PT ;  /* 0x000000651200780c */ /* 0x000fc60003f05270 */
[----:B------:R-:W-:Y:S02]  /*52f0*/  IMAD.IADD R43, R19, 0x1, R22 ;  /* 0x00000001132b7824 */ /* 0x000fe400078e0216 */
[----:B------:R-:W-:Y:S02]  /*5300*/  VIADD R19, R38, 0x10 ;  /* 0x0000001026137836 */ /* 0x000fe40000000000 */
[----:B------:R-:W-:-:S03]  /*5310*/  IMAD.MOV.U32 R16, RZ, RZ, R43 ;  /* 0x000000ffff107224 */ /* 0x000fc600078e002b */
[----:B------:R-:W-:-:S13]  /*5320*/  ISETP.GT.AND P2, PT, R19, R20, PT ;  /* 0x000000141300720c */ /* 0x000fda0003f44270 */
[----:B------:R-:W-:Y:S05]  /*5330*/  WARPSYNC.COLLECTIVE R21, `(.L_x_167) ;  /* 0x0000000015087348 */ /* 0x000fea0003c00000 */
[----:B------:R0:W1:Y:S02]  /*5340*/  SHFL.DOWN P3, R22, R16, R17, R20 ;  /* 0x0800001110167389 */ /* 0x0000640000060014 */
[----:B01----:R-:W-:Y:S05]  /*5350*/  ENDCOLLECTIVE ;  /* 0x000000000000791b */ /* 0x003fea0003800000 */
.L_x_167:
[----:B------:R-:W-:Y:S05]  /*5360*/  WARPSYNC.COLLECTIVE R21, `(.L_x_168) ;  /* 0x0000000015087348 */ /* 0x000fea0003c00000 */
[----:B------:R-:W-:Y:S01]  /*5370*/  VOTE.ALL P0, P0 ;  /* 0x0000000000ff7806 */ /* 0x000fe20000000000 */
[----:B------:R-:W-:-:S12]  /*5380*/  ENDCOLLECTIVE ;  /* 0x000000000000791b */ /* 0x000fd80003800000 */
.L_x_168:
[----:B------:R-:W-:Y:S02]  /*5390*/  IADD3 R44, P3, PT, R44, 0x100, RZ ;  /* 0x000001002c2c7810 */ /* 0x000fe40007f7e0ff */
[----:B------:R-:W-:-:S03]  /*53a0*/  SEL R22, R22, RZ, !P2 ;  /* 0x000000ff16167207 */ /* 0x000fc60005000000 */
[----:B------:R-:W-:Y:S02]  /*53b0*/  IMAD.X R45, RZ, RZ, R45, P3 ;  /* 0x000000ffff2d7224 */ /* 0x000fe400018e062d */
[----:B------:R-:W-:Y:S01]  /*53c0*/  IMAD.IADD R46, R43, 0x1, R22 ;  /* 0x000000012b2e7824 */ /* 0x000fe200078e0216 */
[----:B------:R-:W-:Y:S06]  /*53d0*/  BRA `(.L_x_169) ;  /* 0xffffffe000847947 */ /* 0x000fec000383ffff */
.L_x_119:
[----:B------:R-:W-:Y:S01]  /*53e0*/  BSSY B0, `(.L_x_170) ;  /* 0x0000006000007945 */ /* 0x000fe20003800000 */
[----:B------:R-:W-:Y:S01]  /*53f0*/  PLOP3.LUT P0, PT, P0, PT, PT, 0x8, 0x80 ;  /* 0x000000000080781c */ /* 0x000fe2000070e170 */
[----:B------:R-:W-:-:S12]  /*5400*/  IMAD.MOV.U32 R21, RZ, RZ, -0x1 ;  /* 0xffffffffff157424 */ /* 0x000fd800078e00ff */
[----:B------:R-:W-:Y:S05]  /*5410*/  WARPSYNC.COLLECTIVE R21, `(.L_x_171) ;  /* 0x0000000015087348 */ /* 0x000fea0003c00000 */
[----:B------:R-:W-:Y:S01]  /*5420*/  VOTE.ANY P0, P0 ;  /* 0x0000000000ff7806 */ /* 0x000fe20000000100 */
[----:B------:R-:W-:-:S12]  /*5430*/  ENDCOLLECTIVE ;  /* 0x000000000000791b */ /* 0x000fd80003800000 */
.L_x_171:
[----:B------:R-:W-:Y:S05]  /*5440*/  BSYNC B0 ;  /* 0x0000000000007941 */ /* 0x000fea0003800000 */
.L_x_170:
[----:B------:R-:W-:Y:S05]  /*5450*/  BRA `(.L_x_172) ;  /* 0xffffffe0008c7947 */ /* 0x000fea000383ffff */
.L_x_121:
[----:B------:R-:W-:Y:S01]  /*5460*/  BSSY B0, `(.L_x_173) ;  /* 0x0000006000007945 */ /* 0x000fe20003800000 */
[----:B------:R-:W-:Y:S01]  /*5470*/  PLOP3.LUT P0, PT, P0, PT, PT, 0x8, 0x80 ;  /* 0x000000000080781c */ /* 0x000fe2000070e170 */
[----:B------:R-:W-:-:S12]  /*5480*/  IMAD.MOV.U32 R21, RZ, RZ, -0x1 ;  /* 0xffffffffff157424 */ /* 0x000fd800078e00ff */
[----:B------:R-:W-:Y:S05]  /*5490*/  WARPSYNC.COLLECTIVE R21, `(.L_x_174) ;  /* 0x0000000015087348 */ /* 0x000fea0003c00000 */
[----:B------:R-:W-:Y:S01]  /*54a0*/  VOTE.ANY P0, P0 ;  /* 0x0000000000ff7806 */ /* 0x000fe20000000100 */
[----:B------:R-:W-:-:S12]  /*54b0*/  ENDCOLLECTIVE ;  /* 0x000000000000791b */ /* 0x000fd80003800000 */
.L_x_174:
[----:B------:R-:W-:Y:S05]  /*54c0*/  BSYNC B0 ;  /* 0x0000000000007941 */ /* 0x000fea0003800000 */
.L_x_173:
[----:B------:R-:W-:Y:S05]  /*54d0*/  BRA `(.L_x_175) ;  /* 0xffffffe000e07947 */ /* 0x000fea000383ffff */
.L_x_123:
[----:B------:R-:W-:Y:S01]  /*54e0*/  BSSY B0, `(.L_x_176) ;  /* 0x0000006000007945 */ /* 0x000fe20003800000 */
[----:B------:R-:W-:Y:S01]  /*54f0*/  PLOP3.LUT P0, PT, P0, PT, PT, 0x8, 0x80 ;  /* 0x000000000080781c */ /* 0x000fe2000070e170 */
[----:B------:R-:W-:-:S12]  /*5500*/  IMAD.MOV.U32 R21, RZ, RZ, -0x1 ;  /* 0xffffffffff157424 */ /* 0x000fd800078e00ff */
[----:B------:R-:W-:Y:S05]  /*5510*/  WARPSYNC.COLLECTIVE R21, `(.L_x_177) ;  /* 0x0000000015087348 */ /* 0x000fea0003c00000 */
[----:B------:R-:W-:Y:S01]  /*5520*/  VOTE.ANY R21, PT, P0 ;  /* 0x0000000000157806 */ /* 0x000fe200000e0100 */
[----:B------:R-:W-:Y:S06]  /*5530*/  ENDCOLLECTIVE ;  /* 0x000000000000791b */ /* 0x000fec0003800000 */
.L_x_177:
[----:B------:R-:W-:Y:S05]  /*5540*/  BSYNC B0 ;  /* 0x0000000000007941 */ /* 0x000fea0003800000 */
.L_x_176:
        /* <DEDUP_REMOVED lines=11> */
.L_x_178:
        /* <DEDUP_REMOVED lines=11> */
.L_x_179:
        /* <DEDUP_REMOVED lines=9> */
.L_x_180:
        /* <DEDUP_REMOVED lines=8> */
.L_x_181:
        /* <DEDUP_REMOVED lines=9> */
.L_x_182:
[----:B------:R-:W-:Y:S02]  /*5850*/  SEL R22, R22, RZ, !P0 ;  /* 0x000000ff16167207 */ /* 0x000fe40004000000 */
[----:B------:R-:W-:Y:S02]  /*5860*/  ISETP.NE.AND P0, PT, R18, 0x65, PT ;  /* 0x000000651200780c */ /* 0x000fe40003f05270 */
[----:B------:R-:W-:-:S11]  /*5870*/  IADD3 R46, PT, PT, R47, R22, R46 ;  /* 0x000000162f2e7210 */ /* 0x000fd60007ffe02e */
[----:B------:R-:W-:Y:S05]  /*5880*/  WARPSYNC.COLLECTIVE R21, `(.L_x_183) ;  /* 0x0000000015087348 */ /* 0x000fea0003c00000 */
[----:B------:R-:W-:Y:S01]  /*5890*/  VOTE.ALL P0, P0 ;  /* 0x0000000000ff7806 */ /* 0x000fe20000000000 */
[----:B------:R-:W-:-:S12]  /*58a0*/  ENDCOLLECTIVE ;  /* 0x000000000000791b */ /* 0x000fd80003800000 */
.L_x_183:
[----:B------:R-:W-:Y:S05]  /*58b0*/  BRA `(.L_x_184) ;  /* 0xffffffe000787947 */ /* 0x000fea000383ffff */
.L_x_185:
        /* <DEDUP_REMOVED lines=12> */
.L_x_232:


//--------------------- .text._ZN3cub18CUB_300001_SM_10006detail4scan20DeviceScanInitKernelINS0_13ScanTileStateIiLb1EEEEEvT_i --------------------------
	.section	.text._ZN3cub18CUB_300001_SM_10006detail4scan20DeviceScanInitKernelINS0_13ScanTileStateIiLb1EEEEEvT_i,"ax",@progbits
	.align	128
        .global         _ZN3cub18CUB_300001_SM_10006detail4scan20DeviceScanInitKernelINS0_13ScanTileStateIiLb1EEEEEvT_i
        .type           _ZN3cub18CUB_300001_SM_10006detail4scan20DeviceScanInitKernelINS0_13ScanTileStateIiLb1EEEEEvT_i,@function
        .size           _ZN3cub18CUB_300001_SM_10006detail4scan20DeviceScanInitKernelINS0_13ScanTileStateIiLb1EEEEEvT_i,(.L_x_233 - _ZN3cub18CUB_300001_SM_10006detail4scan20DeviceScanInitKernelINS0_13ScanTileStateIiLb1EEEEEvT_i)
        .other          _ZN3cub18CUB_300001_SM_10006detail4scan20DeviceScanInitKernelINS0_13ScanTileStateIiLb1EEEEEvT_i,@"STO_CUDA_ENTRY STV_DEFAULT"
_ZN3cub18CUB_300001_SM_10006detail4scan20DeviceScanInitKernelINS0_13ScanTileStateIiLb1EEEEEvT_i:
.text._ZN3cub18CUB_300001_SM_10006detail4scan20DeviceScanInitKernelINS0_13ScanTileStateIiLb1EEEEEvT_i:
[----:B------:R-:W-:Y:S01]  /*0000*/  LDC R1, c[0x0][0x37c] ;  /* 0x0000df00ff017b82 */ /* 0x000fe20000000800 */
[----:B------:R-:W0:Y:S07]  /*0010*/  S2R R0, SR_TID.X ;  /* 0x0000000000007919 */ /* 0x000e2e0000002100 */
[----:B------:R-:W1:Y:S01]  /*0020*/  S2UR UR6, SR_CTAID.X ;  /* 0x00000000000679c3 */ /* 0x000e620000002500 */
[----:B------:R-:W2:Y:S07]  /*0030*/  LDCU UR4, c[0x0][0x388] ;  /* 0x00007100ff0477ac */ /* 0x000eae0008000800 */
[----:B------:R-:W1:Y:S01]  /*0040*/  LDC R5, c[0x0][0x360] ;  /* 0x0000d800ff057b82 */ /* 0x000e620000000800 */
[----:B0-----:R-:W-:Y:S01]  /*0050*/  ISETP.GT.U32.AND P0, PT, R0, 0x1f, PT ;  /* 0x0000001f0000780c */ /* 0x001fe20003f04070 */
[----:B-1----:R-:W-:-:S03]  /*0060*/  IMAD R5, R5, UR6, R0 ;  /* 0x0000000605057c24 */ /* 0x002fc6000f8e0200 */
[----:B------:R-:W-:Y:S02]  /*0070*/  ISETP.NE.OR P0, PT, RZ, UR6, P0 ;  /* 0x00000006ff007c0c */ /* 0x000fe40008705670 */
[----:B--2---:R-:W-:Y:S01]  /*0080*/  ISETP.GE.AND P1, PT, R5, UR4, PT ;  /* 0x0000000405007c0c */ /* 0x004fe2000bf26270 */
[----:B------:R-:W0:-:S12]  /*0090*/  LDCU.64 UR4, c[0x0][0x358] ;  /* 0x00006b00ff0477ac */ /* 0x000e180008000a00 */
[----:B------:R-:W1:Y:S01]  /*00a0*/  @!P1 LDC.64 R2, c[0x0][0x380] ;  /* 0x0000e000ff029b82 */ /* 0x000e620000000a00 */
[----:B------:R-:W-:Y:S01]  /*00b0*/  @!P1 MOV R4, 0x63 ;  /* 0x0000006300049802 */ /* 0x000fe20000000f00 */
[----:B-1----:R-:W-:-:S04]  /*00c0*/  @!P1 IMAD.WIDE R2, R5, 0x8, R2 ;  /* 0x0000000805029825 */ /* 0x002fc800078e0202 */
[----:B------:R-:W-:-:S05]  /*00d0*/  HFMA2 R5, -RZ, RZ, 0, 0 ;  /* 0x00000000ff057431 */ /* 0x000fca00000001ff */
[----:B0-----:R0:W-:Y:S01]  /*00e0*/  @!P1 STG.E.64 desc[UR4][R2.64+0x100], R4 ;  /* 0x0001000402009986 */ /* 0x0011e2000c101b04 */
[----:B------:R-:W-:Y:S05]  /*00f0*/  @P0 EXIT ;  /* 0x000000000000094d */ /* 0x000fea0003800000 */
[----:B0-----:R-:W0:Y:S02]  /*0100*/  LDC.64 R2, c[0x0][0x380] ;  /* 0x0000e000ff027b82 */ /* 0x001e240000000a00 */
[----:B0-----:R-:W-:-:S05]  /*0110*/  IMAD.WIDE.U32 R2, R0, 0x8, R2 ;  /* 0x0000000800027825 */ /* 0x001fca00078e0002 */
[----:B------:R-:W-:Y:S01]  /*0120*/  STG.E.64 desc[UR4][R2.64], RZ ;  /* 0x000000ff02007986 */ /* 0x000fe2000c101b04 */
[----:B------:R-:W-:Y:S05]  /*0130*/  EXIT ;  /* 0x000000000000794d */ /* 0x000fea0003800000 */
.L_x_186:
        /* <DEDUP_REMOVED lines=12> */
.L_x_233:


//--------------------- .text._ZN3cub18CUB_300001_SM_10006detail9transform16transform_kernelINS2_10policy_hubILb0EN4cuda3std3__45tupleIJN6thrust24THRUST_300001_SM_1000_NS10device_ptrIiEEEEEE10policy1000ElNS7_11logical_notIiEENSA_6detail15normal_iteratorISC_EEJPiEEEvT0_iT1_T2_DpNS2_10kernel_argIT3_EE --------------------------
	.section	.text._ZN3cub18CUB_300001_SM_10006detail9transform16transform_kernelINS2_10policy_hubILb0EN4cuda3std3__45tupleIJN6thrust24THRUST_300001_SM_1000_NS10device_ptrIiEEEEEE10policy1000ElNS7_11logical_notIiEENSA_6detail15normal_iteratorISC_EEJPiEEEvT0_iT1_T2_DpNS2_10kernel_argIT3_EE,"ax",@progbits
	.align	128
        .global         _ZN3cub18CUB_300001_SM_10006detail9transform16transform_kernelINS2_10policy_hubILb0EN4cuda3std3__45tupleIJN6thrust24THRUST_300001_SM_1000_NS10device_ptrIiEEEEEE10policy1000ElNS7_11logical_notIiEENSA_6detail15normal_iteratorISC_EEJPiEEEvT0_iT1_T2_DpNS2_10kernel_argIT3_EE
        .type           _ZN3cub18CUB_300001_SM_10006detail9transform16transform_kernelINS2_10policy_hubILb0EN4cuda3std3__45tupleIJN6thrust24THRUST_300001_SM_1000_NS10device_ptrIiEEEEEE10policy1000ElNS7_11logical_notIiEENSA_6detail15normal_iteratorISC_EEJPiEEEvT0_iT1_T2_DpNS2_10kernel_argIT3_EE,@function
        .size           _ZN3cub18CUB_300001_SM_10006detail9transform16transform_kernelINS2_10policy_hubILb0EN4cuda3std3__45tupleIJN6thrust24THRUST_300001_SM_1000_NS10device_ptrIiEEEEEE10policy1000ElNS7_11logical_notIiEENSA_6detail15normal_iteratorISC_EEJPiEEEvT0_iT1_T2_DpNS2_10kernel_argIT3_EE,(.L_x_229 - _ZN3cub18CUB_300001_SM_10006detail9transform16transform_kernelINS2_10policy_hubILb0EN4cuda3std3__45tupleIJN6thrust24THRUST_300001_SM_1000_NS10device_ptrIiEEEEEE10policy1000ElNS7_11logical_notIiEENSA_6detail15normal_iteratorISC_EEJPiEEEvT0_iT1_T2_DpNS2_10kernel_argIT3_EE)
        .other          _ZN3cub18CUB_300001_SM_10006detail9transform16transform_kernelINS2_10policy_hubILb0EN4cuda3std3__45tupleIJN6thrust24THRUST_300001_SM_1000_NS10device_ptrIiEEEEEE10policy1000ElNS7_11logical_notIiEENSA_6detail15normal_iteratorISC_EEJPiEEEvT0_iT1_T2_DpNS2_10kernel_argIT3_EE,@"STO_CUDA_ENTRY STV_DEFAULT"
_ZN3cub18CUB_300001_SM_10006detail9transform16transform_kernelINS2_10policy_hubILb0EN4cuda3std3__45tupleIJN6thrust24THRUST_300001_SM_1000_NS10device_ptrIiEEEEEE10policy1000ElNS7_11logical_notIiEENSA_6detail15normal_iteratorISC_EEJPiEEEvT0_iT1_T2_DpNS2_10kernel_argIT3_EE:
.text._ZN3cub18CUB_300001_SM_10006detail9transform16transform_kernelINS2_10policy_hubILb0EN4cuda3std3__45tupleIJN6thrust24THRUST_300001_SM_1000_NS10device_ptrIiEEEEEE10policy1000ElNS7_11logical_notIiEENSA_6detail15normal_iteratorISC_EEJPiEEEvT0_iT1_T2_DpNS2_10kernel_argIT3_EE:
[----:B------:R-:W-:Y:S01]  /*0000*/  LDC R1, c[0x0][0x37c] ;  /* 0x0000df00ff017b82 */ /* 0x000fe20000000800 */
[----:B------:R-:W1:Y:S07]  /*0010*/  LDCU UR18, c[0x0][0x388] ;  /* 0x00007100ff1277ac */ /* 0x000e6e0008000800 */
[----:B------:R-:W2:Y:S01]  /*0020*/  S2UR UR5, SR_CTAID.X ;  /* 0x00000000000579c3 */ /* 0x000ea20000002500 */
[----:B------:R-:W3:Y:S01]  /*0030*/  LDCU UR6, c[0x0][0x370] ;  /* 0x00006e00ff0677ac */ /* 0x000ee20008000800 */
[----:B------:R-:W4:Y:S06]  /*0040*/  LDCU.64 UR16, c[0x0][0x358] ;  /* 0x00006b00ff1077ac */ /* 0x000f2c0008000a00 */
[----:B------:R-:W5:Y:S01]  /*0050*/  LDC.64 R2, c[0x0][0x380] ;  /* 0x0000e000ff027b82 */ /* 0x000f620000000a00 */
[----:B-1----:R-:W-:-:S04]  /*0060*/  USHF.L.U32 UR13, UR18, 0x7, URZ ;  /* 0x00000007120d7899 */ /* 0x002fc800080006ff */
[----:B------:R-:W-:Y:S02]  /*0070*/  USHF.R.S32.HI UR7, URZ, 0x1f, UR13 ;  /* 0x0000001fff077899 */ /* 0x000fe4000801140d */
[----:B--2---:R-:W-:Y:S02]  /*0080*/  UIMAD.WIDE.U32 UR14, UR13, UR5, URZ ;  /* 0x000000050d0e72a5 */ /* 0x004fe4000f8e00ff */
[----:B------:R-:W-:Y:S02]  /*0090*/  UIMAD UR12, UR7, UR5, URZ ;  /* 0x00000005070c72a4 */ /* 0x000fe4000f8e02ff */
[----:B------:R-:W-:Y:S02]  /*00a0*/  UIADD3 UR4, UPT, UPT, UR5, 0x2, URZ ;  /* 0x0000000205047890 */ /* 0x000fe4000fffe0ff */
[----:B------:R-:W-:Y:S02]  /*00b0*/  UIADD3 UR12, UPT, UPT, UR15, UR12, URZ ;  /* 0x0000000c0f0c7290 */ /* 0x000fe4000fffe0ff */
[----:B---3--:R-:W-:Y:S01]  /*00c0*/  UISETP.GE.U32.AND UP0, UPT, UR4, UR6, UPT ;  /* 0x000000060400728c */ /* 0x008fe2000bf06070 */
[----:B-----5:R-:W-:-:S03]  /*00d0*/  IADD3 R0, P0, PT, R2, -UR14, RZ ;  /* 0x8000000e02007c10 */ /* 0x020fc6000ff1e0ff */
[----:B------:R-:W-:Y:S01]  /*00e0*/  UISETP.EQ.OR UP0, UPT, UR5, URZ, UP0 ;  /* 0x000000ff0500728c */ /* 0x000fe20008702670 */
[----:B------:R-:W-:Y:S02]  /*00f0*/  IADD3.X R2, PT, PT, R3, ~UR12, RZ, P0, !PT ;  /* 0x8000000c03027c10 */ /* 0x000fe400087fe4ff */
[----:B------:R-:W-:-:S04]  /*0100*/  ISETP.LT.U32.AND P0, PT, R0, UR13, PT ;  /* 0x0000000d00007c0c */ /* 0x000fc8000bf01070 */
[----:B------:R-:W-:-:S04]  /*0110*/  ISETP.LT.AND.EX P0, PT, R2, UR7, PT, P0 ;  /* 0x0000000702007c0c */ /* 0x000fc8000bf01300 */
[----:B------:R-:W-:Y:S01]  /*0120*/  SEL R0, R0, UR13, P0 ;  /* 0x0000000d00007c07 */ /* 0x000fe20008000000 */
[----:B----4-:R-:W-:Y:S08]  /*0130*/  BRA.U UP0, `(.L_x_187) ;  /* 0x0000000100b07547 */ /* 0x010ff0000b800000 */
[----:B------:R-:W1:Y:S01]  /*0140*/  S2R R2, SR_TID.X ;  /* 0x0000000000027919 */ /* 0x000e620000002100 */
[----:B------:R-:W-:Y:S01]  /*0150*/  ELECT P0, URZ, PT ;  /* 0x0000000000ff782f */ /* 0x000fe20003800000 */
[----:B------:R-:W-:Y:S03]  /*0160*/  BSSY.RECONVERGENT B0, `(.L_x_188) ;  /* 0x0000021000007945 */ /* 0x000fe60003800200 */
[----:B-1----:R-:W-:-:S13]  /*0170*/  ISETP.GT.U32.OR P0, PT, R2, 0x1f, !P0 ;  /* 0x0000001f0200780c */ /* 0x002fda0004704470 */
[----:B------:R-:W-:Y:S05]  /*0180*/  @P0 BRA `(.L_x_189) ;  /* 0x0000000000780947 */ /* 0x000fea0003800000 */
[----:B------:R-:W1:Y:S01]  /*0190*/  S2UR UR10, SR_CgaCtaId ;  /* 0x00000000000a79c3 */ /* 0x000e620000008800 */
[----:B------:R-:W2:Y:S01]  /*01a0*/  LDCU UR9, c[0x0][0x3a0] ;  /* 0x00007400ff0977ac */ /* 0x000ea20008000800 */
[----:B------:R-:W-:Y:S01]  /*01b0*/  UMOV UR8, 0x400 ;  /* 0x0000040000087882 */ /* 0x000fe20000000000 */
[----:B------:R-:W-:Y:S01]  /*01c0*/  UMOV UR4, 0x1 ;  /* 0x0000000100047882 */ /* 0x000fe20000000000 */
[----:B------:R-:W3:Y:S01]  /*01d0*/  LDCU.64 UR6, c[0x0][0x398] ;  /* 0x00007300ff0677ac */ /* 0x000ee20008000a00 */
[----:B------:R-:W-:-:S04]  /*01e0*/  UIADD3 UR4, UPT, UPT, -UR4, 0x100000, URZ ;  /* 0x0010000004047890 */ /* 0x000fc8000fffe1ff */
[----:B------:R-:W-:Y:S02]  /*01f0*/  USHF.L.U32 UR5, UR4, 0xb, URZ ;  /* 0x0000000b04057899 */ /* 0x000fe400080006ff */
[----:B------:R-:W-:Y:S02]  /*0200*/  USHF.L.U32 UR4, UR4, 0x1, URZ ;  /* 0x0000000104047899 */ /* 0x000fe400080006ff */
[----:B--2---:R-:W-:-:S04]  /*0210*/  ULEA UR9, UR18, UR9, 0x9 ;  /* 0x0000000912097291 */ /* 0x004fc8000f8e48ff */
[----:B------:R-:W-:Y:S02]  /*0220*/  UIADD3 UR9, UPT, UPT, UR9, 0xf, URZ ;  /* 0x0000000f09097890 */ /* 0x000fe4000fffe0ff */
[----:B-1----:R-:W-:Y:S02]  /*0230*/  ULEA UR11, UR10, UR8, 0x18 ;  /* 0x000000080a0b7291 */ /* 0x002fe4000f8ec0ff */
[----:B------:R-:W-:Y:S02]  /*0240*/  UIADD3 UR8, UPT, UPT, UR8, 0x80, URZ ;  /* 0x0000008008087890 */ /* 0x000fe4000fffe0ff */
[----:B------:R-:W-:Y:S02]  /*0250*/  ULOP3.LUT UR9, UR9, 0xfffffff0, URZ, 0xc0, !UPT ;  /* 0xfffffff009097892 */ /* 0x000fe4000f8ec0ff */
[----:B------:R-:W-:Y:S02]  /*0260*/  ULEA UR10, UR10, UR8, 0x18 ;  /* 0x000000080a0a7291 */ /* 0x000fe4000f8ec0ff */
[----:B---3--:R-:W-:-:S02]  /*0270*/  ULEA UR6, UP0, UR14, UR6, 0x2 ;  /* 0x000000060e067291 */ /* 0x008fc4000f8010ff */
[----:B------:R-:W-:Y:S02]  /*0280*/  USHF.R.U32.HI UR8, URZ, 0x4, UR9 ;  /* 0x00000004ff087899 */ /* 0x000fe40008011609 */
[----:B------:R-:W-:Y:S01]  /*0290*/  IMAD.U32 R2, RZ, RZ, UR9 ;  /* 0x00000009ff027e24 */ /* 0x000fe2000f8e00ff */
[----:B------:R-:W1:Y:S02]  /*02a0*/  FENCE.VIEW.ASYNC.S ;  /* 0x00000000000073c6 */ /* 0x000e640000000000 */
[----:B-1----:R1:W2:Y:S02]  /*02b0*/  SYNCS.EXCH.64 URZ, [UR11], UR4 ;  /* 0x000000040bff75b2 */ /* 0x0022a40008000100 */
[----:B------:R-:W-:Y:S01]  /*02c0*/  @!PT LDS RZ, [RZ] ;  /* 0x00000000fffff984 */ /* 0x000fe20000000800 */
[----:B------:R-:W-:Y:S01]  /*02d0*/  @!PT LDS RZ, [RZ] ;  /* 0x00000000fffff984 */ /* 0x000fe20000000800 */
[----:B------:R-:W-:Y:S01]  /*02e0*/  @!PT LDS RZ, [RZ] ;  /* 0x00000000fffff984 */ /* 0x000fe20000000800 */
[----:B------:R-:W-:Y:S01]  /*02f0*/  @!PT LDS RZ, [RZ] ;  /* 0x00000000fffff984 */ /* 0x000fe20000000800 */
[----:B--2---:R2:W-:Y:S06]  /*0300*/  MEMBAR.ALL.CTA ;  /* 0x0000000000007992 */ /* 0x0045ec0000008000 */
[----:B--2---:R-:W2:Y:S01]  /*0310*/  FENCE.VIEW.ASYNC.S ;  /* 0x00000000000073c6 */ /* 0x004ea20000000000 */
[----:B------:R-:W-:-:S02]  /*0320*/  ULEA.HI.X UR7, UR14, UR7, UR12, 0x2, UP0 ;  /* 0x000000070e077291 */ /* 0x000fc400080f140c */
[----:B------:R-:W-:-:S09]  /*0330*/  UPRMT UR8, UR8, 0x5410, URZ ;  /* 0x0000541008087896 */ /* 0x000fd200080000ff */
[----:B--2---:R1:W-:Y:S01]  /*0340*/  UBLKCP.S.G [UR10], [UR6], UR8 ;  /* 0x0000000a060073ba */ /* 0x0043e20008000208 */
[----:B------:R1:W-:Y:S01]  /*0350*/  SYNCS.ARRIVE.TRANS64 RZ, [UR11], R2 ;  /* 0x00000002ffff79a7 */ /* 0x0003e2000800000b */
[----:B------:R-:W-:Y:S01]  /*0360*/  NOP ;  /* 0x0000000000007918 */ /* 0x000fe20000000000 */
.L_x_189:
[----:B-1----:R-:W-:Y:S05]  /*0370*/  BSYNC.RECONVERGENT B0 ;  /* 0x0000000000007941 */ /* 0x002fea0003800200 */
.L_x_188:
[----:B------:R-:W1:Y:S08]  /*0380*/  S2UR UR5, SR_CgaCtaId ;  /* 0x00000000000579c3 */ /* 0x000e700000008800 */
[----:B------:R-:W-:Y:S01]  /*0390*/  BAR.SYNC.DEFER_BLOCKING 0x0 ;  /* 0x0000000000007b1d */ /* 0x000fe20000010000 */
[----:B------:R-:W-:-:S05]  /*03a0*/  SHF.L.U32 R2, RZ, 0x1f, RZ ;  /* 0x0000001fff027819 */ /* 0x000fca00000006ff */
[----:B------:R-:W-:Y:S02]  /*03b0*/  UMOV UR4, 0x400 ;  /* 0x0000040000047882 */ /* 0x000fe40000000000 */
[----:B-1----:R-:W-:-:S12]  /*03c0*/  ULEA UR4, UR5, UR4, 0x18 ;  /* 0x0000000405047291 */ /* 0x002fd8000f8ec0ff */
.L_x_190:
[----:B------:R-:W1:Y:S02]  /*03d0*/  SYNCS.PHASECHK.TRANS64.TRYWAIT P0, [UR4], R2 ;  /* 0x00000002ff0075a7 */ /* 0x000e640008001104 */
[----:B-1----:R-:W-:Y:S05]  /*03e0*/  @!P0 BRA `(.L_x_190) ;  /* 0xfffffffc00f88947 */ /* 0x002fea000383ffff */
[----:B------:R-:W-:Y:S05]  /*03f0*/  BRA `(.L_x_191) ;  /* 0x0000000800b87947 */ /* 0x000fea0003800000 */
.L_x_187:
[----:B------:R-:W1:Y:S01]  /*0400*/  S2R R3, SR_TID.Y ;  /* 0x0000000000037919 */ /* 0x000e620000002200 */
[----:B------:R-:W2:Y:S01]  /*0410*/  LDCU UR10, c[0x0][0x360] ;  /* 0x00006c00ff0a77ac */ /* 0x000ea20008000800 */
[----:B------:R-:W-:Y:S01]  /*0420*/  IMAD.SHL.U32 R2, R0, 0x4, RZ ;  /* 0x0000000400027824 */ /* 0x000fe200078e00ff */
[----:B------:R-:W-:Y:S01]  /*0430*/  BSSY.RECONVERGENT B0, `(.L_x_192) ;  /* 0x00000a7000007945 */ /* 0x000fe20003800200 */
[----:B------:R-:W1:Y:S01]  /*0440*/  S2R R4, SR_TID.Z ;  /* 0x0000000000047919 */ /* 0x000e620000002300 */
[----:B------:R-:W1:Y:S01]  /*0450*/  LDCU UR11, c[0x0][0x364] ;  /* 0x00006c80ff0b77ac */ /* 0x000e620008000800 */
[----:B------:R-:W3:Y:S01]  /*0460*/  LDC R5, c[0x0][0x368] ;  /* 0x0000da00ff057b82 */ /* 0x000ee20000000800 */
[----:B------:R-:W-:Y:S01]  /*0470*/  SHF.R.S32.HI R7, RZ, 0x1f, R2 ;  /* 0x0000001fff077819 */ /* 0x000fe20000011402 */
[----:B------:R-:W2:Y:S03]  /*0480*/  S2R R6, SR_TID.X ;  /* 0x0000000000067919 */ /* 0x000ea60000002100 */
[----:B------:R-:W-:Y:S01]  /*0490*/  SHF.R.U64 R2, R2, 0x2, R7 ;  /* 0x0000000202027819 */ /* 0x000fe20000001207 */
[----:B-1----:R-:W-:-:S04]  /*04a0*/  IMAD R3, R4, UR11, R3 ;  /* 0x0000000b04037c24 */ /* 0x002fc8000f8e0203 */
[----:B--2---:R-:W-:Y:S01]  /*04b0*/  IMAD R27, R3, UR10, R6 ;  /* 0x0000000a031b7c24 */ /* 0x004fe2000f8e0206 */
[----:B------:R-:W-:-:S04]  /*04c0*/  SHF.R.U32.HI R3, RZ, 0x2, R7 ;  /* 0x00000002ff037819 */ /* 0x000fc80000011607 */
[----:B------:R-:W-:-:S04]  /*04d0*/  ISETP.GT.U32.AND P0, PT, R2, R27, PT ;  /* 0x0000001b0200720c */ /* 0x000fc80003f04070 */
[----:B------:R-:W-:-:S13]  /*04e0*/  ISETP.GT.U32.AND.EX P0, PT, R3, RZ, PT, P0 ;  /* 0x000000ff0300720c */ /* 0x000fda0003f04100 */
[----:B---3--:R-:W-:Y:S05]  /*04f0*/  @!P0 BRA `(.L_x_193) ;  /* 0x0000000800688947 */ /* 0x008fea0003800000 */
[----:B------:R-:W-:Y:S01]  /*0500*/  UIMAD UR4, UR10, UR11, URZ ;  /* 0x0000000b0a0472a4 */ /* 0x000fe2000f8e02ff */
[----:B------:R-:W-:Y:S01]  /*0510*/  IMAD.MOV.U32 R8, RZ, RZ, -0x1 ;  /* 0xffffffffff087424 */ /* 0x000fe200078e00ff */
[----:B------:R-:W-:Y:S04]  /*0520*/  BSSY.RECONVERGENT B1, `(.L_x_194) ;  /* 0x0000025000017945 */ /* 0x000fe80003800200 */
[----:B------:R-:W-:-:S04]  /*0530*/  IMAD R4, R5, UR4, RZ ;  /* 0x0000000405047c24 */ /* 0x000fc8000f8e02ff */
[----:B------:R-:W-:-:S05]  /*0540*/  IMAD.IADD R13, R4, 0x1, R27 ;  /* 0x00000001040d7824 */ /* 0x000fca00078e021b */
[CC--:B------:R-:W-:Y:S02]  /*0550*/  ISETP.GT.U32.AND P1, PT, R2.reuse, R13.reuse, PT ;  /* 0x0000000d0200720c */ /* 0x0c0fe40003f24070 */
[CC--:B------:R-:W-:Y:S02]  /*0560*/  ISETP.GT.U32.AND P0, PT, R2.reuse, R13.reuse, PT ;  /* 0x0000000d0200720c */ /* 0x0c0fe40003f04070 */
[C---:B------:R-:W-:Y:S02]  /*0570*/  ISETP.GT.U32.AND.EX P1, PT, R3.reuse, RZ, PT, P1 ;  /* 0x000000ff0300720c */ /* 0x040fe40003f24110 */
[----:B------:R-:W-:Y:S02]  /*0580*/  ISETP.GT.U32.AND.EX P0, PT, R3, RZ, PT, P0 ;  /* 0x000000ff0300720c */ /* 0x000fe40003f04100 */
[----:B------:R-:W-:Y:S02]  /*0590*/  SEL R6, R2, R13, P1 ;  /* 0x0000000d02067207 */ /* 0x000fe40000800000 */
[----:B------:R-:W-:-:S02]  /*05a0*/  SEL R7, RZ, 0x1, !P0 ;  /* 0x00000001ff077807 */ /* 0x000fc40004000000 */
[----:B------:R-:W-:Y:S02]  /*05b0*/  SEL R11, R3, RZ, P1 ;  /* 0x000000ff030b7207 */ /* 0x000fe40000800000 */
[----:B------:R-:W-:Y:S01]  /*05c0*/  IADD3 R13, P0, P1, R6, -R7, -R13 ;  /* 0x80000007060d7210 */ /* 0x000fe2000791e80d */
[----:B------:R-:W-:-:S03]  /*05d0*/  IMAD.MOV.U32 R6, RZ, RZ, RZ ;  /* 0x000000ffff067224 */ /* 0x000fc600078e00ff */
[----:B------:R-:W-:-:S04]  /*05e0*/  IADD3.X R11, PT, PT, R11, -0x1, R8, P0, P1 ;  /* 0xffffffff0b0b7810 */ /* 0x000fc800007e2408 */
[----:B------:R-:W-:-:S13]  /*05f0*/  ISETP.NE.U32.AND P0, PT, R11, RZ, PT ;  /* 0x000000ff0b00720c */ /* 0x000fda0003f05070 */
[----:B------:R-:W-:Y:S05]  /*0600*/  @P0 BRA `(.L_x_195) ;  /* 0x0000000000500947 */ /* 0x000fea0003800000 */
[----:B------:R-:W1:Y:S01]  /*0610*/  I2F.U32.RP R10, R4 ;  /* 0x00000004000a7306 */ /* 0x000e620000209000 */
[----:B------:R-:W-:Y:S01]  /*0620*/  IMAD.MOV R11, RZ, RZ, -R4 ;  /* 0x000000ffff0b7224 */ /* 0x000fe200078e0a04 */
[----:B------:R-:W-:-:S06]  /*0630*/  ISETP.NE.U32.AND P2, PT, R4, RZ, PT ;  /* 0x000000ff0400720c */ /* 0x000fcc0003f45070 */
[----:B-1----:R-:W1:Y:S02]  /*0640*/  MUFU.RCP R10, R10 ;  /* 0x0000000a000a7308 */ /* 0x002e640000001000 */
[----:B-1----:R-:W-:-:S06]  /*0650*/  VIADD R8, R10, 0xffffffe ;  /* 0x0ffffffe0a087836 */ /* 0x002fcc0000000000 */
[----:B------:R1:W2:Y:S02]  /*0660*/  F2I.FTZ.U32.TRUNC.NTZ R9, R8 ;  /* 0x0000000800097305 */ /* 0x0002a4000021f000 */
[----:B-1----:R-:W-:Y:S02]  /*0670*/  IMAD.MOV.U32 R8, RZ, RZ, RZ ;  /* 0x000000ffff087224 */ /* 0x002fe400078e00ff */
[----:B--2---:R-:W-:-:S04]  /*0680*/  IMAD R11, R11, R9, RZ ;  /* 0x000000090b0b7224 */ /* 0x004fc800078e02ff */
[----:B------:R-:W-:-:S06]  /*0690*/  IMAD.HI.U32 R12, R9, R11, R8 ;  /* 0x0000000b090c7227 */ /* 0x000fcc00078e0008 */
[----:B------:R-:W-:-:S04]  /*06a0*/  IMAD.HI.U32 R8, R12, R13, RZ ;  /* 0x0000000d0c087227 */ /* 0x000fc800078e00ff */
[----:B------:R-:W-:-:S04]  /*06b0*/  IMAD.MOV R9, RZ, RZ, -R8 ;  /* 0x000000ffff097224 */ /* 0x000fc800078e0a08 */
[----:B------:R-:W-:Y:S02]  /*06c0*/  IMAD R13, R4, R9, R13 ;  /* 0x00000009040d7224 */ /* 0x000fe400078e020d */
[----:B------:R-:W-:-:S03]  /*06d0*/  IMAD.MOV.U32 R9, RZ, RZ, RZ ;  /* 0x000000ffff097224 */ /* 0x000fc600078e00ff */
[----:B------:R-:W-:-:S13]  /*06e0*/  ISETP.GE.U32.AND P0, PT, R13, R4, PT ;  /* 0x000000040d00720c */ /* 0x000fda0003f06070 */
[----:B------:R-:W-:Y:S02]  /*06f0*/  @P0 IMAD.IADD R13, R13, 0x1, -R4 ;  /* 0x000000010d0d0824 */ /* 0x000fe400078e0a04 */
[----:B------:R-:W-:-:S03]  /*0700*/  @P0 VIADD R8, R8, 0x1 ;  /* 0x0000000108080836 */ /* 0x000fc60000000000 */
[----:B------:R-:W-:-:S13]  /*0710*/  ISETP.GE.U32.AND P1, PT, R13, R4, PT ;  /* 0x000000040d00720c */ /* 0x000fda0003f26070 */
[----:B------:R-:W-:Y:S01]  /*0720*/  @P1 VIADD R8, R8, 0x1 ;  /* 0x0000000108081836 */ /* 0x000fe20000000000 */
[----:B------:R-:W-:Y:S01]  /*0730*/  @!P2 LOP3.LUT R8, RZ, R4, RZ, 0x33, !PT ;  /* 0x00000004ff08a212 */ /* 0x000fe200078e33ff */
[----:B------:R-:W-:Y:S06]  /*0740*/  BRA `(.L_x_196) ;  /* 0x0000000000087947 */ /* 0x000fec0003800000 */
.L_x_195:
[----:B------:R-:W-:-:S07]  /*0750*/  MOV R10, 0x770 ;  /* 0x00000770000a7802 */ /* 0x000fce0000000f00 */
[----:B------:R-:W-:Y:S05]  /*0760*/  CALL.REL.NOINC `($__internal_0_$__cuda_sm20_div_u64) ;  /* 0x0000000800c87944 */ /* 0x000fea0003c00000 */
.L_x_196:
[----:B------:R-:W-:Y:S05]  /*0770*/  BSYNC.RECONVERGENT B1 ;  /* 0x0000000000017941 */ /* 0x000fea0003800200 */
.L_x_194:
[----:B------:R-:W-:Y:S01]  /*0780*/  IADD3 R12, P0, PT, R8, R7, RZ ;  /* 0x00000007080c7210 */ /* 0x000fe20007f1e0ff */
[----:B------:R-:W-:Y:S03]  /*0790*/  BSSY.RECONVERGENT B1, `(.L_x_197) ;  /* 0x0000030000017945 */ /* 0x000fe60003800200 */
[C---:B------:R-:W-:Y:S01]  /*07a0*/  LOP3.LUT R7, R12.reuse, 0x3, RZ, 0xc0, !PT ;  /* 0x000000030c077812 */ /* 0x040fe200078ec0ff */
[----:B------:R-:W-:Y:S01]  /*07b0*/  IMAD.X R8, RZ, RZ, R9, P0 ;  /* 0x000000ffff087224 */ /* 0x000fe200000e0609 */
[----:B------:R-:W-:Y:S02]  /*07c0*/  ISETP.GE.U32.AND P0, PT, R12, 0x3, PT ;  /* 0x000000030c00780c */ /* 0x000fe40003f06070 */
[----:B------:R-:W-:Y:S02]  /*07d0*/  ISETP.NE.U32.AND P1, PT, R7, 0x3, PT ;  /* 0x000000030700780c */ /* 0x000fe40003f25070 */
[----:B------:R-:W-:-:S02]  /*07e0*/  ISETP.GE.U32.AND.EX P0, PT, R8, RZ, PT, P0 ;  /* 0x000000ff0800720c */ /* 0x000fc40003f06100 */
[----:B------:R-:W-:-:S13]  /*07f0*/  ISETP.NE.AND.EX P1, PT, RZ, RZ, PT, P1 ;  /* 0x000000ffff00720c */ /* 0x000fda0003f25310 */
[----:B------:R-:W-:Y:S05]  /*0800*/  @!P1 BRA `(.L_x_198) ;  /* 0x0000000000a09947 */ /* 0x000fea0003800000 */
[----:B------:R-:W1:Y:S01]  /*0810*/  S2UR UR6, SR_CgaCtaId ;  /* 0x00000000000679c3 */ /* 0x000e620000008800 */
[----:B------:R-:W2:Y:S01]  /*0820*/  LDCU UR4, c[0x0][0x3a0] ;  /* 0x00007400ff0477ac */ /* 0x000ea20008000800 */
[C---:B------:R-:W-:Y:S01]  /*0830*/  IMAD.SHL.U32 R13, R27.reuse, 0x4, RZ ;  /* 0x000000041b0d7824 */ /* 0x040fe200078e00ff */
[----:B------:R-:W-:Y:S01]  /*0840*/  SHF.L.U64.HI R7, R27, 0x2, R6 ;  /* 0x000000021b077819 */ /* 0x000fe20000010206 */
[----:B------:R-:W-:Y:S01]  /*0850*/  IMAD.U32 R10, RZ, RZ, UR14 ;  /* 0x0000000eff0a7e24 */ /* 0x000fe2000f8e00ff */
[----:B------:R-:W-:Y:S01]  /*0860*/  UMOV UR5, 0x400 ;  /* 0x0000040000057882 */ /* 0x000fe20000000000 */
[----:B------:R-:W-:Y:S01]  /*0870*/  IMAD.U32 R11, RZ, RZ, UR15 ;  /* 0x0000000fff0b7e24 */ /* 0x000fe2000f8e00ff */
[----:B------:R-:W-:Y:S01]  /*0880*/  UIADD3 UR5, UPT, UPT, UR5, 0x80, URZ ;  /* 0x0000008005057890 */ /* 0x000fe2000fffe0ff */
[----:B------:R-:W3:Y:S01]  /*0890*/  LDC.64 R8, c[0x0][0x398] ;  /* 0x0000e600ff087b82 */ /* 0x000ee20000000a00 */
[----:B------:R-:W-:Y:S01]  /*08a0*/  IMAD.U32 R14, RZ, RZ, UR12 ;  /* 0x0000000cff0e7e24 */ /* 0x000fe2000f8e00ff */
[----:B------:R-:W-:-:S02]  /*08b0*/  IADD3 R11, PT, PT, R12, 0x1, RZ ;  /* 0x000000010c0b7810 */ /* 0x000fc40007ffe0ff */
[C---:B------:R-:W-:Y:S02]  /*08c0*/  LEA R13, P1, R10.reuse, R13, 0x2 ;  /* 0x0000000d0a0d7211 */ /* 0x040fe400078210ff */
[----:B------:R-:W-:Y:S02]  /*08d0*/  LOP3.LUT R11, R11, 0x3, RZ, 0xc0, !PT ;  /* 0x000000030b0b7812 */ /* 0x000fe400078ec0ff */
[----:B------:R-:W-:Y:S01]  /*08e0*/  LEA.HI.X R10, R10, R7, R14, 0x2, P1 ;  /* 0x000000070a0a7211 */ /* 0x000fe200008f140e */
[----:B------:R-:W-:Y:S01]  /*08f0*/  IMAD R7, R5, UR11, RZ ;  /* 0x0000000b05077c24 */ /* 0x000fe2000f8e02ff */
[----:B------:R-:W-:-:S03]  /*0900*/  IADD3 R11, P3, PT, RZ, -R11, RZ ;  /* 0x8000000bff0b7210 */ /* 0x000fc60007f7e0ff */
[----:B------:R-:W-:Y:S02]  /*0910*/  IMAD R7, R7, UR10, RZ ;  /* 0x0000000a07077c24 */ /* 0x000fe4000f8e02ff */
[----:B------:R-:W-:Y:S01]  /*0920*/  IMAD.X R12, RZ, RZ, -0x1, P3 ;  /* 0xffffffffff0c7424 */ /* 0x000fe200018e06ff */
[----:B-1----:R-:W-:Y:S02]  /*0930*/  ULEA UR5, UR6, UR5, 0x18 ;  /* 0x0000000506057291 */ /* 0x002fe4000f8ec0ff */
[----:B--2---:R-:W-:Y:S02]  /*0940*/  USHF.R.S32.HI UR6, URZ, 0x1f, UR4 ;  /* 0x0000001fff067899 */ /* 0x004fe40008011404 */
[----:B---3--:R-:W-:Y:S01]  /*0950*/  IADD3 R13, P1, P2, R13, UR4, R8 ;  /* 0x000000040d0d7c10 */ /* 0x008fe2000fa3e008 */
[----:B------:R-:W-:-:S03]  /*0960*/  UIADD3 UR4, UPT, UPT, UR5, UR4, URZ ;  /* 0x0000000405047290 */ /* 0x000fc6000fffe0ff */
[----:B------:R-:W-:-:S03]  /*0970*/  IADD3.X R14, PT, PT, R10, UR6, R9, P1, P2 ;  /* 0x000000060a0e7c10 */ /* 0x000fc60008fe4409 */
[----:B------:R-:W-:-:S07]  /*0980*/  LEA R10, R27, UR4, 0x2 ;  /* 0x000000041b0a7c11 */ /* 0x000fce000f8e10ff */
.L_x_199:
[----:B------:R-:W-:Y:S01]  /*0990*/  IADD3 R11, P1, PT, R11, 0x1, RZ ;  /* 0x000000010b0b7810 */ /* 0x000fe20007f3e0ff */
[----:B------:R-:W-:Y:S01]  /*09a0*/  IMAD.MOV.U32 R8, RZ, RZ, R13 ;  /* 0x000000ffff087224 */ /* 0x000fe200078e000d */
[C---:B------:R-:W-:Y:S01]  /*09b0*/  IADD3 R27, P2, PT, R4.reuse, R27, RZ ;  /* 0x0000001b041b7210 */ /* 0x040fe20007f5e0ff */
[----:B------:R-:W-:Y:S01]  /*09c0*/  IMAD.MOV.U32 R9, RZ, RZ, R14 ;  /* 0x000000ffff097224 */ /* 0x000fe200078e000e */
[C---:B------:R-:W-:Y:S01]  /*09d0*/  LEA R13, P3, R4.reuse, R13, 0x2 ;  /* 0x0000000d040d7211 */ /* 0x040fe200078610ff */
[----:B------:R-:W-:Y:S01]  /*09e0*/  IMAD.X R12, RZ, RZ, R12, P1 ;  /* 0x000000ffff0c7224 */ /* 0x000fe200008e060c */
[----:B------:R-:W-:Y:S01]  /*09f0*/  ISETP.NE.U32.AND P1, PT, R11, RZ, PT ;  /* 0x000000ff0b00720c */ /* 0x000fe20003f25070 */
[----:B------:R-:W-:Y:S01]  /*0a00*/  IMAD.X R6, RZ, RZ, R6, P2 ;  /* 0x000000ffff067224 */ /* 0x000fe200010e0606 */
[----:B------:R-:W-:Y:S01]  /*0a10*/  @!PT LDS RZ, [RZ] ;  /* 0x00000000fffff984 */ /* 0x000fe20000000800 */
[----:B------:R-:W-:Y:S01]  /*0a20*/  @!PT LDS RZ, [RZ] ;  /* 0x00000000fffff984 */ /* 0x000fe20000000800 */
[----:B------:R-:W-:Y:S01]  /*0a30*/  @!PT LDS RZ, [RZ] ;  /* 0x00000000fffff984 */ /* 0x000fe20000000800 */
[----:B------:R1:W-:Y:S01]  /*0a40*/  LDGSTS.E [R10], desc[UR16][R8.64] ;  /* 0x00000000080a7fae */ /* 0x0003e2000b9a1010 */
[----:B------:R-:W-:Y:S02]  /*0a50*/  LEA.HI.X R14, R4, R14, RZ, 0x2, P3 ;  /* 0x0000000e040e7211 */ /* 0x000fe400018f14ff */
[----:B------:R-:W-:Y:S01]  /*0a60*/  ISETP.NE.AND.EX P1, PT, R12, RZ, PT, P1 ;  /* 0x000000ff0c00720c */ /* 0x000fe20003f25310 */
[----:B-1----:R-:W-:-:S12]  /*0a70*/  IMAD R10, R7, 0x4, R10 ;  /* 0x00000004070a7824 */ /* 0x002fd800078e020a */
[----:B------:R-:W-:Y:S05]  /*0a80*/  @P1 BRA `(.L_x_199) ;  /* 0xfffffffc00c01947 */ /* 0x000fea000383ffff */
.L_x_198:
[----:B------:R-:W-:Y:S05]  /*0a90*/  BSYNC.RECONVERGENT B1 ;  /* 0x0000000000017941 */ /* 0x000fea0003800200 */
.L_x_197:
[----:B------:R-:W-:Y:S05]  /*0aa0*/  @!P0 BRA `(.L_x_193) ;  /* 0x0000000000fc8947 */ /* 0x000fea0003800000 */
[----:B------:R-:W1:Y:S01]  /*0ab0*/  LDCU UR9, c[0x0][0x3a0] ;  /* 0x00007400ff0977ac */ /* 0x000e620008000800 */
[----:B------:R-:W2:Y:S01]  /*0ac0*/  S2UR UR8, SR_CgaCtaId ;  /* 0x00000000000879c3 */ /* 0x000ea20000008800 */
[C---:B------:R-:W-:Y:S01]  /*0ad0*/  IMAD.SHL.U32 R7, R27.reuse, 0x4, RZ ;  /* 0x000000041b077824 */ /* 0x040fe200078e00ff */
[----:B------:R-:W1:Y:S01]  /*0ae0*/  LDCU.64 UR6, c[0x0][0x398] ;  /* 0x00007300ff0677ac */ /* 0x000e620008000a00 */
[----:B------:R-:W-:Y:S02]  /*0af0*/  IMAD.U32 R8, RZ, RZ, UR14 ;  /* 0x0000000eff087e24 */ /* 0x000fe4000f8e00ff */
[----:B------:R-:W-:Y:S01]  /*0b00*/  IMAD.U32 R9, RZ, RZ, UR15 ;  /* 0x0000000fff097e24 */ /* 0x000fe2000f8e00ff */
[----:B------:R-:W-:Y:S01]  /*0b10*/  SHF.L.U64.HI R9, R27, 0x2, R6 ;  /* 0x000000021b097819 */ /* 0x000fe20000010206 */
[----:B------:R-:W-:Y:S01]  /*0b20*/  IMAD.U32 R10, RZ, RZ, UR12 ;  /* 0x0000000cff0a7e24 */ /* 0x000fe2000f8e00ff */
[----:B------:R-:W-:Y:S01]  /*0b30*/  LEA R7, P0, R8, R7, 0x2 ;  /* 0x0000000708077211 */ /* 0x000fe200078010ff */
[----:B------:R-:W-:Y:S01]  /*0b40*/  IMAD R11, R5, UR11, RZ ;  /* 0x0000000b050b7c24 */ /* 0x000fe2000f8e02ff */
[----:B------:R-:W-:-:S02]  /*0b50*/  UMOV UR4, URZ ;  /* 0x000000ff00047c82 */ /* 0x000fc40008000000 */
[----:B------:R-:W-:Y:S01]  /*0b60*/  LEA.HI.X R9, R8, R9, R10, 0x2, P0 ;  /* 0x0000000908097211 */ /* 0x000fe200000f140a */
[----:B------:R-:W-:Y:S01]  /*0b70*/  IMAD.SHL.U32 R8, R4, 0x4, RZ ;  /* 0x0000000404087824 */ /* 0x000fe200078e00ff */
[----:B------:R-:W-:Y:S01]  /*0b80*/  IADD3 R12, P0, PT, R27, UR14, RZ ;  /* 0x0000000e1b0c7c10 */ /* 0x000fe2000ff1e0ff */
[----:B------:R-:W-:Y:S01]  /*0b90*/  IMAD R11, R11, UR10, RZ ;  /* 0x0000000a0b0b7c24 */ /* 0x000fe2000f8e02ff */
[----:B------:R-:W-:Y:S02]  /*0ba0*/  SHF.R.U32.HI R10, RZ, 0x1e, R4 ;  /* 0x0000001eff0a7819 */ /* 0x000fe40000011604 */
[----:B------:R-:W-:Y:S01]  /*0bb0*/  IADD3.X R15, PT, PT, R6, UR12, RZ, P0, !PT ;  /* 0x0000000c060f7c10 */ /* 0x000fe200087fe4ff */
[----:B------:R-:W-:Y:S01]  /*0bc0*/  IMAD.SHL.U32 R14, R12, 0x4, RZ ;  /* 0x000000040c0e7824 */ /* 0x000fe200078e00ff */
[----:B-1----:R-:W-:Y:S01]  /*0bd0*/  UIADD3 UR5, UP0, UPT, UR9, UR6, URZ ;  /* 0x0000000609057290 */ /* 0x002fe2000ff1e0ff */
[-C--:B------:R-:W-:Y:S02]  /*0be0*/  IADD3 R20, P1, PT, R8, R7.reuse, RZ ;  /* 0x0000000708147210 */ /* 0x080fe40007f3e0ff */
[----:B------:R-:W-:Y:S01]  /*0bf0*/  SHF.L.U64.HI R15, R12, 0x2, R15 ;  /* 0x000000020c0f7819 */ /* 0x000fe2000001020f */
[----:B------:R-:W-:Y:S01]  /*0c00*/  ULEA.HI.X.SX32 UR6, UR9, UR7, 0x1, UP0 ;  /* 0x0000000709067291 */ /* 0x000fe200080f0eff */
[C---:B------:R-:W-:Y:S01]  /*0c10*/  LEA R12, P0, R4.reuse, R7, 0x3 ;  /* 0x00000007040c7211 */ /* 0x040fe200078018ff */
[----:B------:R-:W-:Y:S01]  /*0c20*/  IMAD.U32 R5, RZ, RZ, UR5 ;  /* 0x00000005ff057e24 */ /* 0x000fe2000f8e00ff */
[----:B------:R-:W-:Y:S01]  /*0c30*/  UMOV UR7, 0x400 ;  /* 0x0000040000077882 */ /* 0x000fe20000000000 */
[C---:B------:R-:W-:Y:S01]  /*0c40*/  IMAD.WIDE.U32 R14, R4.reuse, 0xc, R14 ;  /* 0x0000000c040e7825 */ /* 0x040fe200078e000e */
[----:B------:R-:W-:Y:S01]  /*0c50*/  UIADD3 UR7, UPT, UPT, UR7, 0x80, URZ ;  /* 0x0000008007077890 */ /* 0x000fe2000fffe0ff */
[----:B------:R-:W-:-:S02]  /*0c60*/  LEA.HI.X R22, R4, R9, RZ, 0x3, P0 ;  /* 0x0000000904167211 */ /* 0x000fc400000f1cff */
[----:B------:R-:W-:Y:S01]  /*0c70*/  IMAD.U32 R13, RZ, RZ, UR6 ;  /* 0x00000006ff0d7e24 */ /* 0x000fe2000f8e00ff */
[----:B--2---:R-:W-:Y:S01]  /*0c80*/  ULEA UR7, UR8, UR7, 0x18 ;  /* 0x0000000708077291 */ /* 0x004fe2000f8ec0ff */
[----:B------:R-:W-:Y:S01]  /*0c90*/  IADD3.X R28, PT, PT, R10, R9, RZ, P1, !PT ;  /* 0x000000090a1c7210 */ /* 0x000fe20000ffe4ff */
[----:B------:R-:W-:Y:S02]  /*0ca0*/  VIADD R21, R15, UR4 ;  /* 0x000000040f157c36 */ /* 0x000fe40008000000 */
[----:B------:R-:W-:-:S06]  /*0cb0*/  UIADD3 UR7, UPT, UPT, UR7, UR9, URZ ;  /* 0x0000000907077290 */ /* 0x000fcc000fffe0ff */
[----:B------:R-:W-:-:S05]  /*0cc0*/  LEA R26, R27, UR7, 0x2 ;  /* 0x000000071b1a7c11 */ /* 0x000fca000f8e10ff */
[C-C-:B------:R-:W-:Y:S02]  /*0cd0*/  IMAD R24, R11.reuse, 0x4, R26.reuse ;  /* 0x000000040b187824 */ /* 0x140fe400078e021a */
[C-C-:B------:R-:W-:Y:S02]  /*0ce0*/  IMAD R23, R11.reuse, 0x8, R26.reuse ;  /* 0x000000080b177824 */ /* 0x140fe400078e021a */
[----:B------:R-:W-:-:S07]  /*0cf0*/  IMAD R25, R11, 0xc, R26 ;  /* 0x0000000c0b197824 */ /* 0x000fce00078e021a */
.L_x_200:
[----:B------:R-:W-:-:S05]  /*0d00*/  IADD3 R18, P0, PT, R5, R7, RZ ;  /* 0x0000000705127210 */ /* 0x000fca0007f1e0ff */
[----:B------:R-:W-:Y:S01]  /*0d10*/  IMAD.X R19, R13, 0x1, R9, P0 ;  /* 0x000000010d137824 */ /* 0x000fe200000e0609 */
[----:B------:R-:W-:-:S04]  /*0d20*/  IADD3 R16, P0, PT, R5, R20, RZ ;  /* 0x0000001405107210 */ /* 0x000fc80007f1e0ff */
[----:B------:R-:W-:Y:S01]  /*0d30*/  @!PT LDS RZ, [RZ] ;  /* 0x00000000fffff984 */ /* 0x000fe20000000800 */
[----:B------:R-:W-:Y:S01]  /*0d40*/  @!PT LDS RZ, [RZ] ;  /* 0x00000000fffff984 */ /* 0x000fe20000000800 */
[----:B------:R-:W-:Y:S01]  /*0d50*/  @!PT LDS RZ, [RZ] ;  /* 0x00000000fffff984 */ /* 0x000fe20000000800 */
[----:B------:R1:W-:Y:S01]  /*0d60*/  LDGSTS.E [R26], desc[UR16][R18.64] ;  /* 0x00000000121a7fae */ /* 0x0003e2000b9a1010 */
[----:B------:R-:W-:-:S05]  /*0d70*/  IMAD.X R17, R13, 0x1, R28, P0 ;  /* 0x000000010d117824 */ /* 0x000fca00000e061c */
[----:B------:R2:W-:Y:S01]  /*0d80*/  LDGSTS.E [R24], desc[UR16][R16.64] ;  /* 0x0000000010187fae */ /* 0x0005e2000b9a1010 */
[----:B-1----:R-:W-:Y:S01]  /*0d90*/  IMAD R26, R11, 0x10, R26 ;  /* 0x000000100b1a7824 */ /* 0x002fe200078e021a */
[----:B--2---:R-:W-:Y:S01]  /*0da0*/  IADD3 R16, P0, PT, R5, R12, RZ ;  /* 0x0000000c05107210 */ /* 0x004fe20007f1e0ff */
[----:B------:R-:W-:-:S04]  /*0db0*/  IMAD R24, R11, 0x10, R24 ;  /* 0x000000100b187824 */ /* 0x000fc800078e0218 */
[----:B------:R-:W-:Y:S01]  /*0dc0*/  IMAD.X R17, R13, 0x1, R22, P0 ;  /* 0x000000010d117824 */ /* 0x000fe200000e0616 */
[----:B------:R-:W-:Y:S02]  /*0dd0*/  IADD3 R18, P0, PT, R5, R14, RZ ;  /* 0x0000000e05127210 */ /* 0x000fe40007f1e0ff */
[----:B------:R-:W-:Y:S02]  /*0de0*/  LEA R5, P1, R4, R5, 0x4 ;  /* 0x0000000504057211 */ /* 0x000fe400078220ff */
[----:B------:R1:W-:Y:S01]  /*0df0*/  LDGSTS.E [R23], desc[UR16][R16.64] ;  /* 0x0000000010177fae */ /* 0x0003e2000b9a1010 */
[----:B------:R-:W-:Y:S01]  /*0e00*/  IMAD.X R19, R13, 0x1, R21, P0 ;  /* 0x000000010d137824 */ /* 0x000fe200000e0615 */
[----:B------:R-:W-:Y:S02]  /*0e10*/  IADD3 R27, P0, PT, R8, R27, RZ ;  /* 0x0000001b081b7210 */ /* 0x000fe40007f1e0ff */
[----:B------:R-:W-:Y:S02]  /*0e20*/  LEA.HI.X R13, R4, R13, RZ, 0x4, P1 ;  /* 0x0000000d040d7211 */ /* 0x000fe400008f24ff */
[----:B------:R2:W-:Y:S01]  /*0e30*/  LDGSTS.E [R25], desc[UR16][R18.64] ;  /* 0x0000000012197fae */ /* 0x0005e2000b9a1010 */
[----:B------:R-:W-:Y:S01]  /*0e40*/  IMAD.X R6, R10, 0x1, R6, P0 ;  /* 0x000000010a067824 */ /* 0x000fe200000e0606 */
[----:B------:R-:W-:-:S04]  /*0e50*/  ISETP.GE.U32.AND P0, PT, R27, R2, PT ;  /* 0x000000021b00720c */ /* 0x000fc80003f06070 */
[----:B------:R-:W-:Y:S01]  /*0e60*/  ISETP.GE.U32.AND.EX P0, PT, R6, R3, PT, P0 ;  /* 0x000000030600720c */ /* 0x000fe20003f06100 */
[C---:B-1----:R-:W-:Y:S02]  /*0e70*/  IMAD R23, R11.reuse, 0x10, R23 ;  /* 0x000000100b177824 */ /* 0x042fe400078e0217 */
[----:B--2---:R-:W-:-:S10]  /*0e80*/  IMAD R25, R11, 0x10, R25 ;  /* 0x000000100b197824 */ /* 0x004fd400078e0219 */
[----:B------:R-:W-:Y:S05]  /*0e90*/  @!P0 BRA `(.L_x_200) ;  /* 0xfffffffc00988947 */ /* 0x000fea000383ffff */
.L_x_193:
[----:B------:R-:W-:Y:S05]  /*0ea0*/  BSYNC.RECONVERGENT B0 ;  /* 0x0000000000007941 */ /* 0x000fea0003800200 */
.L_x_192:
[----:B------:R-:W0:Y:S01]  /*0eb0*/  LDGDEPBAR ;  /* 0x00000000000079af */ /* 0x000e220000000000 */
[----:B------:R-:W-:-:S04]  /*0ec0*/  DEPBAR.LE SB0, 0x0 ;  /* 0x000080000000791a */ /* 0x000fc80000000000 */
[----:B------:R-:W-:Y:S06]  /*0ed0*/  BAR.SYNC.DEFER_BLOCKING 0x0 ;  /* 0x0000000000007b1d */ /* 0x000fec0000010000 */
.L_x_191:
[----:B------:R-:W-:-:S13]  /*0ee0*/  ISETP.NE.AND P0, PT, R0, UR13, PT ;  /* 0x0000000d00007c0c */ /* 0x000fda000bf05270 */
[----:B------:R-:W-:Y:S05]  /*0ef0*/  @!P0 BRA `(.L_x_201) ;  /* 0x0000000000748947 */ /* 0x000fea0003800000 */
[----:B------:R-:W1:Y:S02]  /*0f00*/  LDC R4, c[0x0][0x388] ;  /* 0x0000e200ff047b82 */ /* 0x000e640000000800 */
[----:B-1----:R-:W-:-:S13]  /*0f10*/  ISETP.GE.AND P0, PT, R4, 0x1, PT ;  /* 0x000000010400780c */ /* 0x002fda0003f06270 */
[----:B------:R-:W-:Y:S05]  /*0f20*/  @!P0 EXIT ;  /* 0x000000000000894d */ /* 0x000fea0003800000 */
[----:B------:R-:W1:Y:S01]  /*0f30*/  S2R R5, SR_TID.X ;  /* 0x0000000000057919 */ /* 0x000e620000002100 */
[----:B------:R-:W2:Y:S01]  /*0f40*/  S2UR UR7, SR_CgaCtaId ;  /* 0x00000000000779c3 */ /* 0x000ea20000008800 */
[----:B------:R-:W1:Y:S01]  /*0f50*/  LDCU UR8, c[0x0][0x3a0] ;  /* 0x00007400ff0877ac */ /* 0x000e620008000800 */
[----:B------:R-:W-:Y:S01]  /*0f60*/  IMAD.MOV R4, RZ, RZ, -R4 ;  /* 0x000000ffff047224 */ /* 0x000fe200078e0a04 */
[----:B------:R-:W3:Y:S01]  /*0f70*/  LDCU.64 UR4, c[0x0][0x390] ;  /* 0x00007200ff0477ac */ /* 0x000ee20008000a00 */
[----:B------:R-:W-:Y:S02]  /*0f80*/  UMOV UR6, 0x400 ;  /* 0x0000040000067882 */ /* 0x000fe40000000000 */
[----:B------:R-:W-:Y:S02]  /*0f90*/  UIADD3 UR6, UPT, UPT, UR6, 0x80, URZ ;  /* 0x0000008006067890 */ /* 0x000fe4000fffe0ff */
[----:B---3--:R-:W-:Y:S02]  /*0fa0*/  ULEA UR4, UP0, UR14, UR4, 0x2 ;  /* 0x000000040e047291 */ /* 0x008fe4000f8010ff */
[----:B--2---:R-:W-:-:S02]  /*0fb0*/  ULEA UR6, UR7, UR6, 0x18 ;  /* 0x0000000607067291 */ /* 0x004fc4000f8ec0ff */
[----:B------:R-:W-:Y:S01]  /*0fc0*/  ULEA.HI.X UR5, UR14, UR5, UR12, 0x2, UP0 ;  /* 0x000000050e057291 */ /* 0x000fe200080f140c */
[----:B-1----:R-:W-:-:S05]  /*0fd0*/  LEA R2, R5, UR8, 0x2 ;  /* 0x0000000805027c11 */ /* 0x002fca000f8e10ff */
[----:B------:R-:W-:-:S07]  /*0fe0*/  VIADD R6, R2, UR6 ;  /* 0x0000000602067c36 */ /* 0x000fce0008000000 */
.L_x_202:
[----:B------:R-:W-:Y:S01]  /*0ff0*/  ISETP.GE.AND P0, PT, R5, R0, PT ;  /* 0x000000000500720c */ /* 0x000fe20003f06270 */
[----:B------:R-:W-:Y:S01]  /*1000*/  IMAD.U32 R3, RZ, RZ, UR5 ;  /* 0x00000005ff037e24 */ /* 0x000fe2000f8e00ff */
[----:B------:R-:W-:Y:S01]  /*1010*/  MOV R2, UR4 ;  /* 0x0000000400027c02 */ /* 0x000fe20008000f00 */
[----:B------:R-:W-:-:S10]  /*1020*/  VIADD R4, R4, 0x1 ;  /* 0x0000000104047836 */ /* 0x000fd40000000000 */
[----:B------:R1:W2:Y:S01]  /*1030*/  @!P0 LDS R7, [R6] ;  /* 0x0000000006078984 */ /* 0x0002a20000000800 */
[----:B------:R-:W-:-:S04]  /*1040*/  @!P0 IMAD.WIDE R2, R5, 0x4, R2 ;  /* 0x0000000405028825 */ /* 0x000fc800078e0202 */
[----:B------:R-:W-:Y:S02]  /*1050*/  VIADD R5, R5, 0x80 ;  /* 0x0000008005057836 */ /* 0x000fe40000000000 */
[----:B-1----:R-:W-:Y:S01]  /*1060*/  VIADD R6, R6, 0x200 ;  /* 0x0000020006067836 */ /* 0x002fe20000000000 */
[----:B--2---:R-:W-:-:S04]  /*1070*/  @!P0 ISETP.NE.AND P1, PT, R7, RZ, PT ;  /* 0x000000ff0700820c */ /* 0x004fc80003f25270 */
[----:B------:R-:W-:-:S05]  /*1080*/  @!P0 SEL R7, RZ, 0x1, P1 ;  /* 0x00000001ff078807 */ /* 0x000fca0000800000 */
[----:B------:R1:W-:Y:S01]  /*1090*/  @!P0 STG.E desc[UR16][R2.64], R7 ;  /* 0x0000000702008986 */ /* 0x0003e2000c101910 */
[----:B------:R-:W-:-:S13]  /*10a0*/  ISETP.NE.AND P0, PT, R4, RZ, PT ;  /* 0x000000ff0400720c */ /* 0x000fda0003f05270 */
[----:B-1----:R-:W-:Y:S05]  /*10b0*/  @P0 BRA `(.L_x_202) ;  /* 0xfffffffc00cc0947 */ /* 0x002fea000383ffff */
[----:B------:R-:W-:Y:S05]  /*10c0*/  EXIT ;  /* 0x000000000000794d */ /* 0x000fea0003800000 */
.L_x_201:
        /* <DEDUP_REMOVED lines=15> */
.L_x_203:
[----:B-1----:R-:W1:Y:S01]  /*11c0*/  LDS R6, [R4] ;  /* 0x0000000004067984 */ /* 0x002e620000000800 */
[----:B------:R-:W-:Y:S02]  /*11d0*/  VIADD R0, R0, 0x1 ;  /* 0x0000000100007836 */ /* 0x000fe40000000000 */
[----:B------:R-:W-:Y:S02]  /*11e0*/  IMAD.U32 R2, RZ, RZ, UR6 ;  /* 0x00000006ff027e24 */ /* 0x000fe4000f8e00ff */
[----:B------:R-:W-:Y:S02]  /*11f0*/  IMAD.U32 R3, RZ, RZ, UR7 ;  /* 0x00000007ff037e24 */ /* 0x000fe4000f8e00ff */
[----:B------:R-:W-:Y:S01]  /*1200*/  IMAD.WIDE R2, R5, 0x4, R2 ;  /* 0x0000000405027825 */ /* 0x000fe200078e0202 */
[----:B-1----:R-:W-:-:S04]  /*1210*/  ISETP.NE.AND P0, PT, R6, RZ, PT ;  /* 0x000000ff0600720c */ /* 0x002fc80003f05270 */
[----:B------:R-:W-:Y:S02]  /*1220*/  SEL R7, RZ, 0x1, P0 ;  /* 0x00000001ff077807 */ /* 0x000fe40000000000 */
[----:B------:R-:W-:-:S03]  /*1230*/  ISETP.NE.AND P0, PT, R0, RZ, PT ;  /* 0x000000ff0000720c */ /* 0x000fc60003f05270 */
[----:B------:R1:W-:Y:S10]  /*1240*/  STG.E desc[UR16][R2.64], R7 ;  /* 0x0000000702007986 */ /* 0x0003f4000c101910 */
[----:B------:R-:W-:Y:S05]  /*1250*/  @!P0 EXIT ;  /* 0x000000000000894d */ /* 0x000fea0003800000 */
[----:B------:R-:W-:Y:S02]  /*1260*/  VIADD R4, R4, 0x200 ;  /* 0x0000020004047836 */ /* 0x000fe40000000000 */
[----:B------:R-:W-:Y:S01]  /*1270*/  VIADD R5, R5, 0x80 ;  /* 0x0000008005057836 */ /* 0x000fe20000000000 */
[----:B------:R-:W-:Y:S06]  /*1280*/  BRA `(.L_x_203) ;  /* 0xfffffffc00cc7947 */ /* 0x000fec000383ffff */
        .weak           $__internal_0_$__cuda_sm20_div_u64
        .type           $__internal_0_$__cuda_sm20_div_u64,@function
        .size           $__internal_0_$__cuda_sm20_div_u64,(.L_x_229 - $__internal_0_$__cuda_sm20_div_u64)
$__internal_0_$__cuda_sm20_div_u64:
[----:B------:R-:W-:Y:S02]  /*1290*/  IMAD.MOV.U32 R16, RZ, RZ, R4 ;  /* 0x000000ffff107224 */ /* 0x000fe400078e0004 */
[----:B------:R-:W-:-:S04]  /*12a0*/  IMAD.MOV.U32 R17, RZ, RZ, RZ ;  /* 0x000000ffff117224 */ /* 0x000fc800078e00ff */
[----:B------:R-:W1:Y:S08]  /*12b0*/  I2F.U64.RP R12, R16 ;  /* 0x00000010000c7312 */ /* 0x000e700000309000 */
[----:B-1----:R-:W1:Y:S02]  /*12c0*/  MUFU.RCP R12, R12 ;  /* 0x0000000c000c7308 */ /* 0x002e640000001000 */
[----:B-1----:R-:W-:-:S06]  /*12d0*/  IADD3 R8, PT, PT, R12, 0x1ffffffe, RZ ;  /* 0x1ffffffe0c087810 */ /* 0x002fcc0007ffe0ff */
[----:B------:R-:W1:Y:S02]  /*12e0*/  F2I.U64.TRUNC R8, R8 ;  /* 0x0000000800087311 */ /* 0x000e64000020d800 */
[----:B-1----:R-:W-:-:S04]  /*12f0*/  IMAD.WIDE.U32 R14, R8, R4, RZ ;  /* 0x00000004080e7225 */ /* 0x002fc800078e00ff */
[----:B------:R-:W-:Y:S01]  /*1300*/  IMAD R15, R9, R4, R15 ;  /* 0x00000004090f7224 */ /* 0x000fe200078e020f */
[----:B------:R-:W-:-:S05]  /*1310*/  IADD3 R19, P0, PT, RZ, -R14, RZ ;  /* 0x8000000eff137210 */ /* 0x000fca0007f1e0ff */
[----:B------:R-:W-:-:S04]  /*1320*/  IMAD.HI.U32 R14, R8, R19, RZ ;  /* 0x00000013080e7227 */ /* 0x000fc800078e00ff */
[----:B------:R-:W-:Y:S02]  /*1330*/  IMAD.X R21, RZ, RZ, ~R15, P0 ;  /* 0x000000ffff157224 */ /* 0x000fe400000e0e0f */
[----:B------:R-:W-:Y:S02]  /*1340*/  IMAD.MOV.U32 R15, RZ, RZ, R8 ;  /* 0x000000ffff0f7224 */ /* 0x000fe400078e0008 */
[-C--:B------:R-:W-:Y:S02]  /*1350*/  IMAD R17, R9, R21.reuse, RZ ;  /* 0x0000001509117224 */ /* 0x080fe400078e02ff */
[----:B------:R-:W-:-:S04]  /*1360*/  IMAD.WIDE.U32 R14, P0, R8, R21, R14 ;  /* 0x00000015080e7225 */ /* 0x000fc8000780000e */
[----:B------:R-:W-:-:S04]  /*1370*/  IMAD.HI.U32 R21, R9, R21, RZ ;  /* 0x0000001509157227 */ /* 0x000fc800078e00ff */
[----:B------:R-:W-:-:S04]  /*1380*/  IMAD.HI.U32 R14, P1, R9, R19, R14 ;  /* 0x00000013090e7227 */ /* 0x000fc8000782000e */
[----:B------:R-:W-:Y:S01]  /*1390*/  IMAD.X R12, R21, 0x1, R9, P0 ;  /* 0x00000001150c7824 */ /* 0x000fe200000e0609 */
[----:B------:R-:W-:-:S04]  /*13a0*/  IADD3 R15, P2, PT, R17, R14, RZ ;  /* 0x0000000e110f7210 */ /* 0x000fc80007f5e0ff */
[----:B------:R-:W-:Y:S01]  /*13b0*/  IADD3.X R17, PT, PT, RZ, RZ, R12, P2, P1 ;  /* 0x000000ffff117210 */ /* 0x000fe200017e240c */
[----:B------:R-:W-:-:S03]  /*13c0*/  IMAD.WIDE.U32 R8, R15, R4, RZ ;  /* 0x000000040f087225 */ /* 0x000fc600078e00ff */
[----:B------:R-:W-:Y:S01]  /*13d0*/  IADD3 R19, P0, PT, RZ, -R8, RZ ;  /* 0x80000008ff137210 */ /* 0x000fe20007f1e0ff */
[----:B------:R-:W-:-:S04]  /*13e0*/  IMAD R8, R17, R4, R9 ;  /* 0x0000000411087224 */ /* 0x000fc800078e0209 */
[----:B------:R-:W-:-:S04]  /*13f0*/  IMAD.HI.U32 R14, R15, R19, RZ ;  /* 0x000000130f0e7227 */ /* 0x000fc800078e00ff */
[----:B------:R-:W-:-:S04]  /*1400*/  IMAD.X R8, RZ, RZ, ~R8, P0 ;  /* 0x000000ffff087224 */ /* 0x000fc800000e0e08 */
[----:B------:R-:W-:-:S04]  /*1410*/  IMAD.WIDE.U32 R14, P0, R15, R8, R14 ;  /* 0x000000080f0e7225 */ /* 0x000fc8000780000e */
[C---:B------:R-:W-:Y:S02]  /*1420*/  IMAD R9, R17.reuse, R8, RZ ;  /* 0x0000000811097224 */ /* 0x040fe400078e02ff */
[----:B------:R-:W-:-:S04]  /*1430*/  IMAD.HI.U32 R12, P1, R17, R19, R14 ;  /* 0x00000013110c7227 */ /* 0x000fc8000782000e */
[----:B------:R-:W-:Y:S01]  /*1440*/  IMAD.HI.U32 R8, R17, R8, RZ ;  /* 0x0000000811087227 */ /* 0x000fe200078e00ff */
[----:B------:R-:W-:-:S03]  /*1450*/  IADD3 R12, P2, PT, R9, R12, RZ ;  /* 0x0000000c090c7210 */ /* 0x000fc60007f5e0ff */
[----:B------:R-:W-:Y:S02]  /*1460*/  IMAD.X R17, R8, 0x1, R17, P0 ;  /* 0x0000000108117824 */ /* 0x000fe400000e0611 */
[----:B------:R-:W-:-:S03]  /*1470*/  IMAD.HI.U32 R8, R12, R13, RZ ;  /* 0x0000000d0c087227 */ /* 0x000fc600078e00ff */
[----:B------:R-:W-:Y:S01]  /*1480*/  IADD3.X R14, PT, PT, RZ, RZ, R17, P2, P1 ;  /* 0x000000ffff0e7210 */ /* 0x000fe200017e2411 */
[----:B------:R-:W-:Y:S02]  /*1490*/  IMAD.MOV.U32 R9, RZ, RZ, RZ ;  /* 0x000000ffff097224 */ /* 0x000fe400078e00ff */
[----:B------:R-:W-:-:S04]  /*14a0*/  IMAD.WIDE.U32 R8, R12, R11, R8 ;  /* 0x0000000b0c087225 */ /* 0x000fc800078e0008 */
[C---:B------:R-:W-:Y:S02]  /*14b0*/  IMAD R15, R14.reuse, R11, RZ ;  /* 0x0000000b0e0f7224 */ /* 0x040fe400078e02ff */
[----:B------:R-:W-:-:S04]  /*14c0*/  IMAD.HI.U32 R8, P0, R14, R13, R8 ;  /* 0x0000000d0e087227 */ /* 0x000fc80007800008 */
[----:B------:R-:W-:Y:S01]  /*14d0*/  IMAD.HI.U32 R14, R14, R11, RZ ;  /* 0x0000000b0e0e7227 */ /* 0x000fe200078e00ff */
[----:B------:R-:W-:-:S03]  /*14e0*/  IADD3 R15, P1, PT, R15, R8, RZ ;  /* 0x000000080f0f7210 */ /* 0x000fc60007f3e0ff */
[----:B------:R-:W-:-:S04]  /*14f0*/  IMAD.X R8, RZ, RZ, R14, P0 ;  /* 0x000000ffff087224 */ /* 0x000fc800000e060e */
[----:B------:R-:W-:Y:S02]  /*1500*/  IMAD.X R17, RZ, RZ, R8, P1 ;  /* 0x000000ffff117224 */ /* 0x000fe400008e0608 */
[----:B------:R-:W-:-:S04]  /*1510*/  IMAD.WIDE.U32 R8, R15, R4, RZ ;  /* 0x000000040f087225 */ /* 0x000fc800078e00ff */
[-C--:B------:R-:W-:Y:S01]  /*1520*/  IMAD R12, R17, R4.reuse, R9 ;  /* 0x00000004110c7224 */ /* 0x080fe200078e0209 */
[----:B------:R-:W-:Y:S02]  /*1530*/  IADD3 R13, P0, PT, -R8, R13, RZ ;  /* 0x0000000d080d7210 */ /* 0x000fe40007f1e1ff */
[----:B------:R-:W-:Y:S02]  /*1540*/  IADD3 R8, P2, PT, R15, 0x1, RZ ;  /* 0x000000010f087810 */ /* 0x000fe40007f5e0ff */
[----:B------:R-:W-:Y:S01]  /*1550*/  IADD3 R9, P1, PT, -R4, R13, RZ ;  /* 0x0000000d04097210 */ /* 0x000fe20007f3e1ff */
[----:B------:R-:W-:Y:S01]  /*1560*/  IMAD.X R14, R11, 0x1, ~R12, P0 ;  /* 0x000000010b0e7824 */ /* 0x000fe200000e0e0c */
[----:B------:R-:W-:Y:S01]  /*1570*/  ISETP.GE.U32.AND P0, PT, R13, R4, PT ;  /* 0x000000040d00720c */ /* 0x000fe20003f06070 */
[----:B------:R-:W-:-:S03]  /*1580*/  IMAD.X R12, RZ, RZ, R17, P2 ;  /* 0x000000ffff0c7224 */ /* 0x000fc600010e0611 */
[C---:B------:R-:W-:Y:S02]  /*1590*/  ISETP.GE.U32.AND.EX P0, PT, R14.reuse, RZ, PT, P0 ;  /* 0x000000ff0e00720c */ /* 0x040fe40003f06100 */
[----:B------:R-:W-:Y:S02]  /*15a0*/  IADD3.X R11, PT, PT, R14, -0x1, RZ, P1, !PT ;  /* 0xffffffff0e0b7810 */ /* 0x000fe40000ffe4ff */
[----:B------:R-:W-:Y:S02]  /*15b0*/  SEL R15, R8, R15, P0 ;  /* 0x0000000f080f7207 */ /* 0x000fe40000000000 */
[----:B------:R-:W-:Y:S02]  /*15c0*/  SEL R9, R9, R13, P0 ;  /* 0x0000000d09097207 */ /* 0x000fe40000000000 */
[----:B------:R-:W-:Y:S02]  /*15d0*/  SEL R12, R12, R17, P0 ;  /* 0x000000110c0c7207 */ /* 0x000fe40000000000 */
[----:B------:R-:W-:-:S02]  /*15e0*/  IADD3 R8, P2, PT, R15, 0x1, RZ ;  /* 0x000000010f087810 */ /* 0x000fc40007f5e0ff */
[----:B------:R-:W-:Y:S02]  /*15f0*/  SEL R11, R11, R14, P0 ;  /* 0x0000000e0b0b7207 */ /* 0x000fe40000000000 */
[----:B------:R-:W-:Y:S01]  /*1600*/  ISETP.GE.U32.AND P0, PT, R9, R4, PT ;  /* 0x000000040900720c */ /* 0x000fe20003f06070 */
[----:B------:R-:W-:Y:S01]  /*1610*/  IMAD.X R9, RZ, RZ, R12, P2 ;  /* 0x000000ffff097224 */ /* 0x000fe200010e060c */
[----:B------:R-:W-:Y:S02]  /*1620*/  ISETP.NE.U32.AND P1, PT, R4, RZ, PT ;  /* 0x000000ff0400720c */ /* 0x000fe40003f25070 */
[----:B------:R-:W-:Y:S01]  /*1630*/  ISETP.GE.U32.AND.EX P0, PT, R11, RZ, PT, P0 ;  /* 0x000000ff0b00720c */ /* 0x000fe20003f06100 */
[----:B------:R-:W-:Y:S01]  /*1640*/  IMAD.MOV.U32 R11, RZ, RZ, 0x0 ;  /* 0x00000000ff0b7424 */ /* 0x000fe200078e00ff */
[----:B------:R-:W-:Y:S02]  /*1650*/  ISETP.NE.AND.EX P1, PT, RZ, RZ, PT, P1 ;  /* 0x000000ffff00720c */ /* 0x000fe40003f25310 */
[----:B------:R-:W-:-:S02]  /*1660*/  SEL R8, R8, R15, P0 ;  /* 0x0000000f08087207 */ /* 0x000fc40000000000 */
[----:B------:R-:W-:Y:S02]  /*1670*/  SEL R9, R9, R12, P0 ;  /* 0x0000000c09097207 */ /* 0x000fe40000000000 */
[----:B------:R-:W-:Y:S02]  /*1680*/  SEL R8, R8, 0xffffffff, P1 ;  /* 0xffffffff08087807 */ /* 0x000fe40000800000 */
[----:B------:R-:W-:Y:S01]  /*1690*/  SEL R9, R9, 0xffffffff, P1 ;  /* 0xffffffff09097807 */ /* 0x000fe20000800000 */
[----:B------:R-:W-:Y:S06]  /*16a0*/  RET.REL.NODEC R10 `(_ZN3cub18CUB_300001_SM_10006detail9transform16transform_kernelINS2_10policy_hubILb0EN4cuda3std3__45tupleIJN6thrust24THRUST_300001_SM_1000_NS10device_ptrIiEEEEEE10policy1000ElNS7_11logical_notIiEENSA_6detail15normal_iteratorISC_EEJPiEEEvT0_iT1_T2_DpNS2_10kernel_argIT3_EE) ;  /* 0xffffffe80a547950 */ /* 0x000fec0003c3ffff */
.L_x_204:
        /* <DEDUP_REMOVED lines=13> */
.L_x_229:


//--------------------- .text._ZN3cub18CUB_300001_SM_10006detail9transform16transform_kernelINS2_10policy_hubILb0EN4cuda3std3__45tupleIJN6thrust24THRUST_300001_SM_1000_NS10device_ptrIiEEEEEE10policy1000EiNS7_11logical_notIiEENSA_6detail15normal_iteratorISC_EEJPiEEEvT0_iT1_T2_DpNS2_10kernel_argIT3_EE --------------------------
	.section	.text._ZN3cub18CUB_300001_SM_10006detail9transform16transform_kernelINS2_10policy_hubILb0EN4cuda3std3__45tupleIJN6thrust24THRUST_300001_SM_1000_NS10device_ptrIiEEEEEE10policy1000EiNS7_11logical_notIiEENSA_6detail15normal_iteratorISC_EEJPiEEEvT0_iT1_T2_DpNS2_10kernel_argIT3_EE,"ax",@progbits
	.align	128
        .global         _ZN3cub18CUB_300001_SM_10006detail9transform16transform_kernelINS2_10policy_hubILb0EN4cuda3std3__45tupleIJN6thrust24THRUST_300001_SM_1000_NS10device_ptrIiEEEEEE10policy1000EiNS7_11logical_notIiEENSA_6detail15normal_iteratorISC_EEJPiEEEvT0_iT1_T2_DpNS2_10kernel_argIT3_EE
        .type           _ZN3cub18CUB_300001_SM_10006detail9transform16transform_kernelINS2_10policy_hubILb0EN4cuda3std3__45tupleIJN6thrust24THRUST_300001_SM_1000_NS10device_ptrIiEEEEEE10policy1000EiNS7_11logical_notIiEENSA_6detail15normal_iteratorISC_EEJPiEEEvT0_iT1_T2_DpNS2_10kernel_argIT3_EE,@function
        .size           _ZN3cub18CUB_300001_SM_10006detail9transform16transform_kernelINS2_10policy_hubILb0EN4cuda3std3__45tupleIJN6thrust24THRUST_300001_SM_1000_NS10device_ptrIiEEEEEE10policy1000EiNS7_11logical_notIiEENSA_6detail15normal_iteratorISC_EEJPiEEEvT0_iT1_T2_DpNS2_10kernel_argIT3_EE,(.L_x_230 - _ZN3cub18CUB_300001_SM_10006detail9transform16transform_kernelINS2_10policy_hubILb0EN4cuda3std3__45tupleIJN6thrust24THRUST_300001_SM_1000_NS10device_ptrIiEEEEEE10policy1000EiNS7_11logical_notIiEENSA_6detail15normal_iteratorISC_EEJPiEEEvT0_iT1_T2_DpNS2_10kernel_argIT3_EE)
        .other          _ZN3cub18CUB_300001_SM_10006detail9transform16transform_kernelINS2_10policy_hubILb0EN4cuda3std3__45tupleIJN6thrust24THRUST_300001_SM_1000_NS10device_ptrIiEEEEEE10policy1000EiNS7_11logical_notIiEENSA_6detail15normal_iteratorISC_EEJPiEEEvT0_iT1_T2_DpNS2_10kernel_argIT3_EE,@"STO_CUDA_ENTRY STV_DEFAULT"
_ZN3cub18CUB_300001_SM_10006detail9transform16transform_kernelINS2_10policy_hubILb0EN4cuda3std3__45tupleIJN6thrust24THRUST_300001_SM_1000_NS10device_ptrIiEEEEEE10policy1000EiNS7_11logical_notIiEENSA_6detail15normal_iteratorISC_EEJPiEEEvT0_iT1_T2_DpNS2_10kernel_argIT3_EE:
.text._ZN3cub18CUB_300001_SM_10006detail9transform16transform_kernelINS2_10policy_hubILb0EN4cuda3std3__45tupleIJN6thrust24THRUST_300001_SM_1000_NS10device_ptrIiEEEEEE10policy1000EiNS7_11logical_notIiEENSA_6detail15normal_iteratorISC_EEJPiEEEvT0_iT1_T2_DpNS2_10kernel_argIT3_EE:
[----:B------:R-:W-:Y:S08]  /*0000*/  LDC R1, c[0x0][0x37c] ;  /* 0x0000df00ff017b82 */ /* 0x000ff00000000800 */
[----:B------:R-:W1:Y:S01]  /*0010*/  S2UR UR5, SR_CTAID.X ;  /* 0x00000000000579c3 */ /* 0x000e620000002500 */
[----:B------:R-:W2:Y:S01]  /*0020*/  LDCU UR6, c[0x0][0x370] ;  /* 0x00006e00ff0677ac */ /* 0x000ea20008000800 */
[----:B------:R-:W3:Y:S01]  /*0030*/  LDCU.64 UR10, c[0x0][0x380] ;  /* 0x00007000ff0a77ac */ /* 0x000ee20008000a00 */
[----:B------:R-:W4:Y:S01]  /*0040*/  LDCU.64 UR14, c[0x0][0x358] ;  /* 0x00006b00ff0e77ac */ /* 0x000f220008000a00 */
[----:B---3--:R-:W-:-:S02]  /*0050*/  USHF.L.U32 UR17, UR11, 0x7, URZ ;  /* 0x000000070b117899 */ /* 0x008fc400080006ff */
[----:B-1----:R-:W-:Y:S02]  /*0060*/  UIADD3 UR4, UPT, UPT, UR5, 0x2, URZ ;  /* 0x0000000205047890 */ /* 0x002fe4000fffe0ff */
[----:B------:R-:W-:Y:S02]  /*0070*/  UIMAD UR16, UR17, UR5, URZ ;  /* 0x00000005111072a4 */ /* 0x000fe4000f8e02ff */
[----:B--2---:R-:W-:Y:S02]  /*0080*/  UISETP.GE.U32.AND UP0, UPT, UR4, UR6, UPT ;  /* 0x000000060400728c */ /* 0x004fe4000bf06070 */
[----:B------:R-:W-:Y:S02]  /*0090*/  UIADD3 UR8, UPT, UPT, -UR16, UR10, URZ ;  /* 0x0000000a10087290 */ /* 0x000fe4000fffe1ff */
[----:B------:R-:W-:Y:S02]  /*00a0*/  UISETP.EQ.OR UP0, UPT, UR5, URZ, UP0 ;  /* 0x000000ff0500728c */ /* 0x000fe40008702670 */
[----:B------:R-:W-:-:S04]  /*00b0*/  UISETP.LT.AND UP1, UPT, UR17, UR8, UPT ;  /* 0x000000081100728c */ /* 0x000fc8000bf21270 */
[----:B------:R-:W-:-:S03]  /*00c0*/  USEL UR18, UR17, UR8, UP1 ;  /* 0x0000000811127287 */ /* 0x000fc60008800000 */
[----:B----4-:R-:W-:Y:S09]  /*00d0*/  BRA.U UP0, `(.L_x_205) ;  /* 0x0000000100ac7547 */ /* 0x010ff2000b800000 */
        /* <DEDUP_REMOVED lines=19> */
[----:B------:R-:W-:-:S02]  /*0210*/  USHF.R.U32.HI UR9, URZ, 0x4, UR10 ;  /* 0x00000004ff097899 */ /* 0x000fc4000801160a */
[----:B---3--:R-:W-:Y:S01]  /*0220*/  UIMAD.WIDE UR4, UR16, 0x4, UR4 ;  /* 0x00000004100478a5 */ /* 0x008fe2000f8e0204 */
        /* <DEDUP_REMOVED lines=9> */
[----:B------:R-:W-:-:S09]  /*02c0*/  UPRMT UR9, UR9, 0x5410, URZ ;  /* 0x0000541009097896 */ /* 0x000fd200080000ff */
[----:B--2---:R1:W-:Y:S01]  /*02d0*/  UBLKCP.S.G [UR12], [UR4], UR9 ;  /* 0x0000000c040073ba */ /* 0x0043e20008000209 */
[----:B------:R1:W-:Y:S01]  /*02e0*/  SYNCS.ARRIVE.TRANS64 RZ, [UR13], R0 ;  /* 0x00000000ffff79a7 */ /* 0x0003e2000800000d */
[----:B------:R-:W-:Y:S01]  /*02f0*/  NOP ;  /* 0x0000000000007918 */ /* 0x000fe20000000000 */
.L_x_207:
[----:B-1----:R-:W-:Y:S05]  /*0300*/  BSYNC.RECONVERGENT B0 ;  /* 0x0000000000007941 */ /* 0x002fea0003800200 */
.L_x_206:
[----:B------:R-:W1:Y:S08]  /*0310*/  S2UR UR5, SR_CgaCtaId ;  /* 0x00000000000579c3 */ /* 0x000e700000008800 */
[----:B------:R-:W-:Y:S01]  /*0320*/  BAR.SYNC.DEFER_BLOCKING 0x0 ;  /* 0x0000000000007b1d */ /* 0x000fe20000010000 */
[----:B------:R-:W-:-:S05]  /*0330*/  SHF.L.U32 R0, RZ, 0x1f, RZ ;  /* 0x0000001fff007819 */ /* 0x000fca00000006ff */
[----:B------:R-:W-:Y:S02]  /*0340*/  UMOV UR4, 0x400 ;  /* 0x0000040000047882 */ /* 0x000fe40000000000 */
[----:B-1----:R-:W-:-:S12]  /*0350*/  ULEA UR4, UR5, UR4, 0x18 ;  /* 0x0000000405047291 */ /* 0x002fd8000f8ec0ff */
.L_x_208:
[----:B------:R-:W1:Y:S02]  /*0360*/  SYNCS.PHASECHK.TRANS64.TRYWAIT P0, [UR4], R0 ;  /* 0x00000000ff0075a7 */ /* 0x000e640008001104 */
[----:B-1----:R-:W-:Y:S05]  /*0370*/  @!P0 BRA `(.L_x_208) ;  /* 0xfffffffc00f88947 */ /* 0x002fea000383ffff */
[----:B------:R-:W-:Y:S05]  /*0380*/  BRA `(.L_x_209) ;  /* 0x0000000800b47947 */ /* 0x000fea0003800000 */
.L_x_205:
[----:B------:R-:W1:Y:S01]  /*0390*/  S2R R0, SR_TID.Y ;  /* 0x0000000000007919 */ /* 0x000e620000002200 */
[----:B------:R-:W2:Y:S01]  /*03a0*/  LDCU UR19, c[0x0][0x360] ;  /* 0x00006c00ff1377ac */ /* 0x000ea20008000800 */
[----:B------:R-:W-:Y:S01]  /*03b0*/  BSSY.RECONVERGENT B0, `(.L_x_210) ;  /* 0x00000a7000007945 */ /* 0x000fe20003800200 */
[----:B------:R-:W1:Y:S01]  /*03c0*/  S2R R3, SR_TID.Z ;  /* 0x0000000000037919 */ /* 0x000e620000002300 */
[----:B------:R-:W1:Y:S01]  /*03d0*/  LDCU UR20, c[0x0][0x364] ;  /* 0x00006c80ff1477ac */ /* 0x000e620008000800 */
[----:B------:R-:W3:Y:S01]  /*03e0*/  LDC R6, c[0x0][0x368] ;  /* 0x0000da00ff067b82 */ /* 0x000ee20000000800 */
[----:B------:R-:W2:Y:S01]  /*03f0*/  S2R R5, SR_TID.X ;  /* 0x0000000000057919 */ /* 0x000ea20000002100 */
[----:B------:R-:W-:-:S04]  /*0400*/  USHF.L.U32 UR4, UR18, 0x2, URZ ;  /* 0x0000000212047899 */ /* 0x000fc800080006ff */
[----:B------:R-:W-:-:S04]  /*0410*/  USHF.R.S32.HI UR5, URZ, 0x1f, UR4 ;  /* 0x0000001fff057899 */ /* 0x000fc80008011404 */
[----:B------:R-:W-:Y:S02]  /*0420*/  USHF.R.U32.HI UR21, URZ, 0x2, UR5 ;  /* 0x00000002ff157899 */ /* 0x000fe40008011605 */
[----:B------:R-:W-:Y:S01]  /*0430*/  USHF.R.U64 UR7, UR4, 0x2, UR5 ;  /* 0x0000000204077899 */ /* 0x000fe20008001205 */
[----:B-1----:R-:W-:-:S04]  /*0440*/  IMAD R0, R3, UR20, R0 ;  /* 0x0000001403007c24 */ /* 0x002fc8000f8e0200 */
[----:B--2---:R-:W-:Y:S02]  /*0450*/  IMAD R5, R0, UR19, R5 ;  /* 0x0000001300057c24 */ /* 0x004fe4000f8e0205 */
[----:B------:R-:W-:-:S03]  /*0460*/  IMAD.U32 R0, RZ, RZ, UR21 ;  /* 0x00000015ff007e24 */ /* 0x000fc6000f8e00ff */
[----:B------:R-:W-:-:S04]  /*0470*/  ISETP.LT.U32.AND P0, PT, R5, UR7, PT ;  /* 0x0000000705007c0c */ /* 0x000fc8000bf01070 */
[----:B------:R-:W-:-:S13]  /*0480*/  ISETP.GT.U32.AND.EX P0, PT, R0, RZ, PT, P0 ;  /* 0x000000ff0000720c */ /* 0x000fda0003f04100 */
[----:B---3--:R-:W-:Y:S05]  /*0490*/  @!P0 BRA `(.L_x_211) ;  /* 0x0000000800608947 */ /* 0x008fea0003800000 */
[----:B------:R-:W-:Y:S01]  /*04a0*/  UIMAD UR4, UR19, UR20, URZ ;  /* 0x00000014130472a4 */ /* 0x000fe2000f8e02ff */
[----:B------:R-:W-:Y:S01]  /*04b0*/  IMAD.U32 R0, RZ, RZ, UR21 ;  /* 0x00000015ff007e24 */ /* 0x000fe2000f8e00ff */
[----:B------:R-:W-:Y:S01]  /*04c0*/  BSSY.RECONVERGENT B1, `(.L_x_212) ;  /* 0x0000029000017945 */ /* 0x000fe20003800200 */
[----:B------:R-:W-:Y:S02]  /*04d0*/  IMAD.U32 R2, RZ, RZ, UR21 ;  /* 0x00000015ff027e24 */ /* 0x000fe4000f8e00ff */
[----:B------:R-:W-:Y:S02]  /*04e0*/  IMAD.MOV.U32 R8, RZ, RZ, -0x1 ;  /* 0xffffffffff087424 */ /* 0x000fe400078e00ff */
[----:B------:R-:W-:-:S04]  /*04f0*/  IMAD R4, R6, UR4, RZ ;  /* 0x0000000406047c24 */ /* 0x000fc8000f8e02ff */
[----:B------:R-:W-:-:S05]  /*0500*/  IMAD.IADD R3, R4, 0x1, R5 ;  /* 0x0000000104037824 */ /* 0x000fca00078e0205 */
[C---:B------:R-:W-:Y:S02]  /*0510*/  ISETP.LT.U32.AND P1, PT, R3.reuse, UR7, PT ;  /* 0x0000000703007c0c */ /* 0x040fe4000bf21070 */
[C---:B------:R-:W-:Y:S02]  /*0520*/  ISETP.LT.U32.AND P0, PT, R3.reuse, UR7, PT ;  /* 0x0000000703007c0c */ /* 0x040fe4000bf01070 */
[----:B------:R-:W-:Y:S02]  /*0530*/  ISETP.GT.U32.AND.EX P1, PT, R0, RZ, PT, P1 ;  /* 0x000000ff0000720c */ /* 0x000fe40003f24110 */
[----:B------:R-:W-:Y:S02]  /*0540*/  ISETP.GT.U32.AND.EX P0, PT, R2, RZ, PT, P0 ;  /* 0x000000ff0200720c */ /* 0x000fe40003f04100 */
[----:B------:R-:W-:Y:S02]  /*0550*/  SEL R0, R3, UR7, !P1 ;  /* 0x0000000703007c07 */ /* 0x000fe4000c800000 */
[----:B------:R-:W-:-:S02]  /*0560*/  SEL R2, RZ, 0x1, !P0 ;  /* 0x00000001ff027807 */ /* 0x000fc40004000000 */
[----:B------:R-:W-:Y:S02]  /*0570*/  SEL R7, RZ, UR21, !P1 ;  /* 0x00000015ff077c07 */ /* 0x000fe4000c800000 */
[----:B------:R-:W-:Y:S01]  /*0580*/  IADD3 R3, P0, P1, R0, -R2, -R3 ;  /* 0x8000000200037210 */ /* 0x000fe2000791e803 */
[----:B------:R-:W-:-:S03]  /*0590*/  HFMA2 R0, -RZ, RZ, 0, 0 ;  /* 0x00000000ff007431 */ /* 0x000fc600000001ff */
        /* <DEDUP_REMOVED lines=20> */
[----:B------:R-:W-:Y:S02]  /*06e0*/  @P1 IADD3 R8, PT, PT, R8, 0x1, RZ ;  /* 0x0000000108081810 */ /* 0x000fe40007ffe0ff */
[----:B------:R-:W-:Y:S01]  /*06f0*/  @!P2 LOP3.LUT R8, RZ, R4, RZ, 0x33, !PT ;  /* 0x00000004ff08a212 */ /* 0x000fe200078e33ff */
[----:B------:R-:W-:Y:S06]  /*0700*/  BRA `(.L_x_214) ;  /* 0x0000000000107947 */ /* 0x000fec0003800000 */
.L_x_213:
[----:B------:R-:W-:-:S07]  /*0710*/  MOV R8, 0x730 ;  /* 0x0000073000087802 */ /* 0x000fce0000000f00 */
[----:B------:R-:W-:Y:S05]  /*0720*/  CALL.REL.NOINC `($__internal_1_$__cuda_sm20_div_u64) ;  /* 0x0000000800b07944 */ /* 0x000fea0003c00000 */
[----:B------:R-:W-:Y:S02]  /*0730*/  IMAD.MOV.U32 R8, RZ, RZ, R3 ;  /* 0x000000ffff087224 */ /* 0x000fe400078e0003 */
[----:B------:R-:W-:-:S07]  /*0740*/  IMAD.MOV.U32 R9, RZ, RZ, R10 ;  /* 0x000000ffff097224 */ /* 0x000fce00078e000a */
.L_x_214:
[----:B------:R-:W-:Y:S05]  /*0750*/  BSYNC.RECONVERGENT B1 ;  /* 0x0000000000017941 */ /* 0x000fea0003800200 */
.L_x_212:
        /* <DEDUP_REMOVED lines=11> */
[C---:B------:R-:W-:Y:S01]  /*0810*/  SHF.L.U64.HI R3, R5.reuse, 0x2, R0 ;  /* 0x0000000205037819 */ /* 0x040fe20000010200 */
[----:B------:R-:W-:Y:S01]  /*0820*/  IMAD.SHL.U32 R2, R5, 0x4, RZ ;  /* 0x0000000405027824 */ /* 0x000fe200078e00ff */
[----:B------:R-:W-:Y:S01]  /*0830*/  IADD3 R9, PT, PT, R7, 0x1, RZ ;  /* 0x0000000107097810 */ /* 0x000fe20007ffe0ff */
[----:B------:R-:W-:Y:S01]  /*0840*/  IMAD.U32 R11, RZ, RZ, UR16 ;  /* 0x00000010ff0b7e24 */ /* 0x000fe2000f8e00ff */
[----:B------:R-:W-:Y:S01]  /*0850*/  UMOV UR5, 0x400 ;  /* 0x0000040000057882 */ /* 0x000fe20000000000 */
[----:B------:R-:W-:Y:S01]  /*0860*/  IMAD R7, R6, UR20, RZ ;  /* 0x0000001406077c24 */ /* 0x000fe2000f8e02ff */
[----:B------:R-:W3:Y:S01]  /*0870*/  LDC.64 R12, c[0x0][0x398] ;  /* 0x0000e600ff0c7b82 */ /* 0x000ee20000000a00 */
[----:B------:R-:W-:Y:S01]  /*0880*/  UIADD3 UR5, UPT, UPT, UR5, 0x80, URZ ;  /* 0x0000008005057890 */ /* 0x000fe2000fffe0ff */
[----:B------:R-:W-:Y:S01]  /*0890*/  IMAD.WIDE R2, R11, 0x4, R2 ;  /* 0x000000040b027825 */ /* 0x000fe200078e0202 */
[----:B------:R-:W-:-:S03]  /*08a0*/  LOP3.LUT R9, R9, 0x3, RZ, 0xc0, !PT ;  /* 0x0000000309097812 */ /* 0x000fc600078ec0ff */
[----:B------:R-:W-:Y:S01]  /*08b0*/  IMAD R7, R7, UR19, RZ ;  /* 0x0000001307077c24 */ /* 0x000fe2000f8e02ff */
[----:B------:R-:W-:-:S05]  /*08c0*/  IADD3 R9, P3, PT, RZ, -R9, RZ ;  /* 0x80000009ff097210 */ /* 0x000fca0007f7e0ff */
[----:B------:R-:W-:Y:S01]  /*08d0*/  IMAD.X R10, RZ, RZ, -0x1, P3 ;  /* 0xffffffffff0a7424 */ /* 0x000fe200018e06ff */
[----:B-1----:R-:W-:Y:S02]  /*08e0*/  ULEA UR5, UR6, UR5, 0x18 ;  /* 0x0000000506057291 */ /* 0x002fe4000f8ec0ff */
[----:B--2---:R-:W-:Y:S02]  /*08f0*/  USHF.R.S32.HI UR6, URZ, 0x1f, UR4 ;  /* 0x0000001fff067899 */ /* 0x004fe40008011404 */
[----:B---3--:R-:W-:Y:S01]  /*0900*/  IADD3 R11, P1, P2, R2, UR4, R12 ;  /* 0x00000004020b7c10 */ /* 0x008fe2000fa3e00c */
[----:B------:R-:W-:-:S03]  /*0910*/  UIADD3 UR4, UPT, UPT, UR5, UR4, URZ ;  /* 0x0000000405047290 */ /* 0x000fc6000fffe0ff */
[----:B------:R-:W-:-:S03]  /*0920*/  IADD3.X R12, PT, PT, R3, UR6, R13, P1, P2 ;  /* 0x00000006030c7c10 */ /* 0x000fc60008fe440d */
[----:B------:R-:W-:-:S07]  /*0930*/  LEA R8, R5, UR4, 0x2 ;  /* 0x0000000405087c11 */ /* 0x000fce000f8e10ff */
.L_x_217:
        /* <DEDUP_REMOVED lines=16> */
.L_x_216:
[----:B------:R-:W-:Y:S05]  /*0a40*/  BSYNC.RECONVERGENT B1 ;  /* 0x0000000000017941 */ /* 0x000fea0003800200 */
.L_x_215:
[----:B------:R-:W-:Y:S05]  /*0a50*/  @!P0 BRA `(.L_x_211) ;  /* 0x0000000000f08947 */ /* 0x000fea0003800000 */
[----:B------:R-:W1:Y:S01]  /*0a60*/  S2UR UR10, SR_CgaCtaId ;  /* 0x00000000000a79c3 */ /* 0x000e620000008800 */
[----:B------:R-:W2:Y:S01]  /*0a70*/  LDCU UR11, c[0x0][0x3a0] ;  /* 0x00007400ff0b77ac */ /* 0x000ea20008000800 */
[C---:B------:R-:W-:Y:S01]  /*0a80*/  SHF.L.U64.HI R3, R5.reuse, 0x2, R0 ;  /* 0x0000000205037819 */ /* 0x040fe20000010200 */
[----:B------:R-:W-:Y:S01]  /*0a90*/  IMAD.U32 R7, RZ, RZ, UR16 ;  /* 0x00000010ff077e24 */ /* 0x000fe2000f8e00ff */
[C---:B------:R-:W-:Y:S01]  /*0aa0*/  SHF.L.U32 R2, R5.reuse, 0x2, RZ ;  /* 0x0000000205027819 */ /* 0x040fe200000006ff */
[----:B------:R-:W2:Y:S01]  /*0ab0*/  LDCU.64 UR12, c[0x0][0x398] ;  /* 0x00007300ff0c77ac */ /* 0x000ea20008000a00 */
[----:B------:R-:W-:Y:S01]  /*0ac0*/  IADD3 R8, P0, PT, R5, UR16, RZ ;  /* 0x0000001005087c10 */ /* 0x000fe2000ff1e0ff */
[----:B------:R-:W-:Y:S01]  /*0ad0*/  IMAD R20, R6, UR20, RZ ;  /* 0x0000001406147c24 */ /* 0x000fe2000f8e02ff */
[----:B------:R-:W-:Y:S01]  /*0ae0*/  SHF.R.U32.HI R21, RZ, 0x1e, R4 ;  /* 0x0000001eff157819 */ /* 0x000fe20000011604 */
[----:B------:R-:W-:Y:S01]  /*0af0*/  UMOV UR9, 0x400 ;  /* 0x0000040000097882 */ /* 0x000fe20000000000 */
[C---:B------:R-:W-:Y:S01]  /*0b00*/  IMAD.WIDE R2, R7.reuse, 0x4, R2 ;  /* 0x0000000407027825 */ /* 0x040fe200078e0202 */
[----:B------:R-:W-:Y:S01]  /*0b10*/  UIADD3 UR9, UPT, UPT, UR9, 0x80, URZ ;  /* 0x0000008009097890 */ /* 0x000fe2000fffe0ff */
[----:B------:R-:W-:Y:S01]  /*0b20*/  LEA.HI.X.SX32 R7, R7, R0, 0x1, P0 ;  /* 0x0000000007077211 */ /* 0x000fe200000f0eff */
[----:B------:R-:W-:Y:S01]  /*0b30*/  UMOV UR4, URZ ;  /* 0x000000ff00047c82 */ /* 0x000fe20008000000 */
[C---:B------:R-:W-:Y:S01]  /*0b40*/  IMAD.SHL.U32 R16, R4.reuse, 0x4, RZ ;  /* 0x0000000404107824 */ /* 0x040fe200078e00ff */
[----:B------:R-:W-:Y:S01]  /*0b50*/  LEA R18, P0, R4, R2, 0x3 ;  /* 0x0000000204127211 */ /* 0x000fe200078018ff */
[C---:B------:R-:W-:Y:S01]  /*0b60*/  IMAD.SHL.U32 R6, R8.reuse, 0x4, RZ ;  /* 0x0000000408067824 */ /* 0x040fe200078e00ff */
[----:B------:R-:W-:Y:S01]  /*0b70*/  SHF.L.U64.HI R7, R8, 0x2, R7 ;  /* 0x0000000208077819 */ /* 0x000fe20000010207 */
[----:B------:R-:W-:Y:S01]  /*0b80*/  IMAD R20, R20, UR19, RZ ;  /* 0x0000001314147c24 */ /* 0x000fe2000f8e02ff */
[----:B------:R-:W-:-:S02]  /*0b90*/  IADD3 R17, P1, PT, R2, R16, RZ ;  /* 0x0000001002117210 */ /* 0x000fc40007f3e0ff */
[C---:B------:R-:W-:Y:S01]  /*0ba0*/  LEA.HI.X R24, R4.reuse, R3, RZ, 0x3, P0 ;  /* 0x0000000304187211 */ /* 0x040fe200000f1cff */
[----:B------:R-:W-:Y:S01]  /*0bb0*/  IMAD.WIDE.U32 R6, R4, 0xc, R6 ;  /* 0x0000000c04067825 */ /* 0x000fe200078e0006 */
[----:B--2---:R-:W-:Y:S02]  /*0bc0*/  UIADD3 UR5, UP0, UPT, UR11, UR12, URZ ;  /* 0x0000000c0b057290 */ /* 0x004fe4000ff1e0ff */
[----:B-1----:R-:W-:Y:S01]  /*0bd0*/  ULEA UR9, UR10, UR9, 0x18 ;  /* 0x000000090a097291 */ /* 0x002fe2000f8ec0ff */
[----:B------:R-:W-:Y:S01]  /*0be0*/  IMAD.X R28, R3, 0x1, R21, P1 ;  /* 0x00000001031c7824 */ /* 0x000fe200008e0615 */
[----:B------:R-:W-:Y:S01]  /*0bf0*/  ULEA.HI.X.SX32 UR6, UR11, UR13, 0x1, UP0 ;  /* 0x0000000d0b067291 */ /* 0x000fe200080f0eff */
[----:B------:R-:W-:Y:S01]  /*0c00*/  IADD3 R26, PT, PT, R7, UR4, RZ ;  /* 0x00000004071a7c10 */ /* 0x000fe2000fffe0ff */
[----:B------:R-:W-:Y:S01]  /*0c10*/  UIADD3 UR9, UPT, UPT, UR9, UR11, URZ ;  /* 0x0000000b09097290 */ /* 0x000fe2000fffe0ff */
[----:B------:R-:W-:-:S03]  /*0c20*/  IMAD.U32 R19, RZ, RZ, UR5 ;  /* 0x00000005ff137e24 */ /* 0x000fc6000f8e00ff */
[----:B------:R-:W-:Y:S02]  /*0c30*/  IMAD.U32 R22, RZ, RZ, UR6 ;  /* 0x00000006ff167e24 */ /* 0x000fe4000f8e00ff */
[----:B------:R-:W-:-:S05]  /*0c40*/  LEA R23, R5, UR9, 0x2 ;  /* 0x0000000905177c11 */ /* 0x000fca000f8e10ff */
[C-C-:B------:R-:W-:Y:S02]  /*0c50*/  IMAD R25, R20.reuse, 0x4, R23.reuse ;  /* 0x0000000414197824 */ /* 0x140fe400078e0217 */
[C-C-:B------:R-:W-:Y:S02]  /*0c60*/  IMAD R27, R20.reuse, 0x8, R23.reuse ;  /* 0x00000008141b7824 */ /* 0x140fe400078e0217 */
[----:B------:R-:W-:-:S07]  /*0c70*/  IMAD R29, R20, 0xc, R23 ;  /* 0x0000000c141d7824 */ /* 0x000fce00078e0217 */
.L_x_218:
[----:B------:R-:W-:Y:S02]  /*0c80*/  IADD3 R12, P0, PT, R2, R19, RZ ;  /* 0x00000013020c7210 */ /* 0x000fe40007f1e0ff */
[----:B------:R-:W-:-:S03]  /*0c90*/  IADD3 R8, P1, PT, R19, R17, RZ ;  /* 0x0000001113087210 */ /* 0x000fc60007f3e0ff */
[----:B------:R-:W-:Y:S01]  /*0ca0*/  IMAD.X R13, R3, 0x1, R22, P0 ;  /* 0x00000001030d7824 */ /* 0x000fe200000e0616 */
[C---:B------:R-:W-:Y:S01]  /*0cb0*/  IADD3 R10, P0, PT, R19.reuse, R18, RZ ;  /* 0x00000012130a7210 */ /* 0x040fe20007f1e0ff */
[C---:B------:R-:W-:Y:S01]  /*0cc0*/  IMAD.X R9, R22.reuse, 0x1, R28, P1 ;  /* 0x0000000116097824 */ /* 0x040fe200008e061c */
[----:B------:R-:W-:Y:S02]  /*0cd0*/  IADD3 R14, P1, PT, R19, R6, RZ ;  /* 0x00000006130e7210 */ /* 0x000fe40007f3e0ff */
[----:B------:R-:W-:Y:S01]  /*0ce0*/  @!PT LDS RZ, [RZ] ;  /* 0x00000000fffff984 */ /* 0x000fe20000000800 */
[----:B------:R-:W-:Y:S01]  /*0cf0*/  @!PT LDS RZ, [RZ] ;  /* 0x00000000fffff984 */ /* 0x000fe20000000800 */
[----:B------:R-:W-:Y:S01]  /*0d00*/  @!PT LDS RZ, [RZ] ;  /* 0x00000000fffff984 */ /* 0x000fe20000000800 */
[----:B------:R1:W-:Y:S01]  /*0d10*/  LDGSTS.E [R23], desc[UR14][R12.64] ;  /* 0x000000000c177fae */ /* 0x0003e2000b9a100e */
[----:B------:R-:W-:Y:S01]  /*0d20*/  IMAD.X R11, R22, 0x1, R24, P0 ;  /* 0x00000001160b7824 */ /* 0x000fe200000e0618 */
[----:B------:R-:W-:Y:S02]  /*0d30*/  IADD3 R5, P0, PT, R16, R5, RZ ;  /* 0x0000000510057210 */ /* 0x000fe40007f1e0ff */
[----:B------:R-:W-:Y:S01]  /*0d40*/  IADD3.X R15, PT, PT, R22, R26, RZ, P1, !PT ;  /* 0x0000001a160f7210 */ /* 0x000fe20000ffe4ff */
[----:B------:R2:W-:Y:S01]  /*0d50*/  LDGSTS.E [R25], desc[UR14][R8.64] ;  /* 0x0000000008197fae */ /* 0x0005e2000b9a100e */
[C---:B------:R-:W-:Y:S01]  /*0d60*/  LEA R19, P1, R4.reuse, R19, 0x4 ;  /* 0x0000001304137211 */ /* 0x040fe200078220ff */
[----:B------:R-:W-:Y:S01]  /*0d70*/  IMAD.X R0, R21, 0x1, R0, P0 ;  /* 0x0000000115007824 */ /* 0x000fe200000e0600 */
[----:B------:R-:W-:Y:S01]  /*0d80*/  ISETP.GE.U32.AND P0, PT, R5, UR7, PT ;  /* 0x0000000705007c0c */ /* 0x000fe2000bf06070 */
[----:B------:R3:W-:Y:S01]  /*0d90*/  LDGSTS.E [R27], desc[UR14][R10.64] ;  /* 0x000000000a1b7fae */ /* 0x0007e2000b9a100e */
[----:B------:R-:W-:-:S02]  /*0da0*/  LEA.HI.X R22, R4, R22, RZ, 0x4, P1 ;  /* 0x0000001604167211 */ /* 0x000fc400008f24ff */
[----:B------:R-:W-:Y:S01]  /*0db0*/  ISETP.GE.U32.AND.EX P0, PT, R0, UR21, PT, P0 ;  /* 0x0000001500007c0c */ /* 0x000fe2000bf06100 */
[----:B------:R4:W-:Y:S01]  /*0dc0*/  LDGSTS.E [R29], desc[UR14][R14.64] ;  /* 0x000000000e1d7fae */ /* 0x0009e2000b9a100e */
[C---:B-1----:R-:W-:Y:S02]  /*0dd0*/  IMAD R23, R20.reuse, 0x10, R23 ;  /* 0x0000001014177824 */ /* 0x042fe400078e0217 */
[C---:B--2---:R-:W-:Y:S02]  /*0de0*/  IMAD R25, R20.reuse, 0x10, R25 ;  /* 0x0000001014197824 */ /* 0x044fe400078e0219 */
[C---:B---3--:R-:W-:Y:S02]  /*0df0*/  IMAD R27, R20.reuse, 0x10, R27 ;  /* 0x00000010141b7824 */ /* 0x048fe400078e021b */
[----:B----4-:R-:W-:-:S05]  /*0e00*/  IMAD R29, R20, 0x10, R29 ;  /* 0x00000010141d7824 */ /* 0x010fca00078e021d */
[----:B------:R-:W-:Y:S05]  /*0e10*/  @!P0 BRA `(.L_x_218) ;  /* 0xfffffffc00988947 */ /* 0x000fea000383ffff */
.L_x_211:
[----:B------:R-:W-:Y:S05]  /*0e20*/  BSYNC.RECONVERGENT B0 ;  /* 0x0000000000007941 */ /* 0x000fea0003800200 */
.L_x_210:
[----:B------:R-:W0:Y:S01]  /*0e30*/  LDGDEPBAR ;  /* 0x00000000000079af */ /* 0x000e220000000000 */
[----:B------:R-:W-:-:S04]  /*0e40*/  DEPBAR.LE SB0, 0x0 ;  /* 0x000080000000791a */ /* 0x000fc80000000000 */
[----:B------:R-:W-:Y:S06]  /*0e50*/  BAR.SYNC.DEFER_BLOCKING 0x0 ;  /* 0x0000000000007b1d */ /* 0x000fec0000010000 */
.L_x_209:
[----:B------:R-:W-:-:S09]  /*0e60*/  UISETP.GT.AND UP0, UPT, UR17, UR8, UPT ;  /* 0x000000081100728c */ /* 0x000fd2000bf04270 */
[----:B------:R-:W-:Y:S05]  /*0e70*/  BRA.U UP0, `(.L_x_219) ;  /* 0x00000001006c7547 */ /* 0x000fea000b800000 */
[----:B------:R-:W1:Y:S02]  /*0e80*/  LDC R4, c[0x0][0x384] ;  /* 0x0000e100ff047b82 */ /* 0x000e640000000800 */
[----:B-1----:R-:W-:-:S13]  /*0e90*/  ISETP.GE.AND P0, PT, R4, 0x1, PT ;  /* 0x000000010400780c */ /* 0x002fda0003f06270 */
[----:B------:R-:W-:Y:S05]  /*0ea0*/  @!P0 EXIT ;  /* 0x000000000000894d */ /* 0x000fea0003800000 */
[----:B------:R-:W1:Y:S01]  /*0eb0*/  S2R R5, SR_TID.X ;  /* 0x0000000000057919 */ /* 0x000e620000002100 */
[----:B------:R-:W2:Y:S01]  /*0ec0*/  S2UR UR7, SR_CgaCtaId ;  /* 0x00000000000779c3 */ /* 0x000ea20000008800 */
[----:B------:R-:W1:Y:S01]  /*0ed0*/  LDCU UR8, c[0x0][0x3a0] ;  /* 0x00007400ff0877ac */ /* 0x000e620008000800 */
[----:B------:R-:W-:Y:S01]  /*0ee0*/  IADD3 R4, PT, PT, -R4, RZ, RZ ;  /* 0x000000ff04047210 */ /* 0x000fe20007ffe1ff */
[----:B------:R-:W3:Y:S01]  /*0ef0*/  LDCU.64 UR4, c[0x0][0x390] ;  /* 0x00007200ff0477ac */ /* 0x000ee20008000a00 */
[----:B------:R-:W-:Y:S02]  /*0f00*/  UMOV UR6, 0x400 ;  /* 0x0000040000067882 */ /* 0x000fe40000000000 */
[----:B------:R-:W-:Y:S02]  /*0f10*/  UIADD3 UR6, UPT, UPT, UR6, 0x80, URZ ;  /* 0x0000008006067890 */ /* 0x000fe4000fffe0ff */
[----:B---3--:R-:W-:Y:S02]  /*0f20*/  UIMAD.WIDE UR4, UR16, 0x4, UR4 ;  /* 0x00000004100478a5 */ /* 0x008fe4000f8e0204 */
[----:B--2---:R-:W-:Y:S01]  /*0f30*/  ULEA UR6, UR7, UR6, 0x18 ;  /* 0x0000000607067291 */ /* 0x004fe2000f8ec0ff */
[----:B-1----:R-:W-:-:S05]  /*0f40*/  LEA R0, R5, UR8, 0x2 ;  /* 0x0000000805007c11 */ /* 0x002fca000f8e10ff */
[----:B------:R-:W-:-:S07]  /*0f50*/  VIADD R0, R0, UR6 ;  /* 0x0000000600007c36 */ /* 0x000fce0008000000 */
.L_x_220:
        /* <DEDUP_REMOVED lines=10> */
[----:B------:R-:W-:Y:S01]  /*1000*/  VIADD R0, R0, 0x200 ;  /* 0x0000020000007836 */ /* 0x000fe20000000000 */
[----:B------:R-:W-:Y:S01]  /*1010*/  IADD3 R5, PT, PT, R5, 0x80, RZ ;  /* 0x0000008005057810 */ /* 0x000fe20007ffe0ff */
[----:B------:R-:W-:Y:S06]  /*1020*/  BRA `(.L_x_220) ;  /* 0xfffffffc00cc7947 */ /* 0x000fec000383ffff */
.L_x_219:
        /* <DEDUP_REMOVED lines=10> */
[----:B---3--:R-:W-:Y:S02]  /*10d0*/  UIMAD.WIDE UR4, UR16, 0x4, UR4 ;  /* 0x00000004100478a5 */ /* 0x008fe4000f8e0204 */
[----:B--2---:R-:W-:Y:S01]  /*10e0*/  ULEA UR6, UR7, UR6, 0x18 ;  /* 0x0000000607067291 */ /* 0x004fe2000f8ec0ff */
[----:B-1----:R-:W-:-:S05]  /*10f0*/  LEA R4, R5, UR8, 0x2 ;  /* 0x0000000805047c11 */ /* 0x002fca000f8e10ff */
[----:B------:R-:W-:-:S07]  /*1100*/  VIADD R4, R4, UR6 ;  /* 0x0000000604047c36 */ /* 0x000fce0008000000 */
.L_x_221:
[----:B------:R-:W-:Y:S01]  /*1110*/  ISETP.GE.AND P0, PT, R5, UR18, PT ;  /* 0x0000001205007c0c */ /* 0x000fe2000bf06270 */
[----:B------:R-:W-:Y:S02]  /*1120*/  IMAD.U32 R2, RZ, RZ, UR4 ;  /* 0x00000004ff027e24 */ /* 0x000fe4000f8e00ff */
[----:B------:R-:W-:Y:S02]  /*1130*/  IMAD.U32 R3, RZ, RZ, UR5 ;  /* 0x00000005ff037e24 */ /* 0x000fe4000f8e00ff */
[----:B------:R-:W-:-:S08]  /*1140*/  VIADD R0, R0, 0x1 ;  /* 0x0000000100007836 */ /* 0x000fd00000000000 */
[----:B------:R1:W2:Y:S01]  /*1150*/  @!P0 LDS R6, [R4] ;  /* 0x0000000004068984 */ /* 0x0002a20000000800 */
[C---:B------:R-:W-:Y:S01]  /*1160*/  @!P0 IMAD.WIDE R2, R5.reuse, 0x4, R2 ;  /* 0x0000000405028825 */ /* 0x040fe200078e0202 */
[----:B------:R-:W-:-:S03]  /*1170*/  IADD3 R5, PT, PT, R5, 0x80, RZ ;  /* 0x0000008005057810 */ /* 0x000fc60007ffe0ff */
[----:B-1----:R-:W-:Y:S01]  /*1180*/  VIADD R4, R4, 0x200 ;  /* 0x0000020004047836 */ /* 0x002fe20000000000 */
[----:B--2---:R-:W-:-:S04]  /*1190*/  @!P0 ISETP.NE.AND P1, PT, R6, RZ, PT ;  /* 0x000000ff0600820c */ /* 0x004fc80003f25270 */
[----:B------:R-:W-:-:S05]  /*11a0*/  @!P0 SEL R7, RZ, 0x1, P1 ;  /* 0x00000001ff078807 */ /* 0x000fca0000800000 */
[----:B------:R1:W-:Y:S01]  /*11b0*/  @!P0 STG.E desc[UR14][R2.64], R7 ;  /* 0x0000000702008986 */ /* 0x0003e2000c10190e */
[----:B------:R-:W-:-:S13]  /*11c0*/  ISETP.NE.AND P0, PT, R0, RZ, PT ;  /* 0x000000ff0000720c */ /* 0x000fda0003f05270 */
[----:B-1----:R-:W-:Y:S05]  /*11d0*/  @P0 BRA `(.L_x_221) ;  /* 0xfffffffc00cc0947 */ /* 0x002fea000383ffff */
[----:B------:R-:W-:Y:S05]  /*11e0*/  EXIT ;  /* 0x000000000000794d */ /* 0x000fea0003800000 */
        .weak           $__internal_1_$__cuda_sm20_div_u64
        .type           $__internal_1_$__cuda_sm20_div_u64,@function
        .size           $__internal_1_$__cuda_sm20_div_u64,(.L_x_230 - $__internal_1_$__cuda_sm20_div_u64)
$__internal_1_$__cuda_sm20_div_u64:
[----:B------:R-:W-:Y:S02]  /*11f0*/  IMAD.MOV.U32 R14, RZ, RZ, R4 ;  /* 0x000000ffff0e7224 */ /* 0x000fe400078e0004 */
[----:B------:R-:W-:-:S04]  /*1200*/  IMAD.MOV.U32 R15, RZ, RZ, RZ ;  /* 0x000000ffff0f7224 */ /* 0x000fc800078e00ff */
[----:B------:R-:W1:Y:S08]  /*1210*/  I2F.U64.RP R9, R14 ;  /* 0x0000000e00097312 */ /* 0x000e700000309000 */
[----:B-1----:R-:W1:Y:S02]  /*1220*/  MUFU.RCP R9, R9 ;  /* 0x0000000900097308 */ /* 0x002e640000001000 */
[----:B-1----:R-:W-:-:S06]  /*1230*/  VIADD R10, R9, 0x1ffffffe ;  /* 0x1ffffffe090a7836 */ /* 0x002fcc0000000000 */
[----:B------:R-:W1:Y:S02]  /*1240*/  F2I.U64.TRUNC R10, R10 ;  /* 0x0000000a000a7311 */ /* 0x000e64000020d800 */
[----:B-1----:R-:W-:-:S04]  /*1250*/  IMAD.WIDE.U32 R12, R10, R4, RZ ;  /* 0x000000040a0c7225 */ /* 0x002fc800078e00ff */
[----:B------:R-:W-:Y:S01]  /*1260*/  IMAD R13, R11, R4, R13 ;  /* 0x000000040b0d7224 */ /* 0x000fe200078e020d */
[----:B------:R-:W-:-:S05]  /*1270*/  IADD3 R17, P0, PT, RZ, -R12, RZ ;  /* 0x8000000cff117210 */ /* 0x000fca0007f1e0ff */
[----:B------:R-:W-:-:S04]  /*1280*/  IMAD.HI.U32 R12, R10, R17, RZ ;  /* 0x000000110a0c7227 */ /* 0x000fc800078e00ff */
[----:B------:R-:W-:Y:S01]  /*1290*/  IMAD.X R19, RZ, RZ, ~R13, P0 ;  /* 0x000000ffff137224 */ /* 0x000fe200000e0e0d */
[----:B------:R-:W-:-:S03]  /*12a0*/  MOV R13, R10 ;  /* 0x0000000a000d7202 */ /* 0x000fc60000000f00 */
        /* <DEDUP_REMOVED lines=26> */
[----:B------:R-:W-:Y:S02]  /*1450*/  IMAD.X R9, RZ, RZ, R9, P0 ;  /* 0x000000ffff097224 */ /* 0x000fe400000e0609 */
[----:B------:R-:W-:-:S03]  /*1460*/  IMAD.WIDE.U32 R10, R13, R4, RZ ;  /* 0x000000040d0a7225 */ /* 0x000fc600078e00ff */
[----:B------:R-:W-:-:S05]  /*1470*/  IADD3.X R9, PT, PT, RZ, R9, RZ, P1, !PT ;  /* 0x00000009ff097210 */ /* 0x000fca0000ffe4ff */
[----:B------:R-:W-:Y:S01]  /*1480*/  IMAD R12, R9, R4, R11 ;  /* 0x00000004090c7224 */ /* 0x000fe200078e020b */
[----:B------:R-:W-:-:S04]  /*1490*/  IADD3 R11, P0, PT, -R10, R3, RZ ;  /* 0x000000030a0b7210 */ /* 0x000fc80007f1e1ff */
[-C--:B------:R-:W-:Y:S01]  /*14a0*/  IADD3 R3, P1, PT, -R4, R11.reuse, RZ ;  /* 0x0000000b04037210 */ /* 0x080fe20007f3e1ff */
[----:B------:R-:W-:Y:S01]  /*14b0*/  IMAD.X R14, R7, 0x1, ~R12, P0 ;  /* 0x00000001070e7824 */ /* 0x000fe200000e0e0c */
[----:B------:R-:W-:Y:S02]  /*14c0*/  ISETP.GE.U32.AND P0, PT, R11, R4, PT ;  /* 0x000000040b00720c */ /* 0x000fe40003f06070 */
[----:B------:R-:W-:Y:S02]  /*14d0*/  IADD3 R12, P2, PT, R13, 0x1, RZ ;  /* 0x000000010d0c7810 */ /* 0x000fe40007f5e0ff */
[C---:B------:R-:W-:Y:S02]  /*14e0*/  ISETP.GE.U32.AND.EX P0, PT, R14.reuse, RZ, PT, P0 ;  /* 0x000000ff0e00720c */ /* 0x040fe40003f06100 */
[----:B------:R-:W-:Y:S01]  /*14f0*/  IADD3.X R7, PT, PT, R14, -0x1, RZ, P1, !PT ;  /* 0xffffffff0e077810 */ /* 0x000fe20000ffe4ff */
[----:B------:R-:W-:Y:S01]  /*1500*/  IMAD.X R10, RZ, RZ, R9, P2 ;  /* 0x000000ffff0a7224 */ /* 0x000fe200010e0609 */
[----:B------:R-:W-:-:S02]  /*1510*/  SEL R3, R3, R11, P0 ;  /* 0x0000000b03037207 */ /* 0x000fc40000000000 */
[----:B------:R-:W-:Y:S02]  /*1520*/  SEL R12, R12, R13, P0 ;  /* 0x0000000d0c0c7207 */ /* 0x000fe40000000000 */
[----:B------:R-:W-:Y:S02]  /*1530*/  SEL R7, R7, R14, P0 ;  /* 0x0000000e07077207 */ /* 0x000fe40000000000 */
[----:B------:R-:W-:Y:S02]  /*1540*/  SEL R9, R10, R9, P0 ;  /* 0x000000090a097207 */ /* 0x000fe40000000000 */
[----:B------:R-:W-:Y:S02]  /*1550*/  ISETP.GE.U32.AND P0, PT, R3, R4, PT ;  /* 0x000000040300720c */ /* 0x000fe40003f06070 */
[----:B------:R-:W-:Y:S02]  /*1560*/  IADD3 R3, P2, PT, R12, 0x1, RZ ;  /* 0x000000010c037810 */ /* 0x000fe40007f5e0ff */
[----:B------:R-:W-:-:S02]  /*1570*/  ISETP.GE.U32.AND.EX P0, PT, R7, RZ, PT, P0 ;  /* 0x000000ff0700720c */ /* 0x000fc40003f06100 */
[----:B------:R-:W-:Y:S01]  /*1580*/  ISETP.NE.U32.AND P1, PT, R4, RZ, PT ;  /* 0x000000ff0400720c */ /* 0x000fe20003f25070 */
[----:B------:R-:W-:Y:S01]  /*1590*/  IMAD.X R10, RZ, RZ, R9, P2 ;  /* 0x000000ffff0a7224 */ /* 0x000fe200010e0609 */
[----:B------:R-:W-:Y:S02]  /*15a0*/  SEL R3, R3, R12, P0 ;  /* 0x0000000c03037207 */ /* 0x000fe40000000000 */
[----:B------:R-:W-:Y:S02]  /*15b0*/  ISETP.NE.AND.EX P1, PT, RZ, RZ, PT, P1 ;  /* 0x000000ffff00720c */ /* 0x000fe40003f25310 */
[----:B------:R-:W-:Y:S01]  /*15c0*/  SEL R10, R10, R9, P0 ;  /* 0x000000090a0a7207 */ /* 0x000fe20000000000 */
[----:B------:R-:W-:Y:S01]  /*15d0*/  IMAD.MOV.U32 R9, RZ, RZ, 0x0 ;  /* 0x00000000ff097424 */ /* 0x000fe200078e00ff */
[----:B------:R-:W-:Y:S02]  /*15e0*/  SEL R3, R3, 0xffffffff, P1 ;  /* 0xffffffff03037807 */ /* 0x000fe40000800000 */
[----:B------:R-:W-:Y:S01]  /*15f0*/  SEL R10, R10, 0xffffffff, P1 ;  /* 0xffffffff0a0a7807 */ /* 0x000fe20000800000 */
[----:B------:R-:W-:Y:S06]  /*1600*/  RET.REL.NODEC R8 `(_ZN3cub18CUB_300001_SM_10006detail9transform16transform_kernelINS2_10policy_hubILb0EN4cuda3std3__45tupleIJN6thrust24THRUST_300001_SM_1000_NS10device_ptrIiEEEEEE10policy1000EiNS7_11logical_notIiEENSA_6detail15normal_iteratorISC_EEJPiEEEvT0_iT1_T2_DpNS2_10kernel_argIT3_EE) ;  /* 0xffffffe8087c7950 */ /* 0x000fec0003c3ffff */
.L_x_222:
        /* <DEDUP_REMOVED lines=15> */
.L_x_230:


//--------------------- .text._ZN3cub18CUB_300001_SM_10006detail8for_each13static_kernelINS2_12policy_hub_t12policy_500_tEmN6thrust24THRUST_300001_SM_1000_NS8cuda_cub20__uninitialized_fill7functorINS7_10device_ptrIiEEiEEEEvT0_T1_ --------------------------
	.section	.text._ZN3cub18CUB_300001_SM_10006detail8for_each13static_kernelINS2_12policy_hub_t12policy_500_tEmN6thrust24THRUST_300001_SM_1000_NS8cuda_cub20__uninitialized_fill7functorINS7_10device_ptrIiEEiEEEEvT0_T1_,"ax",@progbits
	.align	128
        .global         _ZN3cub18CUB_300001_SM_10006detail8for_each13static_kernelINS2_12policy_hub_t12policy_500_tEmN6thrust24THRUST_300001_SM_1000_NS8cuda_cub20__uninitialized_fill7functorINS7_10device_ptrIiEEiEEEEvT0_T1_
        .type           _ZN3cub18CUB_300001_SM_10006detail8for_each13static_kernelINS2_12policy_hub_t12policy_500_tEmN6thrust24THRUST_300001_SM_1000_NS8cuda_cub20__uninitialized_fill7functorINS7_10device_ptrIiEEiEEEEvT0_T1_,@function
        .size           _ZN3cub18CUB_300001_SM_10006detail8for_each13static_kernelINS2_12policy_hub_t12policy_500_tEmN6thrust24THRUST_300001_SM_1000_NS8cuda_cub20__uninitialized_fill7functorINS7_10device_ptrIiEEiEEEEvT0_T1_,(.L_x_236 - _ZN3cub18CUB_300001_SM_10006detail8for_each13static_kernelINS2_12policy_hub_t12policy_500_tEmN6thrust24THRUST_300001_SM_1000_NS8cuda_cub20__uninitialized_fill7functorINS7_10device_ptrIiEEiEEEEvT0_T1_)
        .other          _ZN3cub18CUB_300001_SM_10006detail8for_each13static_kernelINS2_12policy_hub_t12policy_500_tEmN6thrust24THRUST_300001_SM_1000_NS8cuda_cub20__uninitialized_fill7functorINS7_10device_ptrIiEEiEEEEvT0_T1_,@"STO_CUDA_ENTRY STV_DEFAULT"
_ZN3cub18CUB_300001_SM_10006detail8for_each13static_kernelINS2_12policy_hub_t12policy_500_tEmN6thrust24THRUST_300001_SM_1000_NS8cuda_cub20__uninitialized_fill7functorINS7_10device_ptrIiEEiEEEEvT0_T1_:
.text._ZN3cub18CUB_300001_SM_10006detail8for_each13static_kernelINS2_12policy_hub_t12policy_500_tEmN6thrust24THRUST_300001_SM_1000_NS8cuda_cub20__uninitialized_fill7functorINS7_10device_ptrIiEEiEEEEvT0_T1_:
[----:B------:R-:W-:Y:S08]  /*0000*/  LDC R1, c[0x0][0x37c] ;  /* 0x0000df00ff017b82 */ /* 0x000ff00000000800 */
[----:B------:R-:W0:Y:S01]  /*0010*/  S2UR UR4, SR_CTAID.X ;  /* 0x00000000000479c3 */ /* 0x000e220000002500 */
[----:B------:R-:W1:Y:S01]  /*0020*/  LDCU.64 UR6, c[0x0][0x380] ;  /* 0x00007000ff0677ac */ /* 0x000e620008000a00 */
[----:B------:R-:W2:Y:S01]  /*0030*/  LDCU.64 UR8, c[0x0][0x358] ;  /* 0x00006b00ff0877ac */ /* 0x000ea20008000a00 */
[----:B0-----:R-:W-:-:S04]  /*0040*/  UIMAD.WIDE.U32 UR4, UR4, 0x200, URZ ;  /* 0x00000200040478a5 */ /* 0x001fc8000f8e00ff */
[----:B-1----:R-:W-:-:S04]  /*0050*/  UIADD3 UR6, UP0, UPT, -UR4, UR6, URZ ;  /* 0x0000000604067290 */ /* 0x002fc8000ff1e1ff */
[----:B------:R-:W-:Y:S02]  /*0060*/  UIADD3.X UR7, UPT, UPT, ~UR5, UR7, URZ, UP0, !UPT ;  /* 0x0000000705077290 */ /* 0x000fe400087fe5ff */
[----:B------:R-:W-:-:S04]  /*0070*/  UISETP.GE.U32.AND UP0, UPT, UR6, 0x200, UPT ;  /* 0x000002000600788c */ /* 0x000fc8000bf06070 */
[----:B------:R-:W-:-:S09]  /*0080*/  UISETP.GE.U32.AND.EX UP0, UPT, UR7, URZ, UPT, UP0 ;  /* 0x000000ff0700728c */ /* 0x000fd2000bf06100 */
[----:B--2---:R-:W-:Y:S05]  /*0090*/  BRA.U !UP0, `(.L_x_223) ;  /* 0x0000000108287547 */ /* 0x004fea000b800000 */
[----:B------:R-:W0:Y:S01]  /*00a0*/  S2R R0, SR_TID.X ;  /* 0x0000000000007919 */ /* 0x000e220000002100 */
[----:B------:R-:W1:Y:S01]  /*00b0*/  LDCU.64 UR6, c[0x0][0x388] ;  /* 0x00007100ff0677ac */ /* 0x000e620008000a00 */
[----:B------:R-:W2:Y:S01]  /*00c0*/  LDC R5, c[0x0][0x390] ;  /* 0x0000e400ff057b82 */ /* 0x000ea20000000800 */
[----:B0-----:R-:W-:-:S05]  /*00d0*/  IADD3 R0, P0, PT, R0, UR4, RZ ;  /* 0x0000000400007c10 */ /* 0x001fca000ff1e0ff */
[----:B------:R-:W-:Y:S01]  /*00e0*/  IMAD.X R3, RZ, RZ, UR5, P0 ;  /* 0x00000005ff037e24 */ /* 0x000fe200080e06ff */
[----:B-1----:R-:W-:-:S04]  /*00f0*/  LEA R2, P0, R0, UR6, 0x2 ;  /* 0x0000000600027c11 */ /* 0x002fc8000f8010ff */
[----:B------:R-:W-:-:S05]  /*0100*/  LEA.HI.X R3, R0, UR7, R3, 0x2, P0 ;  /* 0x0000000700037c11 */ /* 0x000fca00080f1403 */
[----:B--2---:R-:W-:Y:S04]  /*0110*/  STG.E desc[UR8][R2.64], R5 ;  /* 0x0000000502007986 */ /* 0x004fe8000c101908 */
[----:B------:R-:W-:Y:S01]  /*0120*/  STG.E desc[UR8][R2.64+0x400], R5 ;  /* 0x0004000502007986 */ /* 0x000fe2000c101908 */
[----:B------:R-:W-:Y:S05]  /*0130*/  EXIT ;  /* 0x000000000000794d */ /* 0x000fea0003800000 */
.L_x_223:
[----:B------:R-:W0:Y:S01]  /*0140*/  S2R R0, SR_TID.X ;  /* 0x0000000000007919 */ /* 0x000e220000002100 */
[----:B------:R-:W-:Y:S01]  /*0150*/  IMAD.U32 R2, RZ, RZ, UR7 ;  /* 0x00000007ff027e24 */ /* 0x000fe2000f8e00ff */
[----:B------:R-:W1:Y:S01]  /*0160*/  LDCU.64 UR10, c[0x0][0x388] ;  /* 0x00007100ff0a77ac */ /* 0x000e620008000a00 */
[----:B------:R-:W-:Y:S01]  /*0170*/  IMAD.U32 R4, RZ, RZ, UR7 ;  /* 0x00000007ff047e24 */ /* 0x000fe2000f8e00ff */
[----:B0-----:R-:W-:-:S04]  /*0180*/  ISETP.LT.U32.AND P0, PT, R0, UR6, PT ;  /* 0x0000000600007c0c */ /* 0x001fc8000bf01070 */
[----:B------:R-:W-:Y:S01]  /*0190*/  ISETP.GT.U32.AND.EX P0, PT, R2, RZ, PT, P0 ;  /* 0x000000ff0200720c */ /* 0x000fe20003f04100 */
[C---:B------:R-:W-:Y:S01]  /*01a0*/  VIADD R2, R0.reuse, 0x100 ;  /* 0x0000010000027836 */ /* 0x040fe20000000000 */
[----:B------:R-:W-:-:S04]  /*01b0*/  IADD3 R0, P2, PT, R0, UR4, RZ ;  /* 0x0000000400007c10 */ /* 0x000fc8000ff5e0ff */
[----:B------:R-:W-:Y:S01]  /*01c0*/  ISETP.LT.U32.AND P1, PT, R2, UR6, PT ;  /* 0x0000000602007c0c */ /* 0x000fe2000bf21070 */
[----:B------:R-:W-:Y:S01]  /*01d0*/  IMAD.X R3, RZ, RZ, UR5, P2 ;  /* 0x00000005ff037e24 */ /* 0x000fe200090e06ff */
[----:B-1----:R-:W-:Y:S02]  /*01e0*/  LEA R2, P2, R0, UR10, 0x2 ;  /* 0x0000000a00027c11 */ /* 0x002fe4000f8410ff */
[----:B------:R-:W-:Y:S02]  /*01f0*/  ISETP.GT.U32.AND.EX P1, PT, R4, RZ, PT, P1 ;  /* 0x000000ff0400720c */ /* 0x000fe40003f24110 */
[----:B------:R-:W-:Y:S01]  /*0200*/  LEA.HI.X R3, R0, UR11, R3, 0x2, P2 ;  /* 0x0000000b00037c11 */ /* 0x000fe200090f1403 */
[----:B------:R-:W0:Y:S04]  /*0210*/  @P0 LDC R5, c[0x0][0x390] ;  /* 0x0000e400ff050b82 */ /* 0x000e280000000800 */
[----:B0-----:R0:W-:Y:S06]  /*0220*/  @P0 STG.E desc[UR8][R2.64], R5 ;  /* 0x0000000502000986 */ /* 0x0011ec000c101908 */
[----:B------:R-:W-:Y:S05]  /*0230*/  @!P1 EXIT ;  /* 0x000000000000994d */ /* 0x000fea0003800000 */
[----:B0-----:R-:W0:Y:S02]  /*0240*/  LDC R5, c[0x0][0x390] ;  /* 0x0000e400ff057b82 */ /* 0x001e240000000800 */
[----:B0-----:R-:W-:Y:S01]  /*0250*/  STG.E desc[UR8][R2.64+0x400], R5 ;  /* 0x0004000502007986 */ /* 0x001fe2000c101908 */
[----:B------:R-:W-:Y:S05]  /*0260*/  EXIT ;  /* 0x000000000000794d */ /* 0x000fea0003800000 */
.L_x_224:
        /* <DEDUP_REMOVED lines=9> */
.L_x_236:


//--------------------- .text._ZN3cub18CUB_300001_SM_10006detail11EmptyKernelIvEEvv --------------------------
	.section	.text._ZN3cub18CUB_300001_SM_10006detail11EmptyKernelIvEEvv,"ax",@progbits
	.align	128
        .global         _ZN3cub18CUB_300001_SM_10006detail11EmptyKernelIvEEvv
        .type           _ZN3cub18CUB_300001_SM_10006detail11EmptyKernelIvEEvv,@function
        .size           _ZN3cub18CUB_300001_SM_10006detail11EmptyKernelIvEEvv,(.L_x_237 - _ZN3cub18CUB_300001_SM_10006detail11EmptyKernelIvEEvv)
        .other          _ZN3cub18CUB_300001_SM_10006detail11EmptyKernelIvEEvv,@"STO_CUDA_ENTRY STV_DEFAULT"
_ZN3cub18CUB_300001_SM_10006detail11EmptyKernelIvEEvv:
.text._ZN3cub18CUB_300001_SM_10006detail11EmptyKernelIvEEvv:
[----:B------:R-:W-:Y:S01]  /*0000*/  LDC R1, c[0x0][0x37c] ;  /* 0x0000df00ff017b82 */ /* 0x000fe20000000800 */
[----:B------:R-:W-:Y:S05]  /*0010*/  EXIT ;  /* 0x000000000000794d */ /* 0x000fea0003800000 */
.L_x_225:
        /* <DEDUP_REMOVED lines=14> */
.L_x_237:


//--------------------- .text._Z14reorder_kernelPKiPiS0_S0_S0_im --------------------------
	.section	.text._Z14reorder_kernelPKiPiS0_S0_S0_im,"ax",@progbits
	.align	128
        .global         _Z14reorder_kernelPKiPiS0_S0_S0_im
        .type           _Z14reorder_kernelPKiPiS0_S0_S0_im,@function
        .size           _Z14reorder_kernelPKiPiS0_S0_S0_im,(.L_x_238 - _Z14reorder_kernelPKiPiS0_S0_S0_im)
        .other          _Z14reorder_kernelPKiPiS0_S0_S0_im,@"STO_CUDA_ENTRY STV_DEFAULT"
_Z14reorder_kernelPKiPiS0_S0_S0_im:
.text._Z14reorder_kernelPKiPiS0_S0_S0_im:
[----:B------:R-:W-:Y:S01]  /*0000*/  LDC R1, c[0x0][0x37c] ;  /* 0x0000df00ff017b82 */ /* 0x000fe20000000800 */
[----:B------:R-:W0:Y:S07]  /*0010*/  S2R R3, SR_TID.X ;  /* 0x0000000000037919 */ /* 0x000e2e0000002100 */
[----:B------:R-:W0:Y:S01]  /*0020*/  S2UR UR4, SR_CTAID.X ;  /* 0x00000000000479c3 */ /* 0x000e220000002500 */
[----:B------:R-:W1:Y:S07]  /*0030*/  LDCU.64 UR6, c[0x0][0x3b0] ;  /* 0x00007600ff0677ac */ /* 0x000e6e0008000a00 */
[----:B------:R-:W0:Y:S02]  /*0040*/  LDC R0, c[0x0][0x360] ;  /* 0x0000d800ff007b82 */ /* 0x000e240000000800 */
[----:B0-----:R-:W-:-:S05]  /*0050*/  IMAD R0, R0, UR4, R3 ;  /* 0x0000000400007c24 */ /* 0x001fca000f8e0203 */
[----:B-1----:R-:W-:-:S04]  /*0060*/  ISETP.GE.U32.AND P0, PT, R0, UR6, PT ;  /* 0x0000000600007c0c */ /* 0x002fc8000bf06070 */
[----:B------:R-:W-:-:S13]  /*0070*/  ISETP.GE.U32.AND.EX P0, PT, RZ, UR7, PT, P0 ;  /* 0x00000007ff007c0c */ /* 0x000fda000bf06100 */
[----:B------:R-:W-:Y:S05]  /*0080*/  @P0 EXIT ;  /* 0x000000000000094d */ /* 0x000fea0003800000 */
[----:B------:R-:W0:Y:S01]  /*0090*/  LDCU.64 UR6, c[0x0][0x390] ;  /* 0x00007200ff0677ac */ /* 0x000e220008000a00 */
[----:B------:R-:W-:Y:S01]  /*00a0*/  IMAD.SHL.U32 R6, R0, 0x4, RZ ;  /* 0x0000000400067824 */ /* 0x000fe200078e00ff */
[----:B------:R-:W-:Y:S01]  /*00b0*/  SHF.R.U32.HI R0, RZ, 0x1e, R0 ;  /* 0x0000001eff007819 */ /* 0x000fe20000011600 */
[----:B------:R-:W1:Y:S03]  /*00c0*/  LDCU.64 UR4, c[0x0][0x358] ;  /* 0x00006b00ff0477ac */ /* 0x000e660008000a00 */
[----:B0-----:R-:W-:-:S04]  /*00d0*/  IADD3 R2, P0, PT, R6, UR6, RZ ;  /* 0x0000000606027c10 */ /* 0x001fc8000ff1e0ff */
[----:B------:R-:W-:-:S05]  /*00e0*/  IADD3.X R3, PT, PT, R0, UR7, RZ, P0, !PT ;  /* 0x0000000700037c10 */ /* 0x000fca00087fe4ff */
[----:B-1----:R-:W2:Y:S02]  /*00f0*/  LDG.E.CONSTANT R2, desc[UR4][R2.64] ;  /* 0x0000000402027981 */ /* 0x002ea4000c1e9900 */
[----:B--2---:R-:W-:-:S13]  /*0100*/  ISETP.NE.AND P0, PT, R2, 0x1, PT ;  /* 0x000000010200780c */ /* 0x004fda0003f05270 */
[----:B------:R-:W-:Y:S05]  /*0110*/  @P0 BRA `(.L_x_226) ;  /* 0x0000000000300947 */ /* 0x000fea0003800000 */
[----:B------:R-:W0:Y:S01]  /*0120*/  LDCU.64 UR6, c[0x0][0x398] ;  /* 0x00007300ff0677ac */ /* 0x000e220008000a00 */
[----:B------:R-:W1:Y:S01]  /*0130*/  LDC.64 R2, c[0x0][0x388] ;  /* 0x0000e200ff027b82 */ /* 0x000e620000000a00 */
[----:B------:R-:W2:Y:S01]  /*0140*/  LDCU.64 UR8, c[0x0][0x380] ;  /* 0x00007000ff0877ac */ /* 0x000ea20008000a00 */
[----:B0-----:R-:W-:-:S04]  /*0150*/  IADD3 R4, P0, PT, R6, UR6, RZ ;  /* 0x0000000606047c10 */ /* 0x001fc8000ff1e0ff */
[----:B------:R-:W-:Y:S02]  /*0160*/  IADD3.X R5, PT, PT, R0, UR7, RZ, P0, !PT ;  /* 0x0000000700057c10 */ /* 0x000fe400087fe4ff */
[----:B--2---:R-:W-:-:S04]  /*0170*/  IADD3 R6, P1, PT, R6, UR8, RZ ;  /* 0x0000000806067c10 */ /* 0x004fc8000ff3e0ff */
[----:B------:R-:W-:Y:S01]  /*0180*/  IADD3.X R7, PT, PT, R0, UR9, RZ, P1, !PT ;  /* 0x0000000900077c10 */ /* 0x000fe20008ffe4ff */
[----:B------:R-:W1:Y:S05]  /*0190*/  LDG.E.CONSTANT R5, desc[UR4][R4.64] ;  /* 0x0000000404057981 */ /* 0x000e6a000c1e9900 */
[----:B------:R-:W2:Y:S01]  /*01a0*/  LDG.E.CONSTANT R7, desc[UR4][R6.64] ;  /* 0x0000000406077981 */ /* 0x000ea2000c1e9900 */
[----:B-1----:R-:W-:-:S05]  /*01b0*/  IMAD.WIDE R2, R5, 0x4, R2 ;  /* 0x0000000405027825 */ /* 0x002fca00078e0202 */
[----:B--2---:R-:W-:Y:S01]  /*01c0*/  STG.E desc[UR4][R2.64], R7 ;  /* 0x0000000702007986 */ /* 0x004fe2000c101904 */
[----:B------:R-:W-:Y:S05]  /*01d0*/  EXIT ;  /* 0x000000000000794d */ /* 0x000fea0003800000 */
.L_x_226:
[----:B------:R-:W0:Y:S01]  /*01e0*/  LDCU.64 UR6, c[0x0][0x3a0] ;  /* 0x00007400ff0677ac */ /* 0x000e220008000a00 */
[----:B------:R-:W1:Y:S01]  /*01f0*/  LDC.64 R2, c[0x0][0x388] ;  /* 0x0000e200ff027b82 */ /* 0x000e620000000a00 */
[----:B------:R-:W2:Y:S01]  /*0200*/  LDCU.64 UR8, c[0x0][0x380] ;  /* 0x00007000ff0877ac */ /* 0x000ea20008000a00 */
[----:B0-----:R-:W-:Y:S01]  /*0210*/  IADD3 R4, P0, PT, R6, UR6, RZ ;  /* 0x0000000606047c10 */ /* 0x001fe2000ff1e0ff */
[----:B------:R-:W0:Y:S03]  /*0220*/  LDCU UR6, c[0x0][0x3a8] ;  /* 0x00007500ff0677ac */ /* 0x000e260008000800 */
[----:B------:R-:W-:Y:S02]  /*0230*/  IADD3.X R5, PT, PT, R0, UR7, RZ, P0, !PT ;  /* 0x0000000700057c10 */ /* 0x000fe400087fe4ff */
[----:B--2---:R-:W-:-:S03]  /*0240*/  IADD3 R6, P0, PT, R6, UR8, RZ ;  /* 0x0000000806067c10 */ /* 0x004fc6000ff1e0ff */
[----:B------:R-:W0:Y:S01]  /*0250*/  LDG.E.CONSTANT R4, desc[UR4][R4.64] ;  /* 0x0000000404047981 */ /* 0x000e22000c1e9900 */
[----:B------:R-:W-:-:S06]  /*0260*/  IADD3.X R7, PT, PT, R0, UR9, RZ, P0, !PT ;  /* 0x0000000900077c10 */ /* 0x000fcc00087fe4ff */
[----:B------:R-:W2:Y:S01]  /*0270*/  LDG.E.CONSTANT R7, desc[UR4][R6.64] ;  /* 0x0000000406077981 */ /* 0x000ea2000c1e9900 */
[----:B0-----:R-:W-:-:S04]  /*0280*/  VIADD R9, R4, UR6 ;  /* 0x0000000604097c36 */ /* 0x001fc80008000000 */
[----:B-1----:R-:W-:-:S05]  /*0290*/  IMAD.WIDE R2, R9, 0x4, R2 ;  /* 0x0000000409027825 */ /* 0x002fca00078e0202 */
[----:B--2---:R-:W-:Y:S01]  /*02a0*/  STG.E desc[UR4][R2.64], R7 ;  /* 0x0000000702007986 */ /* 0x004fe2000c101904 */
[----:B------:R-:W-:Y:S05]  /*02b0*/  EXIT ;  /* 0x000000000000794d */ /* 0x000fea0003800000 */
.L_x_227:
        /* <DEDUP_REMOVED lines=12> */
.L_x_238:


//--------------------- .text._Z16predicate_kernelPKiPiim --------------------------
	.section	.text._Z16predicate_kernelPKiPiim,"ax",@progbits
	.align	128
        .global         _Z16predicate_kernelPKiPiim
        .type           _Z16predicate_kernelPKiPiim,@function
        .size           _Z16predicate_kernelPKiPiim,(.L_x_239 - _Z16predicate_kernelPKiPiim)
        .other          _Z16predicate_kernelPKiPiim,@"STO_CUDA_ENTRY STV_DEFAULT"
_Z16predicate_kernelPKiPiim:
.text._Z16predicate_kernelPKiPiim:
        /* <DEDUP_REMOVED lines=9> */
[----:B------:R-:W0:Y:S01]  /*0090*/  LDCU.128 UR8, c[0x0][0x380] ;  /* 0x00007000ff0877ac */ /* 0x000e220008000c00 */
[----:B------:R-:W-:Y:S01]  /*00a0*/  IMAD.SHL.U32 R4, R0, 0x4, RZ ;  /* 0x0000000400047824 */ /* 0x000fe200078e00ff */
[----:B------:R-:W-:Y:S01]  /*00b0*/  SHF.R.U32.HI R5, RZ, 0x1e, R0 ;  /* 0x0000001eff057819 */ /* 0x000fe20000011600 */
[----:B------:R-:W1:Y:S01]  /*00c0*/  LDCU.64 UR4, c[0x0][0x358] ;  /* 0x00006b00ff0477ac */ /* 0x000e620008000a00 */
[----:B------:R-:W2:Y:S02]  /*00d0*/  LDCU UR6, c[0x0][0x390] ;  /* 0x00007200ff0677ac */ /* 0x000ea40008000800 */
[----:B0-----:R-:W-:-:S04]  /*00e0*/  IADD3 R2, P0, PT, R4, UR8, RZ ;  /* 0x0000000804027c10 */ /* 0x001fc8000ff1e0ff */
[----:B------:R-:W-:-:S05]  /*00f0*/  IADD3.X R3, PT, PT, R5, UR9, RZ, P0, !PT ;  /* 0x0000000905037c10 */ /* 0x000fca00087fe4ff */
[----:B-1----:R-:W2:Y:S01]  /*0100*/  LDG.E.CONSTANT R2, desc[UR4][R2.64] ;  /* 0x0000000402027981 */ /* 0x002ea2000c1e9900 */
[----:B------:R-:W-:-:S04]  /*0110*/  IADD3 R4, P0, PT, R4, UR10, RZ ;  /* 0x0000000a04047c10 */ /* 0x000fc8000ff1e0ff */
[----:B------:R-:W-:Y:S02]  /*0120*/  IADD3.X R5, PT, PT, R5, UR11, RZ, P0, !PT ;  /* 0x0000000b05057c10 */ /* 0x000fe400087fe4ff */
[----:B--2---:R-:W-:-:S04]  /*0130*/  SHF.R.U32.HI R0, RZ, UR6, R2 ;  /* 0x00000006ff007c19 */ /* 0x004fc80008011602 */
[----:B------:R-:W-:-:S05]  /*0140*/  LOP3.LUT R7, R0, 0x1, RZ, 0xc0, !PT ;  /* 0x0000000100077812 */ /* 0x000fca00078ec0ff */
[----:B------:R-:W-:Y:S01]  /*0150*/  STG.E desc[UR4][R4.64], R7 ;  /* 0x0000000704007986 */ /* 0x000fe2000c101904 */
[----:B------:R-:W-:Y:S05]  /*0160*/  EXIT ;  /* 0x000000000000794d */ /* 0x000fea0003800000 */
.L_x_228:
        /* <DEDUP_REMOVED lines=9> */
.L_x_239:


//--------------------- .nv.shared._ZN3cub18CUB_300001_SM_10006detail4scan16DeviceScanKernelINS2_10policy_hubIiiimN4cuda3std3__44plusIvEEE10Policy1000EN6thrust24THRUST_300001_SM_1000_NS6detail15normal_iteratorINSD_10device_ptrIiEEEESI_NS0_13ScanTileStateIiLb1EEES9_NS1_10InputValueIiPiEEmiLb0EiEEvT0_T1_T2_iT3_T4_T5_ --------------------------
	.section	.nv.shared._ZN3cub18CUB_300001_SM_10006detail4scan16DeviceScanKernelINS2_10policy_hubIiiimN4cuda3std3__44plusIvEEE10Policy1000EN6thrust24THRUST_300001_SM_1000_NS6detail15normal_iteratorINSD_10device_ptrIiEEEESI_NS0_13ScanTileStateIiLb1EEES9_NS1_10InputValueIiPiEEmiLb0EiEEvT0_T1_T2_iT3_T4_T5_,"aw",@nobits
	.sectionflags	@""
	.align	128
.nv.shared._ZN3cub18CUB_300001_SM_10006detail4scan16DeviceScanKernelINS2_10policy_hubIiiimN4cuda3std3__44plusIvEEE10Policy1000EN6thrust24THRUST_300001_SM_1000_NS6detail15normal_iteratorINSD_10device_ptrIiEEEESI_NS0_13ScanTileStateIiLb1EEES9_NS1_10InputValueIiPiEEmiLb0EiEEvT0_T1_T2_iT3_T4_T5_:
	.zero		32768


//--------------------- .nv.shared.reserved.0     --------------------------
	.section	.nv.shared.reserved.0,"aw",@nobits
	.weak		__nv_reservedSMEM_offset_0_alias
	.size		__nv_reservedSMEM_offset_0_alias, 0, 64
	.other		__nv_reservedSMEM_offset_0_alias,@"STO_CUDA_RESERVED_SHARED STV_DEFAULT"
__nv_reservedSMEM_offset_0_alias:
	.zero		0
	.zero		64


//--------------------- .nv.global                --------------------------
	.section	.nv.global,"aw",@nobits
.nv.global:
	.type		_ZN30_INTERNAL_7fd1514c_4_k_cu_main6thrust24THRUST_300001_SM_1000_NS3seqE,@object
	.size		_ZN30_INTERNAL_7fd1514c_4_k_cu_main6thrust24THRUST_300001_SM_1000_NS3seqE,(_ZN30_INTERNAL_7fd1514c_4_k_cu_main4cuda3std3__48in_placeE - _ZN30_INTERNAL_7fd1514c_4_k_cu_main6thrust24THRUST_300001_SM_1000_NS3seqE)
_ZN30_INTERNAL_7fd1514c_4_k_cu_main6thrust24THRUST_300001_SM_1000_NS3seqE:
	.zero		1
	.type		_ZN30_INTERNAL_7fd1514c_4_k_cu_main4cuda3std3__48in_placeE,@object
	.size		_ZN30_INTERNAL_7fd1514c_4_k_cu_main4cuda3std3__48in_placeE,(_ZN30_INTERNAL_7fd1514c_4_k_cu_main4cuda3std6ranges3__45__cpo4sizeE - _ZN30_INTERNAL_7fd1514c_4_k_cu_main4cuda3std3__48in_placeE)
_ZN30_INTERNAL_7fd1514c_4_k_cu_main4cuda3std3__48in_placeE:
	.zero		1
	.type		_ZN30_INTERNAL_7fd1514c_4_k_cu_main4cuda3std6ranges3__45__cpo4sizeE,@object
	.size		_ZN30_INTERNAL_7fd1514c_4_k_cu_main4cuda3std6ranges3__45__cpo4sizeE,(_ZN30_INTERNAL_7fd1514c_4_k_cu_main6thrust24THRUST_300001_SM_1000_NS12placeholders2_3E - _ZN30_INTERNAL_7fd1514c_4_k_cu_main4cuda3std6ranges3__45__cpo4sizeE)
_ZN30_INTERNAL_7fd1514c_4_k_cu_main4cuda3std6ranges3__45__cpo4sizeE:
	.zero		1
	.type		_ZN30_INTERNAL_7fd1514c_4_k_cu_main6thrust24THRUST_300001_SM_1000_NS12placeholders2_3E,@object
	.size		_ZN30_INTERNAL_7fd1514c_4_k_cu_main6thrust24THRUST_300001_SM_1000_NS12placeholders2_3E,(_ZN30_INTERNAL_7fd1514c_4_k_cu_main4cuda3std3__45__cpo6cbeginE - _ZN30_INTERNAL_7fd1514c_4_k_cu_main6thrust24THRUST_300001_SM_1000_NS12placeholders2_3E)
_ZN30_INTERNAL_7fd1514c_4_k_cu_main6thrust24THRUST_300001_SM_1000_NS12placeholders2_3E:
	.zero		1
	.type		_ZN30_INTERNAL_7fd1514c_4_k_cu_main4cuda3std3__45__cpo6cbeginE,@object
	.size		_ZN30_INTERNAL_7fd1514c_4_k_cu_main4cuda3std3__45__cpo6cbeginE,(_ZN30_INTERNAL_7fd1514c_4_k_cu_main4cuda3std6ranges3__45__cpo6cbeginE - _ZN30_INTERNAL_7fd1514c_4_k_cu_main4cuda3std3__45__cpo6cbeginE)
_ZN30_INTERNAL_7fd1514c_4_k_cu_main4cuda3std3__45__cpo6cbeginE:
	.zero		1
	.type		_ZN30_INTERNAL_7fd1514c_4_k_cu_main4cuda3std6ranges3__45__cpo6cbeginE,@object
	.size		_ZN30_INTERNAL_7fd1514c_4_k_cu_main4cuda3std6ranges3__45__cpo6cbeginE,(_ZN30_INTERNAL_7fd1514c_4_k_cu_main6thrust24THRUST_300001_SM_1000_NS12placeholders2_7E - _ZN30_INTERNAL_7fd1514c_4_k_cu_main4cuda3std6ranges3__45__cpo6cbeginE)
_ZN30_INTERNAL_7fd1514c_4_k_cu_main4cuda3std6ranges3__45__cpo6cbeginE:
	.zero		1
	.type		_ZN30_INTERNAL_7fd1514c_4_k_cu_main6thrust24THRUST_300001_SM_1000_NS12placeholders2_7E,@object
	.size		_ZN30_INTERNAL_7fd1514c_4_k_cu_main6thrust24THRUST_300001_SM_1000_NS12placeholders2_7E,(_ZN30_INTERNAL_7fd1514c_4_k_cu_main4cuda3std3__45__cpo7crbeginE - _ZN30_INTERNAL_7fd1514c_4_k_cu_main6thrust24THRUST_300001_SM_1000_NS12placeholders2_7E)
_ZN30_INTERNAL_7fd1514c_4_k_cu_main6thrust24THRUST_300001_SM_1000_NS12placeholders2_7E:
	.zero		1
	.type		_ZN30_INTERNAL_7fd1514c_4_k_cu_main4cuda3std3__45__cpo7crbeginE,@object
	.size		_ZN30_INTERNAL_7fd1514c_4_k_cu_main4cuda3std3__45__cpo7crbeginE,(_ZN30_INTERNAL_7fd1514c_4_k_cu_main4cuda3std6ranges3__45__cpo4nextE - _ZN30_INTERNAL_7fd1514c_4_k_cu_main4cuda3std3__45__cpo7crbeginE)
_ZN30_INTERNAL_7fd1514c_4_k_cu_main4cuda3std3__45__cpo7crbeginE:
	.zero		1
	.type		_ZN30_INTERNAL_7fd1514c_4_k_cu_main4cuda3std6ranges3__45__cpo4nextE,@object
	.size		_ZN30_INTERNAL_7fd1514c_4_k_cu_main4cuda3std6ranges3__45__cpo4nextE,(_ZN30_INTERNAL_7fd1514c_4_k_cu_main4cuda3std6ranges3__45__cpo4swapE - _ZN30_INTERNAL_7fd1514c_4_k_cu_main4cuda3std6ranges3__45__cpo4nextE)
_ZN30_INTERNAL_7fd1514c_4_k_cu_main4cuda3std6ranges3__45__cpo4nextE:
	.zero		1
	.type		_ZN30_INTERNAL_7fd1514c_4_k_cu_main4cuda3std6ranges3__45__cpo4swapE,@object
	.size		_ZN30_INTERNAL_7fd1514c_4_k_cu_main4cuda3std6ranges3__45__cpo4swapE,(_ZN30_INTERNAL_7fd1514c_4_k_cu_main6thrust24THRUST_300001_SM_1000_NS8cuda_cub10par_nosyncE - _ZN30_INTERNAL_7fd1514c_4_k_cu_main4cuda3std6ranges3__45__cpo4swapE)
_ZN30_INTERNAL_7fd1514c_4_k_cu_main4cuda3std6ranges3__45__cpo4swapE:
	.zero		1
	.type		_ZN30_INTERNAL_7fd1514c_4_k_cu_main6thrust24THRUST_300001_SM_1000_NS8cuda_cub10par_nosyncE,@object
	.size		_ZN30_INTERNAL_7fd1514c_4_k_cu_main6thrust24THRUST_300001_SM_1000_NS8cuda_cub10par_nosyncE,(_ZN30_INTERNAL_7fd1514c_4_k_cu_main6thrust24THRUST_300001_SM_1000_NS12placeholders2_9E - _ZN30_INTERNAL_7fd1514c_4_k_cu_main6thrust24THRUST_300001_SM_1000_NS8cuda_cub10par_nosyncE)
_ZN30_INTERNAL_7fd1514c_4_k_cu_main6thrust24THRUST_300001_SM_1000_NS8cuda_cub10par_nosyncE:
	.zero		1
	.type		_ZN30_INTERNAL_7fd1514c_4_k_cu_main6thrust24THRUST_300001_SM_1000_NS12placeholders2_9E,@object
	.size		_ZN30_INTERNAL_7fd1514c_4_k_cu_main6thrust24THRUST_300001_SM_1000_NS12placeholders2_9E,(_ZN30_INTERNAL_7fd1514c_4_k_cu_main4cuda3std3__432_GLOBAL__N__7fd1514c_4_k_cu_main6ignoreE - _ZN30_INTERNAL_7fd1514c_4_k_cu_main6thrust24THRUST_300001_SM_1000_NS12placeholders2_9E)
_ZN30_INTERNAL_7fd1514c_4_k_cu_main6thrust24THRUST_300001_SM_1000_NS12placeholders2_9E:
	.zero		1
	.type		_ZN30_INTERNAL_7fd1514c_4_k_cu_main4cuda3std3__432_GLOBAL__N__7fd1514c_4_k_cu_main6ignoreE,@object
	.size		_ZN30_INTERNAL_7fd1514c_4_k_cu_main4cuda3std3__432_GLOBAL__N__7fd1514c_4_k_cu_main6ignoreE,(_ZN30_INTERNAL_7fd1514c_4_k_cu_main4cuda3std6ranges3__45__cpo4dataE - _ZN30_INTERNAL_7fd1514c_4_k_cu_main4cuda3std3__432_GLOBAL__N__7fd1514c_4_k_cu_main6ignoreE)
_ZN30_INTERNAL_7fd1514c_4_k_cu_main4cuda3std3__432_GLOBAL__N__7fd1514c_4_k_cu_main6ignoreE:
	.zero		1
	.type		_ZN30_INTERNAL_7fd1514c_4_k_cu_main4cuda3std6ranges3__45__cpo4dataE,@object
	.size		_ZN30_INTERNAL_7fd1514c_4_k_cu_main4cuda3std6ranges3__45__cpo4dataE,(_ZN30_INTERNAL_7fd1514c_4_k_cu_main6thrust24THRUST_300001_SM_1000_NS12placeholders2_1E - _ZN30_INTERNAL_7fd1514c_4_k_cu_main4cuda3std6ranges3__45__cpo4dataE)
_ZN30_INTERNAL_7fd1514c_4_k_cu_main4cuda3std6ranges3__45__cpo4dataE:
	.zero		1
	.type		_ZN30_INTERNAL_7fd1514c_4_k_cu_main6thrust24THRUST_300001_SM_1000_NS12placeholders2_1E,@object
	.size		_ZN30_INTERNAL_7fd1514c_4_k_cu_main6thrust24THRUST_300001_SM_1000_NS12placeholders2_1E,(_ZN30_INTERNAL_7fd1514c_4_k_cu_main4cuda3std3__45__cpo5beginE - _ZN30_INTERNAL_7fd1514c_4_k_cu_main6thrust24THRUST_300001_SM_1000_NS12placeholders2_1E)
_ZN30_INTERNAL_7fd1514c_4_k_cu_main6thrust24THRUST_300001_SM_1000_NS12placeholders2_1E:
	.zero		1
	.type		_ZN30_INTERNAL_7fd1514c_4_k_cu_main4cuda3std3__45__cpo5beginE,@object
	.size		_ZN30_INTERNAL_7fd1514c_4_k_cu_main4cuda3std3__45__cpo5beginE,(_ZN30_INTERNAL_7fd1514c_4_k_cu_main4cuda3std6ranges3__45__cpo5beginE - _ZN30_INTERNAL_7fd1514c_4_k_cu_main4cuda3std3__45__cpo5beginE)
_ZN30_INTERNAL_7fd1514c_4_k_cu_main4cuda3std3__45__cpo5beginE:
	.zero		1
	.type		_ZN30_INTERNAL_7fd1514c_4_k_cu_main4cuda3std6ranges3__45__cpo5beginE,@object
	.size		_ZN30_INTERNAL_7fd1514c_4_k_cu_main4cuda3std6ranges3__45__cpo5beginE,(_ZN30_INTERNAL_7fd1514c_4_k_cu_main6thrust24THRUST_300001_SM_1000_NS12placeholders2_5E - _ZN30_INTERNAL_7fd1514c_4_k_cu_main4cuda3std6ranges3__45__cpo5beginE)
_ZN30_INTERNAL_7fd1514c_4_k_cu_main4cuda3std6ranges3__45__cpo5beginE:
	.zero		1
	.type		_ZN30_INTERNAL_7fd1514c_4_k_cu_main6thrust24THRUST_300001_SM_1000_NS12placeholders2_5E,@object
	.size		_ZN30_INTERNAL_7fd1514c_4_k_cu_main6thrust24THRUST_300001_SM_1000_NS12placeholders2_5E,(_ZN30_INTERNAL_7fd1514c_4_k_cu_main4cuda3std3__45__cpo6rbeginE - _ZN30_INTERNAL_7fd1514c_4_k_cu_main6thrust24THRUST_300001_SM_1000_NS12placeholders2_5E)
_ZN30_INTERNAL_7fd1514c_4_k_cu_main6thrust24THRUST_300001_SM_1000_NS12placeholders2_5E:
	.zero		1
	.type		_ZN30_INTERNAL_7fd1514c_4_k_cu_main4cuda3std3__45__cpo6rbeginE,@object
	.size		_ZN30_INTERNAL_7fd1514c_4_k_cu_main4cuda3std3__45__cpo6rbeginE,(_ZN30_INTERNAL_7fd1514c_4_k_cu_main4cuda3std6ranges3__45__cpo7advanceE - _ZN30_INTERNAL_7fd1514c_4_k_cu_main4cuda3std3__45__cpo6rbeginE)
_ZN30_INTERNAL_7fd1514c_4_k_cu_main4cuda3std3__45__cpo6rbeginE:
	.zero		1
	.type		_ZN30_INTERNAL_7fd1514c_4_k_cu_main4cuda3std6ranges3__45__cpo7advanceE,@object
	.size		_ZN30_INTERNAL_7fd1514c_4_k_cu_main4cuda3std6ranges3__45__cpo7advanceE,(_ZN30_INTERNAL_7fd1514c_4_k_cu_main4cuda3std3__47nulloptE - _ZN30_INTERNAL_7fd1514c_4_k_cu_main4cuda3std6ranges3__45__cpo7advanceE)
_ZN30_INTERNAL_7fd1514c_4_k_cu_main4cuda3std6ranges3__45__cpo7advanceE:
	.zero		1
	.type		_ZN30_INTERNAL_7fd1514c_4_k_cu_main4cuda3std3__47nulloptE,@object
	.size		_ZN30_INTERNAL_7fd1514c_4_k_cu_main4cuda3std3__47nulloptE,(_ZN30_INTERNAL_7fd1514c_4_k_cu_main4cuda3std6ranges3__45__cpo8distanceE - _ZN30_INTERNAL_7fd1514c_4_k_cu_main4cuda3std3__47nulloptE)
_ZN30_INTERNAL_7fd1514c_4_k_cu_main4cuda3std3__47nulloptE:
	.zero		1
	.type		_ZN30_INTERNAL_7fd1514c_4_k_cu_main4cuda3std6ranges3__45__cpo8distanceE,@object
	.size		_ZN30_INTERNAL_7fd1514c_4_k_cu_main4cuda3std6ranges3__45__cpo8distanceE,(_ZN30_INTERNAL_7fd1514c_4_k_cu_main6thrust24THRUST_300001_SM_1000_NS12placeholders3_10E - _ZN30_INTERNAL_7fd1514c_4_k_cu_main4cuda3std6ranges3__45__cpo8distanceE)
_ZN30_INTERNAL_7fd1514c_4_k_cu_main4cuda3std6ranges3__45__cpo8distanceE:
	.zero		1
	.type		_ZN30_INTERNAL_7fd1514c_4_k_cu_main6thrust24THRUST_300001_SM_1000_NS12placeholders3_10E,@object
	.size		_ZN30_INTERNAL_7fd1514c_4_k_cu_main6thrust24THRUST_300001_SM_1000_NS12placeholders3_10E,(_ZN30_INTERNAL_7fd1514c_4_k_cu_main4cuda3std3__419piecewise_constructE - _ZN30_INTERNAL_7fd1514c_4_k_cu_main6thrust24THRUST_300001_SM_1000_NS12placeholders3_10E)
_ZN30_INTERNAL_7fd1514c_4_k_cu_main6thrust24THRUST_300001_SM_1000_NS12placeholders3_10E:
	.zero		1
	.type		_ZN30_INTERNAL_7fd1514c_4_k_cu_main4cuda3std3__419piecewise_constructE,@object
	.size		_ZN30_INTERNAL_7fd1514c_4_k_cu_main4cuda3std3__419piecewise_constructE,(_ZN30_INTERNAL_7fd1514c_4_k_cu_main4cuda3std6ranges3__45__cpo5cdataE - _ZN30_INTERNAL_7fd1514c_4_k_cu_main4cuda3std3__419piecewise_constructE)
_ZN30_INTERNAL_7fd1514c_4_k_cu_main4cuda3std3__419piecewise_constructE:
	.zero		1
	.type		_ZN30_INTERNAL_7fd1514c_4_k_cu_main4cuda3std6ranges3__45__cpo5cdataE,@object
	.size		_ZN30_INTERNAL_7fd1514c_4_k_cu_main4cuda3std6ranges3__45__cpo5cdataE,(_ZN30_INTERNAL_7fd1514c_4_k_cu_main6thrust24THRUST_300001_SM_1000_NS12placeholders2_2E - _ZN30_INTERNAL_7fd1514c_4_k_cu_main4cuda3std6ranges3__45__cpo5cdataE)
_ZN30_INTERNAL_7fd1514c_4_k_cu_main4cuda3std6ranges3__45__cpo5cdataE:
	.zero		1
	.type		_ZN30_INTERNAL_7fd1514c_4_k_cu_main6thrust24THRUST_300001_SM_1000_NS12placeholders2_2E,@object
	.size		_ZN30_INTERNAL_7fd1514c_4_k_cu_main6thrust24THRUST_300001_SM_1000_NS12placeholders2_2E,(_ZN30_INTERNAL_7fd1514c_4_k_cu_main4cuda3std3__45__cpo3endE - _ZN30_INTERNAL_7fd1514c_4_k_cu_main6thrust24THRUST_300001_SM_1000_NS12placeholders2_2E)
_ZN30_INTERNAL_7fd1514c_4_k_cu_main6thrust24THRUST_300001_SM_1000_NS12placeholders2_2E:
	.zero		1
	.type		_ZN30_INTERNAL_7fd1514c_4_k_cu_main4cuda3std3__45__cpo3endE,@object
	.size		_ZN30_INTERNAL_7fd1514c_4_k_cu_main4cuda3std3__45__cpo3endE,(_ZN30_INTERNAL_7fd1514c_4_k_cu_main4cuda3std6ranges3__45__cpo3endE - _ZN30_INTERNAL_7fd1514c_4_k_cu_main4cuda3std3__45__cpo3endE)
_ZN30_INTERNAL_7fd1514c_4_k_cu_main4cuda3std3__45__cpo3endE:
	.zero		1
	.type		_ZN30_INTERNAL_7fd1514c_4_k_cu_main4cuda3std6ranges3__45__cpo3endE,@object
	.size		_ZN30_INTERNAL_7fd1514c_4_k_cu_main4cuda3std6ranges3__45__cpo3endE,(_ZN30_INTERNAL_7fd1514c_4_k_cu_main6thrust24THRUST_300001_SM_1000_NS12placeholders2_6E - _ZN30_INTERNAL_7fd1514c_4_k_cu_main4cuda3std6ranges3__45__cpo3endE)
_ZN30_INTERNAL_7fd1514c_4_k_cu_main4cuda3std6ranges3__45__cpo3endE:
	.zero		1
	.type		_ZN30_INTERNAL_7fd1514c_4_k_cu_main6thrust24THRUST_300001_SM_1000_NS12placeholders2_6E,@object
	.size		_ZN30_INTERNAL_7fd1514c_4_k_cu_main6thrust24THRUST_300001_SM_1000_NS12placeholders2_6E,(_ZN30_INTERNAL_7fd1514c_4_k_cu_main4cuda3std3__45__cpo4rendE - _ZN30_INTERNAL_7fd1514c_4_k_cu_main6thrust24THRUST_300001_SM_1000_NS12placeholders2_6E)
_ZN30_INTERNAL_7fd1514c_4_k_cu_main6thrust24THRUST_300001_SM_1000_NS12placeholders2_6E:
	.zero		1
	.type		_ZN30_INTERNAL_7fd1514c_4_k_cu_main4cuda3std3__45__cpo4rendE,@object
	.size		_ZN30_INTERNAL_7fd1514c_4_k_cu_main4cuda3std3__45__cpo4rendE,(_ZN30_INTERNAL_7fd1514c_4_k_cu_main4cuda3std6ranges3__45__cpo9iter_swapE - _ZN30_INTERNAL_7fd1514c_4_k_cu_main4cuda3std3__45__cpo4rendE)
_ZN30_INTERNAL_7fd1514c_4_k_cu_main4cuda3std3__45__cpo4rendE:
	.zero		1
	.type		_ZN30_INTERNAL_7fd1514c_4_k_cu_main4cuda3std6ranges3__45__cpo9iter_swapE,@object
	.size		_ZN30_INTERNAL_7fd1514c_4_k_cu_main4cuda3std6ranges3__45__cpo9iter_swapE,(_ZN30_INTERNAL_7fd1514c_4_k_cu_main4cuda3std3__48unexpectE - _ZN30_INTERNAL_7fd1514c_4_k_cu_main4cuda3std6ranges3__45__cpo9iter_swapE)
_ZN30_INTERNAL_7fd1514c_4_k_cu_main4cuda3std6ranges3__45__cpo9iter_swapE:
	.zero		1
	.type		_ZN30_INTERNAL_7fd1514c_4_k_cu_main4cuda3std3__48unexpectE,@object
	.size		_ZN30_INTERNAL_7fd1514c_4_k_cu_main4cuda3std3__48unexpectE,(_ZN30_INTERNAL_7fd1514c_4_k_cu_main6thrust24THRUST_300001_SM_1000_NS8cuda_cub3parE - _ZN30_INTERNAL_7fd1514c_4_k_cu_main4cuda3std3__48unexpectE)
_ZN30_INTERNAL_7fd1514c_4_k_cu_main4cuda3std3__48unexpectE:
	.zero		1
	.type		_ZN30_INTERNAL_7fd1514c_4_k_cu_main6thrust24THRUST_300001_SM_1000_NS8cuda_cub3parE,@object
	.size		_ZN30_INTERNAL_7fd1514c_4_k_cu_main6thrust24THRUST_300001_SM_1000_NS8cuda_cub3parE,(_ZN30_INTERNAL_7fd1514c_4_k_cu_main6thrust24THRUST_300001_SM_1000_NS12placeholders2_4E - _ZN30_INTERNAL_7fd1514c_4_k_cu_main6thrust24THRUST_300001_SM_1000_NS8cuda_cub3parE)
_ZN30_INTERNAL_7fd1514c_4_k_cu_main6thrust24THRUST_300001_SM_1000_NS8cuda_cub3parE:
	.zero		1
	.type		_ZN30_INTERNAL_7fd1514c_4_k_cu_main6thrust24THRUST_300001_SM_1000_NS12placeholders2_4E,@object
	.size		_ZN30_INTERNAL_7fd1514c_4_k_cu_main6thrust24THRUST_300001_SM_1000_NS12placeholders2_4E,(_ZN30_INTERNAL_7fd1514c_4_k_cu_main4cuda3std3__45__cpo4cendE - _ZN30_INTERNAL_7fd1514c_4_k_cu_main6thrust24THRUST_300001_SM_1000_NS12placeholders2_4E)
_ZN30_INTERNAL_7fd1514c_4_k_cu_main6thrust24THRUST_300001_SM_1000_NS12placeholders2_4E:
	.zero		1
	.type		_ZN30_INTERNAL_7fd1514c_4_k_cu_main4cuda3std3__45__cpo4cendE,@object
	.size		_ZN30_INTERNAL_7fd1514c_4_k_cu_main4cuda3std3__45__cpo4cendE,(_ZN30_INTERNAL_7fd1514c_4_k_cu_main4cuda3std6ranges3__45__cpo4cendE - _ZN30_INTERNAL_7fd1514c_4_k_cu_main4cuda3std3__45__cpo4cendE)
_ZN30_INTERNAL_7fd1514c_4_k_cu_main4cuda3std3__45__cpo4cendE:
	.zero		1
	.type		_ZN30_INTERNAL_7fd1514c_4_k_cu_main4cuda3std6ranges3__45__cpo4cendE,@object
	.size		_ZN30_INTERNAL_7fd1514c_4_k_cu_main4cuda3std6ranges3__45__cpo4cendE,(_ZN30_INTERNAL_7fd1514c_4_k_cu_main4cuda3std3__420unreachable_sentinelE - _ZN30_INTERNAL_7fd1514c_4_k_cu_main4cuda3std6ranges3__45__cpo4cendE)
_ZN30_INTERNAL_7fd1514c_4_k_cu_main4cuda3std6ranges3__45__cpo4cendE:
	.zero		1
	.type		_ZN30_INTERNAL_7fd1514c_4_k_cu_main4cuda3std3__420unreachable_sentinelE,@object
	.size		_ZN30_INTERNAL_7fd1514c_4_k_cu_main4cuda3std3__420unreachable_sentinelE,(_ZN30_INTERNAL_7fd1514c_4_k_cu_main4cuda3std6ranges3__45__cpo5ssizeE - _ZN30_INTERNAL_7fd1514c_4_k_cu_main4cuda3std3__420unreachable_sentinelE)
_ZN30_INTERNAL_7fd1514c_4_k_cu_main4cuda3std3__420unreachable_sentinelE:
	.zero		1
	.type		_ZN30_INTERNAL_7fd1514c_4_k_cu_main4cuda3std6ranges3__45__cpo5ssizeE,@object
	.size		_ZN30_INTERNAL_7fd1514c_4_k_cu_main4cuda3std6ranges3__45__cpo5ssizeE,(_ZN30_INTERNAL_7fd1514c_4_k_cu_main6thrust24THRUST_300001_SM_1000_NS12placeholders2_8E - _ZN30_INTERNAL_7fd1514c_4_k_cu_main4cuda3std6ranges3__45__cpo5ssizeE)
_ZN30_INTERNAL_7fd1514c_4_k_cu_main4cuda3std6ranges3__45__cpo5ssizeE:
	.zero		1
	.type		_ZN30_INTERNAL_7fd1514c_4_k_cu_main6thrust24THRUST_300001_SM_1000_NS12placeholders2_8E,@object
	.size		_ZN30_INTERNAL_7fd1514c_4_k_cu_main6thrust24THRUST_300001_SM_1000_NS12placeholders2_8E,(_ZN30_INTERNAL_7fd1514c_4_k_cu_main4cuda3std3__45__cpo5crendE - _ZN30_INTERNAL_7fd1514c_4_k_cu_main6thrust24THRUST_300001_SM_1000_NS12placeholders2_8E)
_ZN30_INTERNAL_7fd1514c_4_k_cu_main6thrust24THRUST_300001_SM_1000_NS12placeholders2_8E:
	.zero		1
	.type		_ZN30_INTERNAL_7fd1514c_4_k_cu_main4cuda3std3__45__cpo5crendE,@object
	.size		_ZN30_INTERNAL_7fd1514c_4_k_cu_main4cuda3std3__45__cpo5crendE,(_ZN30_INTERNAL_7fd1514c_4_k_cu_main4cuda3std6ranges3__45__cpo4prevE - _ZN30_INTERNAL_7fd1514c_4_k_cu_main4cuda3std3__45__cpo5crendE)
_ZN30_INTERNAL_7fd1514c_4_k_cu_main4cuda3std3__45__cpo5crendE:
	.zero		1
	.type		_ZN30_INTERNAL_7fd1514c_4_k_cu_main4cuda3std6ranges3__45__cpo4prevE,@object
	.size		_ZN30_INTERNAL_7fd1514c_4_k_cu_main4cuda3std6ranges3__45__cpo4prevE,(_ZN30_INTERNAL_7fd1514c_4_k_cu_main4cuda3std6ranges3__45__cpo9iter_moveE - _ZN30_INTERNAL_7fd1514c_4_k_cu_main4cuda3std6ranges3__45__cpo4prevE)
_ZN30_INTERNAL_7fd1514c_4_k_cu_main4cuda3std6ranges3__45__cpo4prevE:
	.zero		1
	.type		_ZN30_INTERNAL_7fd1514c_4_k_cu_main4cuda3std6ranges3__45__cpo9iter_moveE,@object
	.size		_ZN30_INTERNAL_7fd1514c_4_k_cu_main4cuda3std6ranges3__45__cpo9iter_moveE,(_ZN30_INTERNAL_7fd1514c_4_k_cu_main6thrust24THRUST_300001_SM_1000_NS6system6detail10sequential3seqE - _ZN30_INTERNAL_7fd1514c_4_k_cu_main4cuda3std6ranges3__45__cpo9iter_moveE)
_ZN30_INTERNAL_7fd1514c_4_k_cu_main4cuda3std6ranges3__45__cpo9iter_moveE:
	.zero		1
	.type		_ZN30_INTERNAL_7fd1514c_4_k_cu_main6thrust24THRUST_300001_SM_1000_NS6system6detail10sequential3seqE,@object
	.size		_ZN30_INTERNAL_7fd1514c_4_k_cu_main6thrust24THRUST_300001_SM_1000_NS6system6detail10sequential3seqE,(.L_31 - _ZN30_INTERNAL_7fd1514c_4_k_cu_main6thrust24THRUST_300001_SM_1000_NS6system6detail10sequential3seqE)
_ZN30_INTERNAL_7fd1514c_4_k_cu_main6thrust24THRUST_300001_SM_1000_NS6system6detail10sequential3seqE:
	.zero		1
.L_31:


//--------------------- .nv.shared._ZN3cub18CUB_300001_SM_10006detail4scan16DeviceScanKernelINS2_10policy_hubIiiijN4cuda3std3__44plusIvEEE10Policy1000EN6thrust24THRUST_300001_SM_1000_NS6detail15normal_iteratorINSD_10device_ptrIiEEEESI_NS0_13ScanTileStateIiLb1EEES9_NS1_10InputValueIiPiEEjiLb0EiEEvT0_T1_T2_iT3_T4_T5_ --------------------------
	.section	.nv.shared._ZN3cub18CUB_300001_SM_10006detail4scan16DeviceScanKernelINS2_10policy_hubIiiijN4cuda3std3__44plusIvEEE10Policy1000EN6thrust24THRUST_300001_SM_1000_NS6detail15normal_iteratorINSD_10device_ptrIiEEEESI_NS0_13ScanTileStateIiLb1EEES9_NS1_10InputValueIiPiEEjiLb0EiEEvT0_T1_T2_iT3_T4_T5_,"aw",@nobits
	.sectionflags	@""
	.align	128
.nv.shared._ZN3cub18CUB_300001_SM_10006detail4scan16DeviceScanKernelINS2_10policy_hubIiiijN4cuda3std3__44plusIvEEE10Policy1000EN6thrust24THRUST_300001_SM_1000_NS6detail15normal_iteratorINSD_10device_ptrIiEEEESI_NS0_13ScanTileStateIiLb1EEES9_NS1_10InputValueIiPiEEjiLb0EiEEvT0_T1_T2_iT3_T4_T5_:
	.zero		34944


//--------------------- .nv.shared._ZN3cub18CUB_300001_SM_10006detail4scan20DeviceScanInitKernelINS0_13ScanTileStateIiLb1EEEEEvT_i --------------------------
	.section	.nv.shared._ZN3cub18CUB_300001_SM_10006detail4scan20DeviceScanInitKernelINS0_13ScanTileStateIiLb1EEEEEvT_i,"aw",@nobits
	.sectionflags	@""
	.align	128
	.zero		1024


//--------------------- .nv.shared._ZN3cub18CUB_300001_SM_10006detail9transform16transform_kernelINS2_10policy_hubILb0EN4cuda3std3__45tupleIJN6thrust24THRUST_300001_SM_1000_NS10device_ptrIiEEEEEE10policy1000ElNS7_11logical_notIiEENSA_6detail15normal_iteratorISC_EEJPiEEEvT0_iT1_T2_DpNS2_10kernel_argIT3_EE --------------------------
	.section	.nv.shared._ZN3cub18CUB_300001_SM_10006detail9transform16transform_kernelINS2_10policy_hubILb0EN4cuda3std3__45tupleIJN6thrust24THRUST_300001_SM_1000_NS10device_ptrIiEEEEEE10policy1000ElNS7_11logical_notIiEENSA_6detail15normal_iteratorISC_EEJPiEEEvT0_iT1_T2_DpNS2_10kernel_argIT3_EE,"aw",@nobits
	.sectionflags	@""
	.align	128
.nv.shared._ZN3cub18CUB_300001_SM_10006detail9transform16transform_kernelINS2_10policy_hubILb0EN4cuda3std3__45tupleIJN6thrust24THRUST_300001_SM_1000_NS10device_ptrIiEEEEEE10policy1000ElNS7_11logical_notIiEENSA_6detail15normal_iteratorISC_EEJPiEEEvT0_iT1_T2_DpNS2_10kernel_argIT3_EE:
	.zero		1152


//--------------------- .nv.shared._ZN3cub18CUB_300001_SM_10006detail9transform16transform_kernelINS2_10policy_hubILb0EN4cuda3std3__45tupleIJN6thrust24THRUST_300001_SM_1000_NS10device_ptrIiEEEEEE10policy1000EiNS7_11logical_notIiEENSA_6detail15normal_iteratorISC_EEJPiEEEvT0_iT1_T2_DpNS2_10kernel_argIT3_EE --------------------------
	.section	.nv.shared._ZN3cub18CUB_300001_SM_10006detail9transform16transform_kernelINS2_10policy_hubILb0EN4cuda3std3__45tupleIJN6thrust24THRUST_300001_SM_1000_NS10device_ptrIiEEEEEE10policy1000EiNS7_11logical_notIiEENSA_6detail15normal_iteratorISC_EEJPiEEEvT0_iT1_T2_DpNS2_10kernel_argIT3_EE,"aw",@nobits
	.sectionflags	@""
	.align	128
.nv.shared._ZN3cub18CUB_300001_SM_10006detail9transform16transform_kernelINS2_10policy_hubILb0EN4cuda3std3__45tupleIJN6thrust24THRUST_300001_SM_1000_NS10device_ptrIiEEEEEE10policy1000EiNS7_11logical_notIiEENSA_6detail15normal_iteratorISC_EEJPiEEEvT0_iT1_T2_DpNS2_10kernel_argIT3_EE:
	.zero		1152


//--------------------- .nv.shared._ZN3cub18CUB_300001_SM_10006detail8for_each13static_kernelINS2_12policy_hub_t12policy_500_tEmN6thrust24THRUST_300001_SM_1000_NS8cuda_cub20__uninitialized_fill7functorINS7_10device_ptrIiEEiEEEEvT0_T1_ --------------------------
	.section	.nv.shared._ZN3cub18CUB_300001_SM_10006detail8for_each13static_kernelINS2_12policy_hub_t12policy_500_tEmN6thrust24THRUST_300001_SM_1000_NS8cuda_cub20__uninitialized_fill7functorINS7_10device_ptrIiEEiEEEEvT0_T1_,"aw",@nobits
	.sectionflags	@""
	.align	128
	.zero		1024


//--------------------- .nv.shared._ZN3cub18CUB_300001_SM_10006detail11EmptyKernelIvEEvv --------------------------
	.section	.nv.shared._ZN3cub18CUB_300001_SM_10006detail11EmptyKernelIvEEvv,"aw",@nobits
	.sectionflags	@""
	.align	128
	.zero		1024


//--------------------- .nv.shared._Z14reorder_kernelPKiPiS0_S0_S0_im --------------------------
	.section	.nv.shared._Z14reorder_kernelPKiPiS0_S0_S0_im,"aw",@nobits
	.sectionflags	@""
	.align	128
	.zero		1024


//--------------------- .nv.shared._Z16predicate_kernelPKiPiim --------------------------
	.section	.nv.shared._Z16predicate_kernelPKiPiim,"aw",@nobits
	.sectionflags	@""
	.align	128
	.zero		1024


//--------------------- .nv.constant0._ZN3cub18CUB_300001_SM_10006detail4scan16DeviceScanKernelINS2_10policy_hubIiiimN4cuda3std3__44plusIvEEE10Policy1000EN6thrust24THRUST_300001_SM_1000_NS6detail15normal_iteratorINSD_10device_ptrIiEEEESI_NS0_13ScanTileStateIiLb1EEES9_NS1_10InputValueIiPiEEmiLb0EiEEvT0_T1_T2_iT3_T4_T5_ --------------------------
	.section	.nv.constant0._ZN3cub18CUB_300001_SM_10006detail4scan16DeviceScanKernelINS2_10policy_hubIiiimN4cuda3std3__44plusIvEEE10Policy1000EN6thrust24THRUST_300001_SM_1000_NS6detail15normal_iteratorINSD_10device_ptrIiEEEESI_NS0_13ScanTileStateIiLb1EEES9_NS1_10InputValueIiPiEEmiLb0EiEEvT0_T1_T2_iT3_T4_T5_,"a",@progbits
	.sectionflags	@""
	.align	4
.nv.constant0._ZN3cub18CUB_300001_SM_10006detail4scan16DeviceScanKernelINS2_10policy_hubIiiimN4cuda3std3__44plusIvEEE10Policy1000EN6thrust24THRUST_300001_SM_1000_NS6detail15normal_iteratorINSD_10device_ptrIiEEEESI_NS0_13ScanTileStateIiLb1EEES9_NS1_10InputValueIiPiEEmiLb0EiEEvT0_T1_T2_iT3_T4_T5_:
	.zero		952


//--------------------- .nv.constant0._ZN3cub18CUB_300001_SM_10006detail4scan16DeviceScanKernelINS2_10policy_hubIiiijN4cuda3std3__44plusIvEEE10Policy1000EN6thrust24THRUST_300001_SM_1000_NS6detail15normal_iteratorINSD_10device_ptrIiEEEESI_NS0_13ScanTileStateIiLb1EEES9_NS1_10InputValueIiPiEEjiLb0EiEEvT0_T1_T2_iT3_T4_T5_ --------------------------
	.section	.nv.constant0._ZN3cub18CUB_300001_SM_10006detail4scan16DeviceScanKernelINS2_10policy_hubIiiijN4cuda3std3__44plusIvEEE10Policy1000EN6thrust24THRUST_300001_SM_1000_NS6detail15normal_iteratorINSD_10device_ptrIiEEEESI_NS0_13ScanTileStateIiLb1EEES9_NS1_10InputValueIiPiEEjiLb0EiEEvT0_T1_T2_iT3_T4_T5_,"a",@progbits
	.sectionflags	@""
	.align	4
.nv.constant0._ZN3cub18CUB_300001_SM_10006detail4scan16DeviceScanKernelINS2_10policy_hubIiiijN4cuda3std3__44plusIvEEE10Policy1000EN6thrust24THRUST_300001_SM_1000_NS6detail15normal_iteratorINSD_10device_ptrIiEEEESI_NS0_13ScanTileStateIiLb1EEES9_NS1_10InputValueIiPiEEjiLb0EiEEvT0_T1_T2_iT3_T4_T5_:
	.zero		948


//--------------------- .nv.constant0._ZN3cub18CUB_300001_SM_10006detail4scan20DeviceScanInitKernelINS0_13ScanTileStateIiLb1EEEEEvT_i --------------------------
	.section	.nv.constant0._ZN3cub18CUB_300001_SM_10006detail4scan20DeviceScanInitKernelINS0_13ScanTileStateIiLb1EEEEEvT_i,"a",@progbits
	.sectionflags	@""
	.align	4
.nv.constant0._ZN3cub18CUB_300001_SM_10006detail4scan20DeviceScanInitKernelINS0_13ScanTileStateIiLb1EEEEEvT_i:
	.zero		908


//--------------------- .nv.constant0._ZN3cub18CUB_300001_SM_10006detail9transform16transform_kernelINS2_10policy_hubILb0EN4cuda3std3__45tupleIJN6thrust24THRUST_300001_SM_1000_NS10device_ptrIiEEEEEE10policy1000ElNS7_11logical_notIiEENSA_6detail15normal_iteratorISC_EEJPiEEEvT0_iT1_T2_DpNS2_10kernel_argIT3_EE --------------------------
	.section	.nv.constant0._ZN3cub18CUB_300001_SM_10006detail9transform16transform_kernelINS2_10policy_hubILb0EN4cuda3std3__45tupleIJN6thrust24THRUST_300001_SM_1000_NS10device_ptrIiEEEEEE10policy1000ElNS7_11logical_notIiEENSA_6detail15normal_iteratorISC_EEJPiEEEvT0_iT1_T2_DpNS2_10kernel_argIT3_EE,"a",@progbits
	.sectionflags	@""
	.align	4
.nv.constant0._ZN3cub18CUB_300001_SM_10006detail9transform16transform_kernelINS2_10policy_hubILb0EN4cuda3std3__45tupleIJN6thrust24THRUST_300001_SM_1000_NS10device_ptrIiEEEEEE10policy1000ElNS7_11logical_notIiEENSA_6detail15normal_iteratorISC_EEJPiEEEvT0_iT1_T2_DpNS2_10kernel_argIT3_EE:
	.zero		936


//--------------------- .nv.constant0._ZN3cub18CUB_300001_SM_10006detail9transform16transform_kernelINS2_10policy_hubILb0EN4cuda3std3__45tupleIJN6thrust24THRUST_300001_SM_1000_NS10device_ptrIiEEEEEE10policy1000EiNS7_11logical_notIiEENSA_6detail15normal_iteratorISC_EEJPiEEEvT0_iT1_T2_DpNS2_10kernel_argIT3_EE --------------------------
	.section	.nv.constant0._ZN3cub18CUB_300001_SM_10006detail9transform16transform_kernelINS2_10policy_hubILb0EN4cuda3std3__45tupleIJN6thrust24THRUST_300001_SM_1000_NS10device_ptrIiEEEEEE10policy1000EiNS7_11logical_notIiEENSA_6detail15normal_iteratorISC_EEJPiEEEvT0_iT1_T2_DpNS2_10kernel_argIT3_EE,"a",@progbits
	.sectionflags	@""
	.align	4
.nv.constant0._ZN3cub18CUB_300001_SM_10006detail9transform16transform_kernelINS2_10policy_hubILb0EN4cuda3std3__45tupleIJN6thrust24THRUST_300001_SM_1000_NS10device_ptrIiEEEEEE10policy1000EiNS7_11logical_notIiEENSA_6detail15normal_iteratorISC_EEJPiEEEvT0_iT1_T2_DpNS2_10kernel_argIT3_EE:
	.zero		936


//--------------------- .nv.constant0._ZN3cub18CUB_300001_SM_10006detail8for_each13static_kernelINS2_12policy_hub_t12policy_500_tEmN6thrust24THRUST_300001_SM_1000_NS8cuda_cub20__uninitialized_fill7functorINS7_10device_ptrIiEEiEEEEvT0_T1_ --------------------------
	.section	.nv.constant0._ZN3cub18CUB_300001_SM_10006detail8for_each13static_kernelINS2_12policy_hub_t12policy_500_tEmN6thrust24THRUST_300001_SM_1000_NS8cuda_cub20__uninitialized_fill7functorINS7_10device_ptrIiEEiEEEEvT0_T1_,"a",@progbits
	.sectionflags	@""
	.align	4
.nv.constant0._ZN3cub18CUB_300001_SM_10006detail8for_each13static_kernelINS2_12policy_hub_t12policy_500_tEmN6thrust24THRUST_300001_SM_1000_NS8cuda_cub20__uninitialized_fill7functorINS7_10device_ptrIiEEiEEEEvT0_T1_:
	.zero		920


//--------------------- .nv.constant0._ZN3cub18CUB_300001_SM_10006detail11EmptyKernelIvEEvv --------------------------
	.section	.nv.constant0._ZN3cub18CUB_300001_SM_10006detail11EmptyKernelIvEEvv,"a",@progbits
	.sectionflags	@""
	.align	4
.nv.constant0._ZN3cub18CUB_300001_SM_10006detail11EmptyKernelIvEEvv:
	.zero		896


//--------------------- .nv.constant0._Z14reorder_kernelPKiPiS0_S0_S0_im --------------------------
	.section	.nv.constant0._Z14reorder_kernelPKiPiS0_S0_S0_im,"a",@progbits
	.sectionflags	@""
	.align	4
.nv.constant0._Z14reorder_kernelPKiPiS0_S0_S0_im:
	.zero		952


//--------------------- .nv.constant0._Z16predicate_kernelPKiPiim --------------------------
	.section	.nv.constant0._Z16predicate_kernelPKiPiim,"a",@progbits
	.sectionflags	@""
	.align	4
.nv.constant0._Z16predicate_kernelPKiPiim:
	.zero		928


//--------------------- SYMBOLS --------------------------

	.type		.nv.reservedSmem.offset0,@object
	.size		.nv.reservedSmem.offset0,0x4
	.type		.nv.reservedSmem.cap,@object
	.size		.nv.reservedSmem.cap,0x4
